def matmul_kernel(
    a_ptr,
    b_ptr,
    c_ptr,
    M,
    N,
    K,
    stride_am,
    stride_ak,
    stride_bk,
    stride_bn,
    stride_cm,
    stride_cn,
    BLOCK_M: tl.constexpr,
    BLOCK_N: tl.constexpr,
    BLOCK_K: tl.constexpr,
    GROUP_M: tl.constexpr,
):
    pid = tl.program_id(axis=0)
    num_pid_m = tl.cdiv(M, BLOCK_M)
    num_pid_n = tl.cdiv(N, BLOCK_N)
    num_pid_in_group = GROUP_M * num_pid_n
    group_id = pid // num_pid_in_group
    first_pid_m = group_id * GROUP_M
    group_size_m = min(num_pid_m - first_pid_m, GROUP_M)
    pid_m = first_pid_m + ((pid % num_pid_in_group) % group_size_m)
    pid_n = (pid % num_pid_in_group) // group_size_m

    offs_am = (pid_m * BLOCK_M + tl.arange(0, BLOCK_M)) % M
    offs_bn = (pid_n * BLOCK_N + tl.arange(0, BLOCK_N)) % N
    offs_k = tl.arange(0, BLOCK_K)
    a_ptrs = a_ptr + offs_am[:, None] * stride_am + offs_k[None, :] * stride_ak
    b_ptrs = b_ptr + offs_k[:, None] * stride_bk + offs_bn[None, :] * stride_bn

    acc = tl.zeros((BLOCK_M, BLOCK_N), dtype=tl.float32)
    for kk in range(0, tl.cdiv(K, BLOCK_K)):
        a = tl.load(a_ptrs, mask=offs_k[None, :] < K - kk * BLOCK_K, other=0.0)
        b = tl.load(b_ptrs, mask=offs_k[:, None] < K - kk * BLOCK_K, other=0.0)
        acc = tl.dot(a, b, acc)
        a_ptrs += BLOCK_K * stride_ak
        b_ptrs += BLOCK_K * stride_bk

    c = acc.to(c_ptr.dtype.element_ty)
    offs_cm = pid_m * BLOCK_M + tl.arange(0, BLOCK_M)
    offs_cn = pid_n * BLOCK_N + tl.arange(0, BLOCK_N)
    c_ptrs = c_ptr + offs_cm[:, None] * stride_cm + offs_cn[None, :] * stride_cn
    mask = (offs_cm[:, None] < M) & (offs_cn[None, :] < N)
    tl.store(c_ptrs, c, mask=mask)

# config = {"BLOCK_K": 128, "BLOCK_M": 64, "BLOCK_N": 512, "GROUP_M": 8, "arch": "sm_100", "dtype": "fp32", "num_ctas": 1, "num_stages": 7, "num_warps": 4}
# arch = sm_100


// ===== COMPILED SASS (sm_100a) =====

	.target	sm_100a

	.elftype	@"ET_EXEC"


//--------------------- .note.nv.tkinfo           --------------------------
	.section	.note.nv.tkinfo,"",@"SHT_NOTE"
	.sectionflags	@"SHF_NOTE_NV_TKINFO"
	.tkinfo
        /*0018*/ 	.word	0x00000081
        /*0030*/ 	.string	""
        /*0030*/ 	.string	"ptxas-blackwell"
        /*0030*/ 	.string	"Cuda compilation tools, release 12.9, V12.9.86"
        /*0030*/ 	.string	"Build cuda_12.9.r12.9/compiler.36037853_0"
        /*0030*/ 	.string	"-v  -suppress-debug-info  -lineinfo  -arch sm_100a "



//--------------------- .note.nv.cuver            --------------------------
	.section	.note.nv.cuver,"",@"SHT_NOTE"
	.sectionflags	@"SHF_NOTE_NV_CUVER"
        /*0018*/ 	.short	0x0001
        /*001a*/ 	.short	0x0064
        /*001c*/ 	.short	0x0001
        /*001e*/ 	.short	0x0000
        /*0020*/ 	.short	0x0001
        /*0022*/ 	.short	0x0000


//--------------------- .nv.info                  --------------------------
	.section	.nv.info,"",@"SHT_CUDA_INFO"
	.align	4


	//----- nvinfo : EIATTR_REGCOUNT
	.align		4
        /*0000*/ 	.byte	0x04, 0x2f
        /*0002*/ 	.short	(.L_4 - .L_3)
	.align		4
.L_3:
        /*0004*/ 	.word	index@(matmul_kernel)
        /*0008*/ 	.word	0x000000ff


	//----- nvinfo : EIATTR_FRAME_SIZE
	.align		4
.L_4:
        /*000c*/ 	.byte	0x04, 0x11
        /*000e*/ 	.short	(.L_6 - .L_5)
	.align		4
.L_5:
        /*0010*/ 	.word	index@($__internal_2_$__cuda_sm10x_tcgen05_guardrail_trap_unallocated_columns_being_dealloced)
        /*0014*/ 	.word	0x00001ea0


	//----- nvinfo : EIATTR_FRAME_SIZE
	.align		4
.L_6:
        /*0018*/ 	.byte	0x04, 0x11
        /*001a*/ 	.short	(.L_8 - .L_7)
	.align		4
.L_7:
        /*001c*/ 	.word	index@($__internal_1_$__cuda_sm10x_tcgen05_guardrail_trap_phase_invalid_during_alloc)
        /*0020*/ 	.word	0x00001ea0


	//----- nvinfo : EIATTR_FRAME_SIZE
	.align		4
.L_8:
        /*0024*/ 	.byte	0x04, 0x11
        /*0026*/ 	.short	(.L_10 - .L_9)
	.align		4
.L_9:
        /*0028*/ 	.word	index@($__internal_0_$__cuda_sm10x_tcgen05_guardrail_trap_col_being_dealloced_not_returned_by_alloc)
        /*002c*/ 	.word	0x00001ea0


	//----- nvinfo : EIATTR_FRAME_SIZE
	.align		4
.L_10:
        /*0030*/ 	.byte	0x04, 0x11
        /*0032*/ 	.short	(.L_12 - .L_11)
	.align		4
.L_11:
        /*0034*/ 	.word	index@(matmul_kernel)
        /*0038*/ 	.word	0x00001ea0


	//----- nvinfo : EIATTR_MIN_STACK_SIZE
	.align		4
.L_12:
        /*003c*/ 	.byte	0x04, 0x12
        /*003e*/ 	.short	(.L_14 - .L_13)
	.align		4
.L_13:
        /*0040*/ 	.word	index@(matmul_kernel)
        /*0044*/ 	.word	0x00001ea0
.L_14:


//--------------------- .nv.info.matmul_kernel    --------------------------
	.section	.nv.info.matmul_kernel,"",@"SHT_CUDA_INFO"
	.sectionflags	@""
	.align	4


	//----- nvinfo : EIATTR_CUDA_API_VERSION
	.align		4
        /*0000*/ 	.byte	0x04, 0x37
        /*0002*/ 	.short	(.L_16 - .L_15)
.L_15:
        /*0004*/ 	.word	0x00000081


	//----- nvinfo : EIATTR_KPARAM_INFO
	.align		4
.L_16:
        /*0008*/ 	.byte	0x04, 0x17
        /*000a*/ 	.short	(.L_18 - .L_17)
.L_17:
        /*000c*/ 	.word	0x00000000
        /*0010*/ 	.short	0x000d
        /*0012*/ 	.short	0x0048
        /*0014*/ 	.byte	0x00, 0xf4, 0x21, 0x00


	//----- nvinfo : EIATTR_KPARAM_INFO
	.align		4
.L_18:
        /*0018*/ 	.byte	0x04, 0x17
        /*001a*/ 	.short	(.L_20 - .L_19)
.L_19:
        /*001c*/ 	.word	0x00000000
        /*0020*/ 	.short	0x000c
        /*0022*/ 	.short	0x0040
        /*0024*/ 	.byte	0x00, 0xf4, 0x21, 0x00


	//----- nvinfo : EIATTR_KPARAM_INFO
	.align		4
.L_20:
        /*0028*/ 	.byte	0x04, 0x17
        /*002a*/ 	.short	(.L_22 - .L_21)
.L_21:
        /*002c*/ 	.word	0x00000000
        /*0030*/ 	.short	0x000b
        /*0032*/ 	.short	0x0038
        /*0034*/ 	.byte	0x00, 0xf0, 0x11, 0x00


	//----- nvinfo : EIATTR_KPARAM_INFO
	.align		4
.L_22:
        /*0038*/ 	.byte	0x04, 0x17
        /*003a*/ 	.short	(.L_24 - .L_23)
.L_23:
        /*003c*/ 	.word	0x00000000
        /*0040*/ 	.short	0x000a
        /*0042*/ 	.short	0x0034
        /*0044*/ 	.byte	0x00, 0xf0, 0x11, 0x00


	//----- nvinfo : EIATTR_KPARAM_INFO
	.align		4
.L_24:
        /*0048*/ 	.byte	0x04, 0x17
        /*004a*/ 	.short	(.L_26 - .L_25)
.L_25:
        /*004c*/ 	.word	0x00000000
        /*0050*/ 	.short	0x0009
        /*0052*/ 	.short	0x0030
        /*0054*/ 	.byte	0x00, 0xf0, 0x11, 0x00


	//----- nvinfo : EIATTR_KPARAM_INFO
	.align		4
.L_26:
        /*0058*/ 	.byte	0x04, 0x17
        /*005a*/ 	.short	(.L_28 - .L_27)
.L_27:
        /*005c*/ 	.word	0x00000000
        /*0060*/ 	.short	0x0008
        /*0062*/ 	.short	0x002c
        /*0064*/ 	.byte	0x00, 0xf0, 0x11, 0x00


	//----- nvinfo : EIATTR_KPARAM_INFO
	.align		4
.L_28:
        /*0068*/ 	.byte	0x04, 0x17
        /*006a*/ 	.short	(.L_30 - .L_29)
.L_29:
        /*006c*/ 	.word	0x00000000
        /*0070*/ 	.short	0x0007
        /*0072*/ 	.short	0x0028
        /*0074*/ 	.byte	0x00, 0xf0, 0x11, 0x00


	//----- nvinfo : EIATTR_KPARAM_INFO
	.align		4
.L_30:
        /*0078*/ 	.byte	0x04, 0x17
        /*007a*/ 	.short	(.L_32 - .L_31)
.L_31:
        /*007c*/ 	.word	0x00000000
        /*0080*/ 	.short	0x0006
        /*0082*/ 	.short	0x0024
        /*0084*/ 	.byte	0x00, 0xf0, 0x11, 0x00


	//----- nvinfo : EIATTR_KPARAM_INFO
	.align		4
.L_32:
        /*0088*/ 	.byte	0x04, 0x17
        /*008a*/ 	.short	(.L_34 - .L_33)
.L_33:
        /*008c*/ 	.word	0x00000000
        /*0090*/ 	.short	0x0005
        /*0092*/ 	.short	0x0020
        /*0094*/ 	.byte	0x00, 0xf0, 0x11, 0x00


	//----- nvinfo : EIATTR_KPARAM_INFO
	.align		4
.L_34:
        /*0098*/ 	.byte	0x04, 0x17
        /*009a*/ 	.short	(.L_36 - .L_35)
.L_35:
        /*009c*/ 	.word	0x00000000
        /*00a0*/ 	.short	0x0004
        /*00a2*/ 	.short	0x001c
        /*00a4*/ 	.byte	0x00, 0xf0, 0x11, 0x00


	//----- nvinfo : EIATTR_KPARAM_INFO
	.align		4
.L_36:
        /*00a8*/ 	.byte	0x04, 0x17
        /*00aa*/ 	.short	(.L_38 - .L_37)
.L_37:
        /*00ac*/ 	.word	0x00000000
        /*00b0*/ 	.short	0x0003
        /*00b2*/ 	.short	0x0018
        /*00b4*/ 	.byte	0x00, 0xf0, 0x11, 0x00


	//----- nvinfo : EIATTR_KPARAM_INFO
	.align		4
.L_38:
        /*00b8*/ 	.byte	0x04, 0x17
        /*00ba*/ 	.short	(.L_40 - .L_39)
.L_39:
        /*00bc*/ 	.word	0x00000000
        /*00c0*/ 	.short	0x0002
        /*00c2*/ 	.short	0x0010
        /*00c4*/ 	.byte	0x00, 0xf4, 0x21, 0x00


	//----- nvinfo : EIATTR_KPARAM_INFO
	.align		4
.L_40:
        /*00c8*/ 	.byte	0x04, 0x17
        /*00ca*/ 	.short	(.L_42 - .L_41)
.L_41:
        /*00cc*/ 	.word	0x00000000
        /*00d0*/ 	.short	0x0001
        /*00d2*/ 	.short	0x0008
        /*00d4*/ 	.byte	0x00, 0xf4, 0x21, 0x00


	//----- nvinfo : EIATTR_KPARAM_INFO
	.align		4
.L_42:
        /*00d8*/ 	.byte	0x04, 0x17
        /*00da*/ 	.short	(.L_44 - .L_43)
.L_43:
        /*00dc*/ 	.word	0x00000000
        /*00e0*/ 	.short	0x0000
        /*00e2*/ 	.short	0x0000
        /*00e4*/ 	.byte	0x00, 0xf4, 0x21, 0x00


	//----- nvinfo : EIATTR_AT_ENTRY_FRAGMENTS
	.align		4
.L_44:
        /*00e8*/ 	.byte	0x04, 0x4f
        /*00ea*/ 	.short	(.L_46 - .L_45)


	//   ....[0]....
.L_45:
        /*00ec*/ 	.word	0x00000004


	//----- nvinfo : EIATTR_RESERVED_SMEM_USED
	.align		4
.L_46:
        /*00f0*/ 	.byte	0x01, 0x41
	.zero		2


	//----- nvinfo : EIATTR_SPARSE_MMA_MASK
	.align		4
        /*00f4*/ 	.byte	0x03, 0x50
        /*00f6*/ 	.short	0x0000


	//----- nvinfo : EIATTR_TCGEN05_1CTA_USED
	.align		4
        /*00f8*/ 	.byte	0x01, 0x51
	.zero		2


	//----- nvinfo : EIATTR_MAXREG_COUNT
	.align		4
        /*00fc*/ 	.byte	0x03, 0x1b
        /*00fe*/ 	.short	0x00ff


	//----- nvinfo : EIATTR_NUM_BARRIERS
	.align		4
        /*0100*/ 	.byte	0x02, 0x4c
        /*0102*/ 	.byte	0x01
	.zero		1


	//----- nvinfo : EIATTR_ANNOTATIONS
	.align		4
        /*0104*/ 	.byte	0x04, 0x55
        /*0106*/ 	.short	(.L_48 - .L_47)


	//   ....[0]....
.L_47:
        /*0108*/ 	.word	0x00000001
        /*010c*/ 	.byte	0x10, 0x04, 0x00, 0x00, 0x01, 0x00, 0x00, 0x00, 0xb0, 0x0d, 0x00, 0x00, 0x01, 0x00, 0x00, 0x00
        /* <DEDUP_REMOVED lines=2191> */
        /*8a0c*/ 	.byte	0xc0, 0x26, 0x04, 0x00


	//----- nvinfo : EIATTR_INT_WARP_WIDE_INSTR_OFFSETS
	.align		4
.L_48:
        /*8a10*/ 	.byte	0x04, 0x31
        /*8a12*/ 	.short	(.L_50 - .L_49)


	//   ....[0]....
.L_49:
        /*8a14*/ 	.word	0x0002c4a0


	//   ....[1]....
        /*8a18*/ 	.word	0x0002c4d0


	//   ....[2]....
        /*8a1c*/ 	.word	0x0002c600


	//   ....[3]....
        /*8a20*/ 	.word	0x00098bd0


	//   ....[4]....
        /*8a24*/ 	.word	0x00098c20


	//----- nvinfo : EIATTR_COOP_GROUP_MASK_REGIDS
	.align		4
.L_50:
        /*8a28*/ 	.byte	0x04, 0x29
        /*8a2a*/ 	.short	(.L_52 - .L_51)


	//   ....[0]....
.L_51:
        /*8a2c*/ 	.word	0xffffffff


	//   ....[1]....
        /*8a30*/ 	.word	0xffffffff


	//   ....[2]....
        /*8a34*/ 	.word	0xffffffff


	//   ....[3]....
        /*8a38*/ 	.word	0xffffffff


	//----- nvinfo : EIATTR_COOP_GROUP_INSTR_OFFSETS
	.align		4
.L_52:
        /*8a3c*/ 	.byte	0x04, 0x28
        /*8a3e*/ 	.short	(.L_54 - .L_53)


	//   ....[0]....
.L_53:
        /*8a40*/ 	.word	0x00000070


	//   ....[1]....
        /*8a44*/ 	.word	0x00000330


	//   ....[2]....
        /*8a48*/ 	.word	0x00098a60


	//   ....[3]....
        /*8a4c*/ 	.word	0x00098cd0


	//----- nvinfo : EIATTR_VRC_CTA_INIT_COUNT
	.align		4
.L_54:
        /*8a50*/ 	.byte	0x02, 0x4a
        /*8a52*/ 	.byte	0x80
	.zero		1


	//----- nvinfo : EIATTR_MBARRIER_INSTR_OFFSETS
	.align		4
        /*8a54*/ 	.byte	0x04, 0x39
        /*8a56*/ 	.short	(.L_56 - .L_55)


	//   ....[0]....
.L_55:
        /*8a58*/ 	.word	0x0002c630
        /*8a5c*/ 	.word	0x000000ff
        /*8a60*/ 	.word	0x00000000
        /*8a64*/ 	.short	0x0100
        /*8a66*/ 	.byte	0x08
	.zero		1


	//   ....[1]....
        /*8a68*/ 	.word	0x0002c670
        /*8a6c*/ 	.word	0x000000ff
        /*8a70*/ 	.word	0x001f8008
        /*8a74*/ 	.short	0x0100
        /*8a76*/ 	.byte	0x07
	.zero		1


	//   ....[2]....
        /*8a78*/ 	.word	0x0007b950
        /*8a7c*/ 	.word	0x000000ff
        /*8a80*/ 	.word	0x00000000
        /*8a84*/ 	.short	0x010a
        /*8a86*/ 	.byte	0x10
	.zero		1


	//   ....[3]....
        /*8a88*/ 	.word	0x0008f950
        /*8a8c*/ 	.word	0x000000ff
        /*8a90*/ 	.word	0x00000000
        /*8a94*/ 	.short	0x010a
        /*8a96*/ 	.byte	0x08
	.zero		1


	//   ....[4]....
        /*8a98*/ 	.word	0x0008f9f0
        /*8a9c*/ 	.word	0x000000ff
        /*8aa0*/ 	.word	0x001f8000
        /*8aa4*/ 	.short	0x0108
        /*8aa6*/ 	.byte	0x07
	.zero		1


	//   ....[5]....
        /*8aa8*/ 	.word	0x0008fa90
        /*8aac*/ 	.word	0x000000ff
        /*8ab0*/ 	.word	0x001f8008
        /*8ab4*/ 	.short	0x0108
        /*8ab6*/ 	.byte	0x07
	.zero		1


	//   ....[6]....
        /*8ab8*/ 	.word	0x00098cf0
        /*8abc*/ 	.word	0x000000ff
        /*8ac0*/ 	.word	0x00000000
        /*8ac4*/ 	.short	0x010a
        /*8ac6*/ 	.byte	0x10
	.zero		1


	//   ....[7]....
        /*8ac8*/ 	.word	0x00098d20
        /*8acc*/ 	.word	0x000000ff
        /*8ad0*/ 	.word	0x00000000
        /*8ad4*/ 	.short	0x010a
        /*8ad6*/ 	.byte	0x08
	.zero		1


	//----- nvinfo : EIATTR_NUM_MBARRIERS
	.align		4
.L_56:
        /*8ad8*/ 	.byte	0x03, 0x38
        /*8ada*/ 	.short	0x0002


	//----- nvinfo : EIATTR_EXIT_INSTR_OFFSETS
	.align		4
        /*8adc*/ 	.byte	0x04, 0x1c
        /*8ade*/ 	.short	(.L_58 - .L_57)


	//   ....[0]....
.L_57:
        /*8ae0*/ 	.word	0x00098ce0


	//----- nvinfo : EIATTR_REQNTID
	.align		4
.L_58:
        /*8ae4*/ 	.byte	0x04, 0x10
        /*8ae6*/ 	.short	(.L_60 - .L_59)
.L_59:
        /*8ae8*/ 	.word	0x00000080
        /*8aec*/ 	.word	0x00000001
        /*8af0*/ 	.word	0x00000001


	//----- nvinfo : EIATTR_CRS_STACK_SIZE
	.align		4
.L_60:
        /*8af4*/ 	.byte	0x04, 0x1e
        /*8af6*/ 	.short	(.L_62 - .L_61)
.L_61:
        /*8af8*/ 	.word	0x00000000


	//----- nvinfo : EIATTR_CBANK_PARAM_SIZE
	.align		4
.L_62:
        /*8afc*/ 	.byte	0x03, 0x19
        /*8afe*/ 	.short	0x0050


	//----- nvinfo : EIATTR_PARAM_CBANK
	.align		4
        /*8b00*/ 	.byte	0x04, 0x0a
        /*8b02*/ 	.short	(.L_64 - .L_63)
	.align		4
.L_63:
        /*8b04*/ 	.word	index@(.nv.constant0.matmul_kernel)
        /*8b08*/ 	.short	0x0380
        /*8b0a*/ 	.short	0x0050


	//----- nvinfo : EIATTR_SW_WAR
	.align		4
.L_64:
        /*8b0c*/ 	.byte	0x04, 0x36
        /*8b0e*/ 	.short	(.L_66 - .L_65)
.L_65:
        /*8b10*/ 	.word	0x00000008
.L_66:


//--------------------- .nv.compat                --------------------------
	.section	.nv.compat,"",@"SHT_CUDA_COMPAT_INFO"
	.align	4
        /*0000*/ 	.byte	0x02, 0x02, 0x02, 0x00, 0x02, 0x05, 0x05, 0x00, 0x02, 0x03, 0x00, 0x00, 0x02, 0x06, 0x01, 0x00


//--------------------- .nv.callgraph             --------------------------
	.section	.nv.callgraph,"",@"SHT_CUDA_CALLGRAPH"
	.align	4
	.sectionentsize	8
	.align		4
        /*0000*/ 	.word	0x00000000
	.align		4
        /*0004*/ 	.word	0xffffffff
	.align		4
        /*0008*/ 	.word	0x00000000
	.align		4
        /*000c*/ 	.word	0xfffffffe
	.align		4
        /*0010*/ 	.word	0x00000000
	.align		4
        /*0014*/ 	.word	0xfffffffd
	.align		4
        /*0018*/ 	.word	0x00000000
	.align		4
        /*001c*/ 	.word	0xfffffffc


//--------------------- .text.matmul_kernel       --------------------------
	.section	.text.matmul_kernel,"ax",@progbits
	.align	128
        .global         matmul_kernel
        .type           matmul_kernel,@function
        .size           matmul_kernel,(.L_x_20 - matmul_kernel)
        .other          matmul_kernel,@"STO_CUDA_ENTRY STV_DEFAULT"
matmul_kernel:
.text.matmul_kernel:
[----:B------:R-:W1:Y:S01]  /*0000*/  LDC R1, c[0x0][0x37c] ;  /* 0x0000df00ff017b82 */ /* 0x000e620000000800 */
[----:B------:R-:W2:Y:S01]  /*0010*/  S2R R0, SR_TID.X ;  /* 0x0000000000007919 */ /* 0x000ea20000002100 */
[----:B-1----:R-:W-:Y:S01]  /*0020*/  VIADD R1, R1, 0xffffe160 ;  /* 0xffffe16001017836 */ /* 0x002fe20000000000 */
[----:B--2---:R-:W-:-:S13]  /*0030*/  ISETP.GE.U32.AND P0, PT, R0, 0x20, PT ;  /* 0x000000200000780c */ /* 0x004fda0003f06070 */
[----:B------:R-:W-:Y:S02]  /*0040*/  VOTEU.ANY UP0, P0 ;  /* 0x0000000000ff7886 */ /* 0x000fe40000000100 */
[----:B------:R-:W-:Y:S05]  /*0050*/  BRA.U UP0, `(.L_x_0) ;  /* 0x0000000100b87547 */ /* 0x000fea000b800000 */
[----:B------:R-:W1:Y:S01]  /*0060*/  S2UR UR6, SR_CgaCtaId ;  /* 0x00000000000679c3 */ /* 0x000e620000008800 */
[----:B------:R-:W-:Y:S01]  /*0070*/  NOP ;  /* 0x0000000000007918 */ /* 0x000fe20000000000 */
[----:B------:R-:W-:Y:S02]  /*0080*/  UMOV UR4, 0x40 ;  /* 0x0000004000047882 */ /* 0x000fe40000000000 */
[----:B-1----:R-:W-:-:S09]  /*0090*/  ULEA UR4, UR6, UR4, 0x18 ;  /* 0x0000000406047291 */ /* 0x002fd2000f8ec0ff */
[----:B------:R-:W1:Y:S01]  /*00a0*/  LDS.U8 R0, [UR4] ;  /* 0x00000004ff007984 */ /* 0x000e620008000000 */
[----:B------:R-:W-:Y:S02]  /*00b0*/  UMOV UR4, 0x400 ;  /* 0x0000040000047882 */ /* 0x000fe40000000000 */
[----:B------:R-:W-:Y:S01]  /*00c0*/  ULEA UR4, UR6, UR4, 0x18 ;  /* 0x0000000406047291 */ /* 0x000fe2000f8ec0ff */
[----:B-1----:R-:W-:-:S13]  /*00d0*/  ISETP.NE.AND P0, PT, R0, RZ, PT ;  /* 0x000000ff0000720c */ /* 0x002fda0003f05270 */
[----:B------:R-:W-:Y:S05]  /*00e0*/  @P0 BRA `(.L_x_1) ;  /* 0x00000000007c0947 */ /* 0x000fea0003800000 */
[----:B------:R-:W-:-:S13]  /*00f0*/  ELECT P0, URZ, PT ;  /* 0x0000000000ff782f */ /* 0x000fda0003800000 */
[----:B------:R-:W-:Y:S05]  /*0100*/  @!P0 BRA `(.L_x_2) ;  /* 0x0000000000848947 */ /* 0x000fea0003800000 */
[----:B------:R-:W-:Y:S01]  /*0110*/  UMOV UR5, 0x8 ;  /* 0x0000000800057882 */ /* 0x000fe20000000000 */
[----:B------:R-:W-:Y:S02]  /*0120*/  IMAD.MOV.U32 R4, RZ, RZ, 0x1 ;  /* 0x00000001ff047424 */ /* 0x000fe400078e00ff */
[----:B------:R-:W-:Y:S02]  /*0130*/  IMAD.MOV.U32 R5, RZ, RZ, 0xff ;  /* 0x000000ffff057424 */ /* 0x000fe400078e00ff */
[----:B------:R-:W-:Y:S04]  /*0140*/  DEPBAR.LE SB1, 0x36 ;  /* 0x00009d800000791a */ /* 0x000fe80000000000 */
[----:B------:R-:W1:Y:S02]  /*0150*/  UTCATOMSWS.FIND_AND_SET.ALIGN UP1, UR5, UR5 ;  /* 0x00000005000575e3 */ /* 0x000e640008020800 */
[----:B-1----:R-:W-:-:S04]  /*0160*/  PLOP3.LUT P0, PT, PT, PT, UP1, 0x80, 0x8 ;  /* 0x000000000008781c */ /* 0x002fc80003f0f018 */
[----:B------:R-:W-:-:S04]  /*0170*/  SEL R0, RZ, 0xffffffff, !P0 ;  /* 0xffffffffff007807 */ /* 0x000fc80004000000 */
[----:B------:R-:W-:Y:S01]  /*0180*/  ISETP.NE.AND P0, PT, R0, RZ, PT ;  /* 0x000000ff0000720c */ /* 0x000fe20003f05270 */
[----:B------:R-:W-:-:S12]  /*0190*/  IMAD.U32 R0, RZ, RZ, UR5 ;  /* 0x00000005ff007e24 */ /* 0x000fd8000f8e00ff */
[----:B------:R-:W-:Y:S05]  /*01a0*/  @P0 BRA `(.L_x_3) ;  /* 0x0000000000240947 */ /* 0x000fea0003800000 */
.L_x_4:
[----:B------:R-:W-:Y:S05]  /*01b0*/  NANOSLEEP 0x64 ;  /* 0x000000640000795d */ /* 0x000fea0003800000 */
[----:B------:R-:W-:-:S05]  /*01c0*/  UMOV UR5, 0x8 ;  /* 0x0000000800057882 */ /* 0x000fca0000000000 */
[----:B------:R-:W-:Y:S04]  /*01d0*/  DEPBAR.LE SB1, 0x36 ;  /* 0x00009d800000791a */ /* 0x000fe80000000000 */
[----:B------:R-:W1:Y:S02]  /*01e0*/  UTCATOMSWS.FIND_AND_SET.ALIGN UP1, UR5, UR5 ;  /* 0x00000005000575e3 */ /* 0x000e640008020800 */
[----:B-1----:R-:W-:-:S04]  /*01f0*/  PLOP3.LUT P0, PT, PT, PT, UP1, 0x80, 0x8 ;  /* 0x000000000008781c */ /* 0x002fc80003f0f018 */
[----:B------:R-:W-:-:S04]  /*0200*/  SEL R0, RZ, 0xffffffff, !P0 ;  /* 0xffffffffff007807 */ /* 0x000fc80004000000 */
[----:B------:R-:W-:Y:S01]  /*0210*/  ISETP.NE.AND P0, PT, R0, RZ, PT ;  /* 0x000000ff0000720c */ /* 0x000fe20003f05270 */
[----:B------:R-:W-:-:S12]  /*0220*/  IMAD.U32 R0, RZ, RZ, UR5 ;  /* 0x00000005ff007e24 */ /* 0x000fd8000f8e00ff */
[----:B------:R-:W-:Y:S05]  /*0230*/  @!P0 BRA `(.L_x_4) ;  /* 0xfffffffc00dc8947 */ /* 0x000fea000383ffff */
.L_x_3:
[C---:B------:R-:W-:Y:S01]  /*0240*/  VIADD R3, R0.reuse, 0x10 ;  /* 0x0000001000037836 */ /* 0x040fe20000000000 */
[----:B------:R-:W-:Y:S01]  /*0250*/  UMOV UR5, 0x50 ;  /* 0x0000005000057882 */ /* 0x000fe20000000000 */
[----:B------:R-:W-:Y:S01]  /*0260*/  SHF.L.U32 R2, R5, R0, RZ ;  /* 0x0000000005027219 */ /* 0x000fe200000006ff */
[----:B------:R-:W-:Y:S01]  /*0270*/  ULEA UR5, UR6, UR5, 0x18 ;  /* 0x0000000506057291 */ /* 0x000fe2000f8ec0ff */
[----:B------:R-:W-:Y:S01]  /*0280*/  IMAD.SHL.U32 R0, R0, 0x20, RZ ;  /* 0x0000002000007824 */ /* 0x000fe200078e00ff */
[----:B------:R-:W-:-:S04]  /*0290*/  SHF.L.U32 R3, R4, R3, RZ ;  /* 0x0000000304037219 */ /* 0x000fc800000006ff */
[----:B------:R-:W-:-:S05]  /*02a0*/  LOP3.LUT R2, R3, R2, RZ, 0xfc, !PT ;  /* 0x0000000203027212 */ /* 0x000fca00078efcff */
[----:B------:R1:W-:Y:S04]  /*02b0*/  ATOMS.OR RZ, [UR5], R2 ;  /* 0x00000002ffff798c */ /* 0x0003e8000b000005 */
[----:B------:R1:W-:Y:S01]  /*02c0*/  STS [UR4], R0 ;  /* 0x00000000ff007988 */ /* 0x0003e20008000804 */
[----:B------:R-:W-:Y:S05]  /*02d0*/  BRA `(.L_x_2) ;  /* 0x0000000000107947 */ /* 0x000fea0003800000 */
.L_x_1:
[----:B------:R-:W-:Y:S01]  /*02e0*/  IMAD.MOV.U32 R0, RZ, RZ, -0x1 ;  /* 0xffffffffff007424 */ /* 0x000fe200078e00ff */
[----:B------:R-:W-:-:S04]  /*02f0*/  MOV R2, 0x320 ;  /* 0x0000032000027802 */ /* 0x000fc80000000f00 */
[----:B------:R1:W-:Y:S03]  /*0300*/  STS [UR4], R0 ;  /* 0x00000000ff007988 */ /* 0x0003e60008000804 */
[----:B-1----:R-:W-:Y:S05]  /*0310*/  CALL.REL.NOINC `($__internal_1_$__cuda_sm10x_tcgen05_guardrail_trap_phase_invalid_during_alloc) ;  /* 0x0000098800987944 */ /* 0x002fea0003c00000 */
.L_x_2:
[----:B------:R-:W-:Y:S05]  /*0320*/  WARPSYNC.ALL ;  /* 0x0000000000007948 */ /* 0x000fea0003800000 */
[----:B------:R-:W-:Y:S01]  /*0330*/  NOP ;  /* 0x0000000000007918 */ /* 0x000fe20000000000 */
.L_x_0:
[----:B-1----:R-:W1:Y:S01]  /*0340*/  LDC.64 R2, c[0x0][0x398] ;  /* 0x0000e600ff027b82 */ /* 0x002e620000000a00 */
[----:B------:R-:W2:Y:S01]  /*0350*/  S2R R7, SR_CTAID.X ;  /* 0x0000000000077919 */ /* 0x000ea20000002500 */
[----:B------:R-:W-:Y:S01]  /*0360*/  UMOV UR7, 0x400 ;  /* 0x0000040000077882 */ /* 0x000fe20000000000 */
[----:B------:R-:W3:Y:S01]  /*0370*/  LDCU.64 UR14, c[0x0][0x3a8] ;  /* 0x00007500ff0e77ac */ /* 0x000ee20008000a00 */
[----:B------:R-:W4:Y:S01]  /*0380*/  S2R R19, SR_TID.X ;  /* 0x0000000000137919 */ /* 0x000f220000002100 */
[----:B------:R-:W1:Y:S03]  /*0390*/  LDCU.128 UR16, c[0x0][0x380] ;  /* 0x00007000ff1077ac */ /* 0x000e660008000c00 */
[----:B------:R-:W1:Y:S01]  /*03a0*/  S2UR UR4, SR_CgaCtaId ;  /* 0x00000000000479c3 */ /* 0x000e620000008800 */
[----:B------:R-:W1:Y:S01]  /*03b0*/  LDCU UR68, c[0x0][0x39c] ;  /* 0x00007380ff4477ac */ /* 0x000e620008000800 */
[----:B------:R-:W1:Y:S01]  /*03c0*/  LDCU UR67, c[0x0][0x3b0] ;  /* 0x00007600ff4377ac */ /* 0x000e620008000800 */
[----:B------:R-:W1:Y:S01]  /*03d0*/  LDCU UR66, c[0x0][0x3b0] ;  /* 0x00007600ff4277ac */ /* 0x000e620008000800 */
[----:B------:R-:W1:Y:S02]  /*03e0*/  LDCU UR65, c[0x0][0x3b0] ;  /* 0x00007600ff4177ac */ /* 0x000e640008000800 */
[----:B-1----:R-:W-:Y:S01]  /*03f0*/  VIADD R0, R3, 0x1ff ;  /* 0x000001ff03007836 */ /* 0x002fe20000000000 */
[----:B------:R-:W-:Y:S01]  /*0400*/  IABS R13, R2 ;  /* 0x00000002000d7213 */ /* 0x000fe20000000000 */
[----:B------:R-:W-:Y:S01]  /*0410*/  STL [R1+0x1b50], R2 ;  /* 0x001b500201007387 */ /* 0x000fe20000100800 */
[----:B------:R-:W1:Y:S02]  /*0420*/  LDCU UR64, c[0x0][0x3b0] ;  /* 0x00007600ff4077ac */ /* 0x000e640008000800 */
[----:B------:R-:W-:Y:S01]  /*0430*/  SHF.R.S32.HI R5, RZ, 0x1f, R0 ;  /* 0x0000001fff057819 */ /* 0x000fe20000011400 */
[----:B------:R-:W1:Y:S03]  /*0440*/  LDCU UR63, c[0x0][0x3b0] ;  /* 0x00007600ff3f77ac */ /* 0x000e660008000800 */
[----:B------:R-:W-:-:S02]  /*0450*/  LEA.HI R5, R5, R0, RZ, 0x9 ;  /* 0x0000000005057211 */ /* 0x000fc400078f48ff */
[----:B--2---:R-:W-:Y:S01]  /*0460*/  IABS R10, R7 ;  /* 0x00000007000a7213 */ /* 0x004fe20000000000 */
[----:B------:R-:W-:Y:S01]  /*0470*/  ULEA UR7, UR4, UR7, 0x18 ;  /* 0x0000000704077291 */ /* 0x000fe2000f8ec0ff */
[----:B------:R-:W-:Y:S01]  /*0480*/  SHF.R.S32.HI R5, RZ, 0x9, R5 ;  /* 0x00000009ff057819 */ /* 0x000fe20000011405 */
[----:B------:R-:W-:Y:S01]  /*0490*/  BAR.SYNC.DEFER_BLOCKING 0x0 ;  /* 0x0000000000007b1d */ /* 0x000fe20000010000 */
[----:B----4-:R-:W-:Y:S02]  /*04a0*/  LOP3.LUT R14, R19, 0x3f, RZ, 0xc0, !PT ;  /* 0x0000003f130e7812 */ /* 0x010fe400078ec0ff */
[----:B------:R-:W-:Y:S01]  /*04b0*/  SHF.R.U32.HI R18, RZ, 0x5, R19 ;  /* 0x00000005ff127819 */ /* 0x000fe20000011613 */
[----:B------:R-:W-:Y:S02]  /*04c0*/  IMAD.SHL.U32 R6, R5, 0x8, RZ ;  /* 0x0000000805067824 */ /* 0x000fe400078e00ff */
[----:B------:R-:W2:Y:S01]  /*04d0*/  LDCU UR62, c[0x0][0x3b0] ;  /* 0x00007600ff3e77ac */ /* 0x000ea20008000800 */
[----:B------:R-:W-:-:S02]  /*04e0*/  R2UR UR20, R18 ;  /* 0x00000000121472ca */ /* 0x000fc400000e0000 */
[-C--:B------:R-:W-:Y:S01]  /*04f0*/  IABS R9, R6.reuse ;  /* 0x0000000600097213 */ /* 0x080fe20000000000 */
[----:B------:R-:W4:Y:S01]  /*0500*/  LDCU UR61, c[0x0][0x3b0] ;  /* 0x00007600ff3d77ac */ /* 0x000f220008000800 */
[----:B------:R-:W-:Y:S02]  /*0510*/  IABS R12, R6 ;  /* 0x00000006000c7213 */ /* 0x000fe40000000000 */
[----:B------:R-:W1:Y:S01]  /*0520*/  I2F.RP R0, R9 ;  /* 0x0000000900007306 */ /* 0x000e620000209400 */
[----:B------:R-:W2:Y:S01]  /*0530*/  LDCU UR60, c[0x0][0x3b0] ;  /* 0x00007600ff3c77ac */ /* 0x000ea20008000800 */
[----:B------:R-:W2:Y:S01]  /*0540*/  LDCU UR59, c[0x0][0x3b0] ;  /* 0x00007600ff3b77ac */ /* 0x000ea20008000800 */
[----:B------:R-:W2:Y:S01]  /*0550*/  LDCU UR58, c[0x0][0x3b0] ;  /* 0x00007600ff3a77ac */ /* 0x000ea20008000800 */
[----:B------:R-:W2:Y:S01]  /*0560*/  LDS R17, [UR7] ;  /* 0x00000007ff117984 */ /* 0x000ea20008000800 */
[----:B------:R-:W2:Y:S03]  /*0570*/  LDCU UR57, c[0x0][0x3b0] ;  /* 0x00007600ff3977ac */ /* 0x000ea60008000800 */
[----:B-1----:R-:W1:Y:S01]  /*0580*/  MUFU.RCP R0, R0 ;  /* 0x0000000000007308 */ /* 0x002e620000001000 */
[----:B------:R-:W2:Y:S01]  /*0590*/  LDCU UR56, c[0x0][0x3b0] ;  /* 0x00007600ff3877ac */ /* 0x000ea20008000800 */
[----:B------:R-:W2:Y:S01]  /*05a0*/  LDCU UR55, c[0x0][0x3b0] ;  /* 0x00007600ff3777ac */ /* 0x000ea20008000800 */
[----:B------:R-:W2:Y:S01]  /*05b0*/  LDCU UR54, c[0x0][0x3b0] ;  /* 0x00007600ff3677ac */ /* 0x000ea20008000800 */
[----:B------:R-:W2:Y:S01]  /*05c0*/  LDCU UR53, c[0x0][0x3b0] ;  /* 0x00007600ff3577ac */ /* 0x000ea20008000800 */
[----:B-1----:R-:W-:Y:S01]  /*05d0*/  VIADD R4, R0, 0xffffffe ;  /* 0x0ffffffe00047836 */ /* 0x002fe20000000000 */
[----:B------:R-:W1:Y:S01]  /*05e0*/  LDCU UR52, c[0x0][0x3b0] ;  /* 0x00007600ff3477ac */ /* 0x000e620008000800 */
[----:B------:R-:W-:-:S02]  /*05f0*/  IMAD.MOV R0, RZ, RZ, -R12 ;  /* 0x000000ffff007224 */ /* 0x000fc400078e0a0c */
[----:B------:R2:W1:Y:S01]  /*0600*/  F2I.FTZ.U32.TRUNC.NTZ R5, R4 ;  /* 0x0000000400057305 */ /* 0x000462000021f000 */
[----:B------:R-:W3:Y:S01]  /*0610*/  LDCU UR51, c[0x0][0x3b0] ;  /* 0x00007600ff3377ac */ /* 0x000ee20008000800 */
[----:B------:R-:W3:Y:S01]  /*0620*/  LDCU UR50, c[0x0][0x3b0] ;  /* 0x00007600ff3277ac */ /* 0x000ee20008000800 */
[----:B--2---:R-:W-:Y:S01]  /*0630*/  IMAD.MOV.U32 R4, RZ, RZ, RZ ;  /* 0x000000ffff047224 */ /* 0x004fe200078e00ff */
[----:B------:R-:W2:Y:S01]  /*0640*/  LDCU UR49, c[0x0][0x3b0] ;  /* 0x00007600ff3177ac */ /* 0x000ea20008000800 */
[----:B------:R-:W2:Y:S01]  /*0650*/  LDCU UR48, c[0x0][0x3b0] ;  /* 0x00007600ff3077ac */ /* 0x000ea20008000800 */
[----:B-1----:R-:W-:Y:S01]  /*0660*/  IMAD.MOV R8, RZ, RZ, -R5 ;  /* 0x000000ffff087224 */ /* 0x002fe200078e0a05 */
[----:B------:R-:W-:Y:S01]  /*0670*/  R2UR UR10, R17 ;  /* 0x00000000110a72ca */ /* 0x000fe200000e0000 */
[----:B------:R-:W1:Y:S02]  /*0680*/  LDCU UR47, c[0x0][0x3b0] ;  /* 0x00007600ff2f77ac */ /* 0x000e640008000800 */
[----:B------:R-:W-:-:S02]  /*0690*/  IMAD R11, R8, R9, RZ ;  /* 0x00000009080b7224 */ /* 0x000fc400078e02ff */
[----:B------:R-:W-:Y:S01]  /*06a0*/  IMAD.MOV.U32 R8, RZ, RZ, R10 ;  /* 0x000000ffff087224 */ /* 0x000fe200078e000a */
[----:B------:R-:W1:Y:S01]  /*06b0*/  LDCU UR46, c[0x0][0x3b0] ;  /* 0x00007600ff2e77ac */ /* 0x000e620008000800 */
[----:B------:R-:W-:Y:S01]  /*06c0*/  IMAD.HI.U32 R5, R5, R11, R4 ;  /* 0x0000000b05057227 */ /* 0x000fe200078e0004 */
[----:B------:R-:W1:Y:S05]  /*06d0*/  LDCU UR45, c[0x0][0x3b0] ;  /* 0x00007600ff2d77ac */ /* 0x000e6a0008000800 */
[----:B------:R-:W-:Y:S01]  /*06e0*/  IMAD.HI.U32 R5, R5, R8, RZ ;  /* 0x0000000805057227 */ /* 0x000fe200078e00ff */
[----:B------:R-:W1:Y:S03]  /*06f0*/  LDCU UR44, c[0x0][0x3b0] ;  /* 0x00007600ff2c77ac */ /* 0x000e660008000800 */
[----:B------:R-:W-:Y:S01]  /*0700*/  IMAD R0, R5, R0, R8 ;  /* 0x0000000005007224 */ /* 0x000fe200078e0208 */
[----:B------:R-:W1:Y:S04]  /*0710*/  LDCU UR43, c[0x0][0x3b0] ;  /* 0x00007600ff2b77ac */ /* 0x000e680008000800 */
[----:B------:R-:W-:Y:S01]  /*0720*/  ISETP.GT.U32.AND P1, PT, R9, R0, PT ;  /* 0x000000000900720c */ /* 0x000fe20003f24070 */
[----:B------:R-:W1:Y:S01]  /*0730*/  LDCU UR42, c[0x0][0x3b0] ;  /* 0x00007600ff2a77ac */ /* 0x000e620008000800 */
[----:B------:R-:W1:Y:S01]  /*0740*/  LDCU UR41, c[0x0][0x3b0] ;  /* 0x00007600ff2977ac */ /* 0x000e620008000800 */
[----:B------:R-:W1:Y:S10]  /*0750*/  LDCU UR40, c[0x0][0x3b0] ;  /* 0x00007600ff2877ac */ /* 0x000e740008000800 */
[----:B------:R-:W-:Y:S01]  /*0760*/  @!P1 IMAD.IADD R0, R0, 0x1, -R9 ;  /* 0x0000000100009824 */ /* 0x000fe200078e0a09 */
[----:B------:R-:W-:Y:S01]  /*0770*/  @!P1 IADD3 R5, PT, PT, R5, 0x1, RZ ;  /* 0x0000000105059810 */ /* 0x000fe20007ffe0ff */
[----:B------:R-:W1:Y:S01]  /*0780*/  LDCU UR39, c[0x0][0x3b0] ;  /* 0x00007600ff2777ac */ /* 0x000e620008000800 */
[----:B------:R-:W-:-:S02]  /*0790*/  ISETP.NE.AND P1, PT, R6, RZ, PT ;  /* 0x000000ff0600720c */ /* 0x000fc40003f25270 */
[----:B------:R-:W-:Y:S01]  /*07a0*/  ISETP.GE.U32.AND P0, PT, R0, R9, PT ;  /* 0x000000090000720c */ /* 0x000fe20003f06070 */
[----:B------:R-:W1:Y:S01]  /*07b0*/  LDCU UR38, c[0x0][0x3b0] ;  /* 0x00007600ff2677ac */ /* 0x000e620008000800 */
[-C--:B------:R-:W-:Y:S01]  /*07c0*/  LOP3.LUT R0, R7, R6.reuse, RZ, 0x3c, !PT ;  /* 0x0000000607007212 */ /* 0x080fe200078e3cff */
[----:B------:R-:W1:Y:S03]  /*07d0*/  LDCU UR37, c[0x0][0x3b0] ;  /* 0x00007600ff2577ac */ /* 0x000e660008000800 */
[----:B------:R-:W-:Y:S01]  /*07e0*/  ISETP.GE.AND P2, PT, R0, RZ, PT ;  /* 0x000000ff0000720c */ /* 0x000fe20003f46270 */
[----:B------:R-:W-:Y:S01]  /*07f0*/  VIADD R0, R2, 0x3f ;  /* 0x0000003f02007836 */ /* 0x000fe20000000000 */
[----:B------:R-:W1:Y:S05]  /*0800*/  LDCU UR36, c[0x0][0x3b0] ;  /* 0x00007600ff2477ac */ /* 0x000e6a0008000800 */
[----:B------:R-:W-:Y:S01]  /*0810*/  @P0 VIADD R5, R5, 0x1 ;  /* 0x0000000105050836 */ /* 0x000fe20000000000 */
[----:B------:R-:W1:Y:S03]  /*0820*/  LDCU UR35, c[0x0][0x3b0] ;  /* 0x00007600ff2377ac */ /* 0x000e660008000800 */
[----:B------:R-:W-:Y:S01]  /*0830*/  IMAD.MOV.U32 R4, RZ, RZ, R5 ;  /* 0x000000ffff047224 */ /* 0x000fe200078e0005 */
[----:B------:R-:W-:Y:S01]  /*0840*/  SHF.R.S32.HI R5, RZ, 0x1f, R0 ;  /* 0x0000001fff057819 */ /* 0x000fe20000011400 */
[----:B------:R-:W1:Y:S02]  /*0850*/  LDCU UR34, c[0x0][0x3b0] ;  /* 0x00007600ff2277ac */ /* 0x000e640008000800 */
[----:B------:R-:W-:Y:S01]  /*0860*/  @!P2 IMAD.MOV R4, RZ, RZ, -R4 ;  /* 0x000000ffff04a224 */ /* 0x000fe200078e0a04 */
[----:B------:R-:W-:Y:S01]  /*0870*/  @!P1 LOP3.LUT R4, RZ, R6, RZ, 0x33, !PT ;  /* 0x00000006ff049212 */ /* 0x000fe200078e33ff */
[----:B------:R-:W1:Y:S01]  /*0880*/  LDCU UR33, c[0x0][0x3b0] ;  /* 0x00007600ff2177ac */ /* 0x000e620008000800 */
[----:B------:R-:W-:-:S03]  /*0890*/  LEA.HI R5, R5, R0, RZ, 0x6 ;  /* 0x0000000005057211 */ /* 0x000fc600078f30ff */
[----:B------:R-:W-:Y:S01]  /*08a0*/  IMAD.SHL.U32 R10, R4, 0x8, RZ ;  /* 0x00000008040a7824 */ /* 0x000fe200078e00ff */
[----:B------:R-:W1:Y:S01]  /*08b0*/  LDCU UR32, c[0x0][0x3b0] ;  /* 0x00007600ff2077ac */ /* 0x000e620008000800 */
[----:B------:R-:W-:-:S03]  /*08c0*/  IMAD.MOV R4, RZ, RZ, -R4 ;  /* 0x000000ffff047224 */ /* 0x000fc600078e0a04 */
[----:B------:R-:W-:Y:S01]  /*08d0*/  LEA.HI.SX32 R5, R5, -R10, 0x1a ;  /* 0x8000000a05057211 */ /* 0x000fe200078fd2ff */
[----:B------:R-:W-:Y:S01]  /*08e0*/  IMAD R12, R6, R4, R7 ;  /* 0x00000004060c7224 */ /* 0x000fe200078e0207 */
[----:B------:R-:W1:Y:S02]  /*08f0*/  LDCU UR31, c[0x0][0x3b0] ;  /* 0x00007600ff1f77ac */ /* 0x000e640008000800 */
[----:B------:R-:W-:Y:S02]  /*0900*/  VIMNMX R15, PT, PT, R5, 0x8, PT ;  /* 0x00000008050f7848 */ /* 0x000fe40003fe0100 */
[----:B------:R-:W-:Y:S01]  /*0910*/  IABS R11, R12 ;  /* 0x0000000c000b7213 */ /* 0x000fe20000000000 */
[----:B------:R-:W1:Y:S01]  /*0920*/  LDCU UR30, c[0x0][0x3b0] ;  /* 0x00007600ff1e77ac */ /* 0x000e620008000800 */
[-C--:B------:R-:W-:Y:S02]  /*0930*/  IABS R9, R15.reuse ;  /* 0x0000000f00097213 */ /* 0x080fe40000000000 */
[----:B------:R-:W-:Y:S01]  /*0940*/  IABS R6, R15 ;  /* 0x0000000f00067213 */ /* 0x000fe20000000000 */
[----:B------:R-:W1:Y:S01]  /*0950*/  LDCU UR29, c[0x0][0x3b0] ;  /* 0x00007600ff1d77ac */ /* 0x000e620008000800 */
[----:B------:R-:W2:Y:S01]  /*0960*/  I2F.RP R0, R9 ;  /* 0x0000000900007306 */ /* 0x000ea20000209400 */
[----:B------:R-:W1:Y:S01]  /*0970*/  LDCU UR28, c[0x0][0x3b0] ;  /* 0x00007600ff1c77ac */ /* 0x000e620008000800 */
[----:B------:R-:W1:Y:S01]  /*0980*/  LDCU UR27, c[0x0][0x3b0] ;  /* 0x00007600ff1b77ac */ /* 0x000e620008000800 */
[----:B------:R-:W1:Y:S05]  /*0990*/  LDCU UR26, c[0x0][0x3b0] ;  /* 0x00007600ff1a77ac */ /* 0x000e6a0008000800 */
[----:B--2---:R-:W2:Y:S01]  /*09a0*/  MUFU.RCP R0, R0 ;  /* 0x0000000000007308 */ /* 0x004ea20000001000 */
[----:B------:R-:W1:Y:S01]  /*09b0*/  LDCU UR25, c[0x0][0x3b0] ;  /* 0x00007600ff1977ac */ /* 0x000e620008000800 */
[----:B------:R-:W1:Y:S01]  /*09c0*/  LDCU UR24, c[0x0][0x3b0] ;  /* 0x00007600ff1877ac */ /* 0x000e620008000800 */
[----:B------:R-:W1:Y:S01]  /*09d0*/  LDCU UR23, c[0x0][0x3b0] ;  /* 0x00007600ff1777ac */ /* 0x000e620008000800 */
[----:B------:R-:W1:Y:S01]  /*09e0*/  LDCU UR22, c[0x0][0x3b0] ;  /* 0x00007600ff1677ac */ /* 0x000e620008000800 */
[----:B--2---:R-:W-:Y:S01]  /*09f0*/  VIADD R5, R0, 0xffffffe ;  /* 0x0ffffffe00057836 */ /* 0x004fe20000000000 */
[----:B------:R-:W2:Y:S01]  /*0a00*/  LDCU UR21, c[0x0][0x3b0] ;  /* 0x00007600ff1577ac */ /* 0x000ea20008000800 */
[----:B------:R-:W-:Y:S01]  /*0a10*/  IMAD.MOV R0, RZ, RZ, -R6 ;  /* 0x000000ffff007224 */ /* 0x000fe200078e0a06 */
[----:B------:R-:W1:Y:S03]  /*0a20*/  LDCU UR13, c[0x0][0x3b0] ;  /* 0x00007600ff0d77ac */ /* 0x000e660008000800 */
[----:B------:R-:W1:Y:S01]  /*0a30*/  F2I.FTZ.U32.TRUNC.NTZ R5, R5 ;  /* 0x0000000500057305 */ /* 0x000e62000021f000 */
[----:B------:R-:W2:Y:S01]  /*0a40*/  LDCU UR12, c[0x0][0x3b0] ;  /* 0x00007600ff0c77ac */ /* 0x000ea20008000800 */
[----:B------:R-:W2:Y:S01]  /*0a50*/  LDCU UR11, c[0x0][0x3b0] ;  /* 0x00007600ff0b77ac */ /* 0x000ea20008000800 */
[----:B------:R-:W2:Y:S01]  /*0a60*/  LDCU UR9, c[0x0][0x3b0] ;  /* 0x00007600ff0977ac */ /* 0x000ea20008000800 */
[--C-:B-1----:R-:W-:Y:S01]  /*0a70*/  IMAD.MOV R8, RZ, RZ, -R5.reuse ;  /* 0x000000ffff087224 */ /* 0x102fe200078e0a05 */
[----:B------:R-:W1:Y:S03]  /*0a80*/  LDCU UR8, c[0x0][0x3b0] ;  /* 0x00007600ff0877ac */ /* 0x000e660008000800 */
[----:B------:R-:W-:Y:S01]  /*0a90*/  IMAD.MOV.U32 R4, RZ, RZ, R8 ;  /* 0x000000ffff047224 */ /* 0x000fe200078e0008 */
[----:B------:R-:W1:Y:S03]  /*0aa0*/  LDCU UR77, c[0x0][0x3b0] ;  /* 0x00007600ff4d77ac */ /* 0x000e660008000800 */
[----:B------:R-:W-:Y:S01]  /*0ab0*/  IMAD R7, R4, R9, RZ ;  /* 0x0000000904077224 */ /* 0x000fe200078e02ff */
[----:B------:R-:W1:Y:S01]  /*0ac0*/  LDCU UR76, c[0x0][0x3b0] ;  /* 0x00007600ff4c77ac */ /* 0x000e620008000800 */
[----:B------:R-:W-:Y:S01]  /*0ad0*/  IMAD.MOV.U32 R4, RZ, RZ, RZ ;  /* 0x000000ffff047224 */ /* 0x000fe200078e00ff */
[----:B------:R-:W1:Y:S03]  /*0ae0*/  LDCU UR75, c[0x0][0x3b0] ;  /* 0x00007600ff4b77ac */ /* 0x000e660008000800 */
[----:B------:R-:W-:Y:S01]  /*0af0*/  IMAD.HI.U32 R4, R5, R7, R4 ;  /* 0x0000000705047227 */ /* 0x000fe200078e0004 */
[----:B------:R-:W-:-:S02]  /*0b00*/  IABS R5, R3 ;  /* 0x0000000300057213 */ /* 0x000fc40000000000 */
[----:B------:R-:W1:Y:S01]  /*0b10*/  I2F.RP R3, R13 ;  /* 0x0000000d00037306 */ /* 0x000e620000209400 */
[----:B------:R-:W2:Y:S02]  /*0b20*/  LDCU UR6, c[0x0][0x3b0] ;  /* 0x00007600ff0677ac */ /* 0x000ea40008000800 */
[----:B------:R-:W-:Y:S01]  /*0b30*/  IMAD.HI.U32 R4, R4, R11, RZ ;  /* 0x0000000b04047227 */ /* 0x000fe200078e00ff */
[----:B------:R-:W2:Y:S03]  /*0b40*/  LDCU UR74, c[0x0][0x3b0] ;  /* 0x00007600ff4a77ac */ /* 0x000ea60008000800 */
[----:B------:R-:W-:Y:S01]  /*0b50*/  IMAD R0, R4, R0, R11 ;  /* 0x0000000004007224 */ /* 0x000fe200078e020b */
[----:B------:R-:W2:Y:S01]  /*0b60*/  I2F.RP R8, R5 ;  /* 0x0000000500087306 */ /* 0x000ea20000209400 */
[----:B------:R-:W3:Y:S03]  /*0b70*/  LDCU UR73, c[0x0][0x3b0] ;  /* 0x00007600ff4977ac */ /* 0x000ee60008000800 */
[----:B------:R-:W-:Y:S01]  /*0b80*/  ISETP.GT.U32.AND P1, PT, R9, R0, PT ;  /* 0x000000000900720c */ /* 0x000fe20003f24070 */
[----:B------:R-:W3:Y:S03]  /*0b90*/  LDCU UR72, c[0x0][0x3b0] ;  /* 0x00007600ff4877ac */ /* 0x000ee60008000800 */
[----:B-1----:R-:W1:Y:S01]  /*0ba0*/  MUFU.RCP R3, R3 ;  /* 0x0000000300037308 */ /* 0x002e620000001000 */
[----:B------:R-:W3:Y:S01]  /*0bb0*/  LDCU UR71, c[0x0][0x3b0] ;  /* 0x00007600ff4777ac */ /* 0x000ee20008000800 */
[----:B------:R-:W3:Y:S06]  /*0bc0*/  LDCU UR70, c[0x0][0x3b0] ;  /* 0x00007600ff4677ac */ /* 0x000eec0008000800 */
[----:B--2---:R-:W2:Y:S01]  /*0bd0*/  MUFU.RCP R8, R8 ;  /* 0x0000000800087308 */ /* 0x004ea20000001000 */
[----:B------:R-:W-:Y:S01]  /*0be0*/  @!P1 IMAD.IADD R0, R0, 0x1, -R9 ;  /* 0x0000000100009824 */ /* 0x000fe200078e0a09 */
[----:B------:R-:W3:Y:S01]  /*0bf0*/  LDCU UR69, c[0x0][0x3b0] ;  /* 0x00007600ff4577ac */ /* 0x000ee20008000800 */
[----:B------:R-:W-:Y:S01]  /*0c00*/  @!P1 VIADD R4, R4, 0x1 ;  /* 0x0000000104049836 */ /* 0x000fe20000000000 */
[----:B------:R-:W-:Y:S01]  /*0c10*/  BAR.SYNC.DEFER_BLOCKING 0x0 ;  /* 0x0000000000007b1d */ /* 0x000fe20000010000 */
[----:B------:R-:W-:-:S02]  /*0c20*/  ISETP.NE.AND P1, PT, R15, RZ, PT ;  /* 0x000000ff0f00720c */ /* 0x000fc40003f25270 */
[----:B------:R-:W-:Y:S02]  /*0c30*/  ISETP.GE.U32.AND P0, PT, R0, R9, PT ;  /* 0x000000090000720c */ /* 0x000fe40003f06070 */
[----:B------:R-:W-:Y:S01]  /*0c40*/  LOP3.LUT R0, R12, R15, RZ, 0x3c, !PT ;  /* 0x0000000f0c007212 */ /* 0x000fe200078e3cff */
[----:B-1----:R-:W-:Y:S01]  /*0c50*/  VIADD R6, R3, 0xffffffe ;  /* 0x0ffffffe03067836 */ /* 0x002fe20000000000 */
[----:B------:R-:W1:Y:S02]  /*0c60*/  LDCU UR5, c[0x0][0x3a4] ;  /* 0x00007480ff0577ac */ /* 0x000e640008000800 */
[----:B------:R-:W-:Y:S01]  /*0c70*/  ISETP.GE.AND P2, PT, R0, RZ, PT ;  /* 0x000000ff0000720c */ /* 0x000fe20003f46270 */
[----:B------:R-:W1:Y:S01]  /*0c80*/  F2I.FTZ.U32.TRUNC.NTZ R7, R6 ;  /* 0x0000000600077305 */ /* 0x000e62000021f000 */
[----:B--2---:R-:W-:-:S05]  /*0c90*/  IADD3 R9, PT, PT, R8, 0xffffffe, RZ ;  /* 0x0ffffffe08097810 */ /* 0x004fca0007ffe0ff */
[----:B------:R-:W-:Y:S02]  /*0ca0*/  @P0 VIADD R4, R4, 0x1 ;  /* 0x0000000104040836 */ /* 0x000fe40000000000 */
[----:B------:R-:W2:Y:S04]  /*0cb0*/  F2I.FTZ.U32.TRUNC.NTZ R9, R9 ;  /* 0x0000000900097305 */ /* 0x000ea8000021f000 */
[----:B------:R-:W-:Y:S01]  /*0cc0*/  @!P2 IMAD.MOV R4, RZ, RZ, -R4 ;  /* 0x000000ffff04a224 */ /* 0x000fe200078e0a04 */
[----:B------:R-:W-:Y:S01]  /*0cd0*/  @!P1 LOP3.LUT R4, RZ, R15, RZ, 0x33, !PT ;  /* 0x0000000fff049212 */ /* 0x000fe200078e33ff */
[----:B-1----:R-:W-:-:S04]  /*0ce0*/  IMAD.MOV R6, RZ, RZ, -R7 ;  /* 0x000000ffff067224 */ /* 0x002fc800078e0a07 */
[----:B------:R-:W-:Y:S02]  /*0cf0*/  IMAD.MOV R0, RZ, RZ, -R4 ;  /* 0x000000ffff007224 */ /* 0x000fe400078e0a04 */
[----:B------:R-:W-:Y:S02]  /*0d00*/  IMAD R11, R6, R13, RZ ;  /* 0x0000000d060b7224 */ /* 0x000fe400078e02ff */
[----:B------:R-:W-:Y:S02]  /*0d10*/  IMAD R0, R15, R0, R12 ;  /* 0x000000000f007224 */ /* 0x000fe400078e020c */
[----:B--2---:R-:W-:Y:S02]  /*0d20*/  IMAD.MOV R8, RZ, RZ, -R9 ;  /* 0x000000ffff087224 */ /* 0x004fe400078e0a09 */
[----:B------:R-:W-:Y:S02]  /*0d30*/  IMAD.IADD R3, R10, 0x1, R0 ;  /* 0x000000010a037824 */ /* 0x000fe400078e0200 */
[----:B------:R-:W-:-:S02]  /*0d40*/  IMAD.SHL.U32 R0, R4, 0x200, RZ ;  /* 0x0000020004007824 */ /* 0x000fc400078e00ff */
[----:B------:R-:W-:Y:S02]  /*0d50*/  IMAD R2, R3, 0x40, R14 ;  /* 0x0000004003027824 */ /* 0x000fe400078e020e */
[----:B------:R-:W-:Y:S01]  /*0d60*/  IMAD R3, R8, R5, RZ ;  /* 0x0000000508037224 */ /* 0x000fe200078e02ff */
[C---:B------:R-:W-:Y:S01]  /*0d70*/  IADD3 R33, PT, PT, R0.reuse, 0x18f, RZ ;  /* 0x0000018f00217810 */ /* 0x040fe20007ffe0ff */
[----:B------:R-:W-:Y:S01]  /*0d80*/  VIADD R15, R0, 0x1 ;  /* 0x00000001000f7836 */ /* 0x000fe20000000000 */
[----:B------:R-:W-:Y:S01]  /*0d90*/  IABS R12, R2 ;  /* 0x00000002000c7213 */ /* 0x000fe20000000000 */
[----:B------:R-:W-:Y:S01]  /*0da0*/  IMAD.MOV.U32 R8, RZ, RZ, RZ ;  /* 0x000000ffff087224 */ /* 0x000fe200078e00ff */
[----:B------:R1:W-:Y:S01]  /*0db0*/  STL [R1+0x18a8], R2 ;  /* 0x0018a80201007387 */ /* 0x0003e20000100800 */
[----:B------:R-:W-:Y:S01]  /*0dc0*/  IMAD.MOV.U32 R6, RZ, RZ, RZ ;  /* 0x000000ffff067224 */ /* 0x000fe200078e00ff */
[----:B------:R-:W-:Y:S01]  /*0dd0*/  IABS R4, R15 ;  /* 0x0000000f00047213 */ /* 0x000fe20000000000 */
[----:B------:R-:W-:Y:S01]  /*0de0*/  IMAD.HI.U32 R9, R9, R3, R8 ;  /* 0x0000000309097227 */ /* 0x000fe200078e0008 */
[----:B------:R-:W-:-:S02]  /*0df0*/  ISETP.GE.AND P4, PT, R15, RZ, PT ;  /* 0x000000ff0f00720c */ /* 0x000fc40003f86270 */
[----:B------:R-:W-:Y:S01]  /*0e00*/  IADD3 R79, PT, PT, R0, 0x1a1, RZ ;  /* 0x000001a1004f7810 */ /* 0x000fe20007ffe0ff */
[----:B------:R-:W-:-:S03]  /*0e10*/  IMAD.HI.U32 R6, R7, R11, R6 ;  /* 0x0000000b07067227 */ /* 0x000fc600078e0006 */
[----:B------:R-:W-:Y:S01]  /*0e20*/  IABS R106, R79 ;  /* 0x0000004f006a7213 */ /* 0x000fe20000000000 */
[----:B------:R-:W-:-:S04]  /*0e30*/  IMAD.HI.U32 R3, R9, R4, RZ ;  /* 0x0000000409037227 */ /* 0x000fc800078e00ff */
[----:B------:R-:W-:Y:S02]  /*0e40*/  IMAD.MOV R3, RZ, RZ, -R3 ;  /* 0x000000ffff037224 */ /* 0x000fe400078e0a03 */
[----:B------:R-:W-:Y:S02]  /*0e50*/  VIADD R11, R0, 0x2 ;  /* 0x00000002000b7836 */ /* 0x000fe40000000000 */
[----:B------:R-:W-:Y:S01]  /*0e60*/  IMAD R4, R5, R3, R4 ;  /* 0x0000000305047224 */ /* 0x000fe200078e0204 */
[----:B------:R-:W-:Y:S01]  /*0e70*/  LOP3.LUT R3, R19, 0x40, RZ, 0xc0, !PT ;  /* 0x0000004013037812 */ /* 0x000fe200078ec0ff */
[----:B------:R-:W-:Y:S01]  /*0e80*/  IMAD.HI.U32 R6, R6, R12, RZ ;  /* 0x0000000c06067227 */ /* 0x000fe200078e00ff */
[----:B------:R-:W-:Y:S02]  /*0e90*/  IABS R10, R11 ;  /* 0x0000000b000a7213 */ /* 0x000fe40000000000 */
[----:B------:R-:W-:Y:S01]  /*0ea0*/  ISETP.GT.U32.AND P1, PT, R5, R4, PT ;  /* 0x000000040500720c */ /* 0x000fe20003f24070 */
[----:B------:R-:W-:-:S02]  /*0eb0*/  VIADD R16, R0, 0x3 ;  /* 0x0000000300107836 */ /* 0x000fc40000000000 */
[----:B------:R-:W-:Y:S02]  /*0ec0*/  IMAD.MOV R6, RZ, RZ, -R6 ;  /* 0x000000ffff067224 */ /* 0x000fe400078e0a06 */
[----:B------:R-:W-:Y:S01]  /*0ed0*/  IMAD.SHL.U32 R7, R19, 0x10, RZ ;  /* 0x0000001013077824 */ /* 0x000fe200078e00ff */
[----:B------:R-:W-:Y:S01]  /*0ee0*/  IABS R14, R16 ;  /* 0x00000010000e7213 */ /* 0x000fe20000000000 */
[----:B------:R-:W-:Y:S01]  /*0ef0*/  IMAD R12, R13, R6, R12 ;  /* 0x000000060d0c7224 */ /* 0x000fe200078e020c */
[----:B------:R-:W-:Y:S01]  /*0f00*/  ISETP.GE.AND P6, PT, R16, RZ, PT ;  /* 0x000000ff1000720c */ /* 0x000fe20003fc6270 */
[----:B------:R-:W-:Y:S01]  /*0f10*/  IMAD.HI.U32 R6, R9, R10, RZ ;  /* 0x0000000a09067227 */ /* 0x000fe200078e00ff */
[----:B------:R-:W-:Y:S02]  /*0f20*/  LOP3.LUT R8, R7, 0x70, RZ, 0xc0, !PT ;  /* 0x0000007007087812 */ /* 0x000fe400078ec0ff */
[----:B------:R-:W-:Y:S01]  /*0f30*/  ISETP.GT.U32.AND P0, PT, R13, R12, PT ;  /* 0x0000000c0d00720c */ /* 0x000fe20003f04070 */
[----:B------:R-:W-:Y:S01]  /*0f40*/  IMAD.HI.U32 R7, R9, R14, RZ ;  /* 0x0000000e09077227 */ /* 0x000fe200078e00ff */
[----:B-1----:R-:W-:-:S03]  /*0f50*/  LEA.HI R2, R3, R8, RZ, 0x1c ;  /* 0x0000000803027211 */ /* 0x002fc600078fe0ff */
[----:B------:R-:W-:Y:S02]  /*0f60*/  IMAD.MOV R6, RZ, RZ, -R6 ;  /* 0x000000ffff067224 */ /* 0x000fe400078e0a06 */
[----:B------:R-:W-:Y:S01]  /*0f70*/  IMAD.MOV R7, RZ, RZ, -R7 ;  /* 0x000000ffff077224 */ /* 0x000fe200078e0a07 */
[----:B------:R1:W-:Y:S01]  /*0f80*/  STL [R1+0xe94], R2 ;  /* 0x000e940201007387 */ /* 0x0003e20000100800 */
[----:B------:R-:W-:Y:S02]  /*0f90*/  IMAD R6, R5, R6, R10 ;  /* 0x0000000605067224 */ /* 0x000fe400078e020a */
[----:B------:R-:W-:Y:S01]  /*0fa0*/  @!P1 IMAD.IADD R4, R4, 0x1, -R5 ;  /* 0x0000000104049824 */ /* 0x000fe200078e0a05 */
[----:B------:R-:W-:Y:S01]  /*0fb0*/  ISETP.GE.AND P1, PT, R11, RZ, PT ;  /* 0x000000ff0b00720c */ /* 0x000fe20003f26270 */
[C---:B------:R-:W-:Y:S01]  /*0fc0*/  IMAD R8, R5.reuse, R7, R14 ;  /* 0x0000000705087224 */ /* 0x040fe200078e020e */
[C---:B------:R-:W-:Y:S01]  /*0fd0*/  ISETP.GT.U32.AND P5, PT, R5.reuse, R6, PT ;  /* 0x000000060500720c */ /* 0x040fe20003fa4070 */
[C---:B------:R-:W-:Y:S01]  /*0fe0*/  VIADD R17, R0.reuse, 0x4 ;  /* 0x0000000400117836 */ /* 0x040fe20000000000 */
[C---:B------:R-:W-:Y:S01]  /*0ff0*/  ISETP.GT.U32.AND P3, PT, R5.reuse, R4, PT ;  /* 0x000000040500720c */ /* 0x040fe20003f64070 */
[C---:B------:R-:W-:Y:S01]  /*1000*/  VIADD R18, R0.reuse, 0x5 ;  /* 0x0000000500127836 */ /* 0x040fe20000000000 */
[----:B------:R-:W-:Y:S01]  /*1010*/  ISETP.GT.U32.AND P2, PT, R5, R8, PT ;  /* 0x000000080500720c */ /* 0x000fe20003f44070 */
[C---:B------:R-:W-:Y:S01]  /*1020*/  VIADD R11, R0.reuse, 0x8 ;  /* 0x00000008000b7836 */ /* 0x040fe20000000000 */
[----:B------:R-:W-:Y:S01]  /*1030*/  IABS R10, R17 ;  /* 0x00000011000a7213 */ /* 0x000fe20000000000 */
[----:B------:R-:W-:Y:S01]  /*1040*/  VIADD R15, R0, 0xb ;  /* 0x0000000b000f7836 */ /* 0x000fe20000000000 */
[----:B------:R-:W-:Y:S01]  /*1050*/  @!P0 IADD3 R12, PT, PT, R12, -R13, RZ ;  /* 0x8000000d0c0c8210 */ /* 0x000fe20007ffe0ff */
[----:B------:R-:W-:Y:S01]  /*1060*/  VIADD R19, R0, 0x29 ;  /* 0x0000002900137836 */ /* 0x000fe20000000000 */
[----:B------:R-:W-:Y:S01]  /*1070*/  IABS R14, R18 ;  /* 0x00000012000e7213 */ /* 0x000fe20000000000 */
[----:B------:R-:W-:Y:S01]  /*1080*/  IMAD.HI.U32 R3, R9, R10, RZ ;  /* 0x0000000a09037227 */ /* 0x000fe200078e00ff */
[----:B------:R-:W-:-:S03]  /*1090*/  ISETP.GT.U32.AND P0, PT, R13, R12, PT ;  /* 0x0000000c0d00720c */ /* 0x000fc60003f04070 */
[----:B------:R-:W-:Y:S02]  /*10a0*/  @!P5 IMAD.IADD R6, R6, 0x1, -R5 ;  /* 0x000000010606d824 */ /* 0x000fe400078e0a05 */
[----:B------:R-:W-:Y:S02]  /*10b0*/  IMAD.MOV R3, RZ, RZ, -R3 ;  /* 0x000000ffff037224 */ /* 0x000fe400078e0a03 */
[--C-:B------:R-:W-:Y:S01]  /*10c0*/  @!P3 IMAD.IADD R4, R4, 0x1, -R5.reuse ;  /* 0x000000010404b824 */ /* 0x100fe200078e0a05 */
[----:B------:R-:W-:Y:S01]  /*10d0*/  ISETP.GE.AND P3, PT, R18, RZ, PT ;  /* 0x000000ff1200720c */ /* 0x000fe20003f66270 */
[----:B------:R-:W-:Y:S01]  /*10e0*/  @!P2 IMAD.IADD R8, R8, 0x1, -R5 ;  /* 0x000000010808a824 */ /* 0x000fe200078e0a05 */
[C---:B------:R-:W-:Y:S01]  /*10f0*/  ISETP.GT.U32.AND P2, PT, R5.reuse, R6, PT ;  /* 0x000000060500720c */ /* 0x040fe20003f44070 */
[C---:B------:R-:W-:Y:S01]  /*1100*/  IMAD R10, R5.reuse, R3, R10 ;  /* 0x00000003050a7224 */ /* 0x040fe200078e020a */
[----:B------:R-:W-:Y:S01]  /*1110*/  IABS R18, R11 ;  /* 0x0000000b00127213 */ /* 0x000fe20000000000 */
[----:B-1----:R-:W-:Y:S01]  /*1120*/  IMAD.MOV.U32 R2, RZ, RZ, R4 ;  /* 0x000000ffff027224 */ /* 0x002fe200078e0004 */
[----:B------:R-:W-:Y:S01]  /*1130*/  ISETP.GT.U32.AND P5, PT, R5, R8, PT ;  /* 0x000000080500720c */ /* 0x000fe20003fa4070 */
[----:B------:R-:W-:-:S04]  /*1140*/  IMAD.HI.U32 R7, R9, R14, RZ ;  /* 0x0000000e09077227 */ /* 0x000fc800078e00ff */
[----:B------:R-:W-:Y:S01]  /*1150*/  @!P4 IMAD.MOV R2, RZ, RZ, -R2 ;  /* 0x000000ffff02c224 */ /* 0x000fe200078e0a02 */
[----:B------:R-:W-:Y:S01]  /*1160*/  ISETP.GT.U32.AND P4, PT, R5, R10, PT ;  /* 0x0000000a0500720c */ /* 0x000fe20003f84070 */
[----:B------:R-:W-:Y:S02]  /*1170*/  IMAD.MOV R7, RZ, RZ, -R7 ;  /* 0x000000ffff077224 */ /* 0x000fe400078e0a07 */
[----:B------:R-:W-:Y:S01]  /*1180*/  @!P0 IMAD.IADD R12, R12, 0x1, -R13 ;  /* 0x000000010c0c8824 */ /* 0x000fe200078e0a0d */
[----:B------:R-:W-:Y:S01]  /*1190*/  ISETP.GE.AND P0, PT, R17, RZ, PT ;  /* 0x000000ff1100720c */ /* 0x000fe20003f06270 */
[----:B------:R-:W-:Y:S02]  /*11a0*/  IMAD R4, R5, R7, R14 ;  /* 0x0000000705047224 */ /* 0x000fe400078e020e */
[----:B------:R-:W-:Y:S01]  /*11b0*/  VIADD R3, R0, 0x6 ;  /* 0x0000000600037836 */ /* 0x000fe20000000000 */
[----:B------:R-:W-:Y:S01]  /*11c0*/  STL [R1+0x1b48], R12 ;  /* 0x001b480c01007387 */ /* 0x000fe20000100800 */
[----:B------:R-:W-:-:S02]  /*11d0*/  @!P2 IMAD.IADD R6, R6, 0x1, -R5 ;  /* 0x000000010606a824 */ /* 0x000fc400078e0a05 */
[--C-:B------:R-:W-:Y:S01]  /*11e0*/  @!P5 IMAD.IADD R8, R8, 0x1, -R5.reuse ;  /* 0x000000010808d824 */ /* 0x100fe200078e0a05 */
[----:B------:R-:W-:Y:S01]  /*11f0*/  ISETP.GT.U32.AND P5, PT, R5, R4, PT ;  /* 0x000000040500720c */ /* 0x000fe20003fa4070 */
[----:B------:R-:W-:Y:S01]  /*1200*/  VIADD R7, R0, 0x7 ;  /* 0x0000000700077836 */ /* 0x000fe20000000000 */
[----:B------:R1:W-:Y:S01]  /*1210*/  STL [R1+0xd4], R2 ;  /* 0x0000d40201007387 */ /* 0x0003e20000100800 */
[----:B------:R-:W-:Y:S01]  /*1220*/  @!P4 IMAD.IADD R10, R10, 0x1, -R5 ;  /* 0x000000010a0ac824 */ /* 0x000fe200078e0a05 */
[----:B------:R-:W-:Y:S01]  /*1230*/  IABS R14, R3 ;  /* 0x00000003000e7213 */ /* 0x000fe20000000000 */
[C---:B------:R-:W-:Y:S01]  /*1240*/  VIADD R13, R0.reuse, 0xa ;  /* 0x0000000a000d7836 */ /* 0x040fe20000000000 */
[----:B------:R-:W-:Y:S01]  /*1250*/  IABS R16, R7 ;  /* 0x0000000700107213 */ /* 0x000fe20000000000 */
[----:B------:R-:W-:Y:S01]  /*1260*/  VIADD R17, R0, 0xc ;  /* 0x0000000c00117836 */ /* 0x000fe20000000000 */
[----:B------:R-:W-:Y:S01]  /*1270*/  ISETP.GE.AND P2, PT, R3, RZ, PT ;  /* 0x000000ff0300720c */ /* 0x000fe20003f46270 */
[----:B------:R-:W-:Y:S01]  /*1280*/  IMAD.HI.U32 R3, R9, R14, RZ ;  /* 0x0000000e09037227 */ /* 0x000fe200078e00ff */
[----:B------:R-:W-:-:S02]  /*1290*/  ISETP.GT.U32.AND P4, PT, R5, R10, PT ;  /* 0x0000000a0500720c */ /* 0x000fc40003f84070 */
[----:B-1----:R-:W-:Y:S01]  /*12a0*/  MOV R2, R6 ;  /* 0x0000000600027202 */ /* 0x002fe20000000f00 */
[----:B------:R-:W-:Y:S01]  /*12b0*/  IMAD.HI.U32 R6, R9, R16, RZ ;  /* 0x0000001009067227 */ /* 0x000fe200078e00ff */
[----:B------:R-:W-:-:S03]  /*12c0*/  IABS R20, R17 ;  /* 0x0000001100147213 */ /* 0x000fc60000000000 */
[----:B------:R-:W-:Y:S01]  /*12d0*/  @!P1 IMAD.MOV R2, RZ, RZ, -R2 ;  /* 0x000000ffff029224 */ /* 0x000fe200078e0a02 */
[----:B------:R-:W-:Y:S01]  /*12e0*/  ISETP.GE.AND P1, PT, R7, RZ, PT ;  /* 0x000000ff0700720c */ /* 0x000fe20003f26270 */
[----:B------:R-:W-:Y:S02]  /*12f0*/  IMAD.MOV R3, RZ, RZ, -R3 ;  /* 0x000000ffff037224 */ /* 0x000fe400078e0a03 */
[--C-:B------:R-:W-:Y:S01]  /*1300*/  @!P5 IMAD.IADD R4, R4, 0x1, -R5.reuse ;  /* 0x000000010404d824 */ /* 0x100fe200078e0a05 */
[----:B------:R1:W-:Y:S01]  /*1310*/  STL [R1+0xd0], R2 ;  /* 0x0000d00201007387 */ /* 0x0003e20000100800 */
[----:B------:R-:W-:Y:S02]  /*1320*/  @!P4 IMAD.IADD R10, R10, 0x1, -R5 ;  /* 0x000000010a0ac824 */ /* 0x000fe400078e0a05 */
[----:B------:R-:W-:Y:S01]  /*1330*/  IMAD.HI.U32 R7, R9, R18, RZ ;  /* 0x0000001209077227 */ /* 0x000fe200078e00ff */
[----:B------:R-:W-:-:S03]  /*1340*/  ISETP.GT.U32.AND P5, PT, R5, R4, PT ;  /* 0x000000040500720c */ /* 0x000fc60003fa4070 */
[----:B------:R-:W-:Y:S02]  /*1350*/  IMAD.MOV R7, RZ, RZ, -R7 ;  /* 0x000000ffff077224 */ /* 0x000fe400078e0a07 */
[C---:B------:R-:W-:Y:S02]  /*1360*/  VIADD R45, R0.reuse, 0x184 ;  /* 0x00000184002d7836 */ /* 0x040fe40000000000 */
[----:B-1----:R-:W-:Y:S02]  /*1370*/  IMAD.MOV.U32 R2, RZ, RZ, R8 ;  /* 0x000000ffff027224 */ /* 0x002fe400078e0008 */
[----:B------:R-:W-:Y:S02]  /*1380*/  IMAD.MOV R8, RZ, RZ, -R6 ;  /* 0x000000ffff087224 */ /* 0x000fe400078e0a06 */
[----:B------:R-:W-:Y:S01]  /*1390*/  IMAD R6, R5, R3, R14 ;  /* 0x0000000305067224 */ /* 0x000fe200078e020e */
[----:B------:R-:W-:Y:S01]  /*13a0*/  IABS R3, R13 ;  /* 0x0000000d00037213 */ /* 0x000fe20000000000 */
[----:B------:R-:W-:Y:S01]  /*13b0*/  @!P6 IMAD.MOV R2, RZ, RZ, -R2 ;  /* 0x000000ffff02e224 */ /* 0x000fe200078e0a02 */
[----:B------:R-:W-:Y:S01]  /*13c0*/  ISETP.GE.AND P6, PT, R11, RZ, PT ;  /* 0x000000ff0b00720c */ /* 0x000fe20003fc6270 */
[C---:B------:R-:W-:Y:S01]  /*13d0*/  IMAD R8, R5.reuse, R8, R16 ;  /* 0x0000000805087224 */ /* 0x040fe200078e0210 */
[C---:B------:R-:W-:Y:S01]  /*13e0*/  ISETP.GT.U32.AND P4, PT, R5.reuse, R6, PT ;  /* 0x000000060500720c */ /* 0x040fe20003f84070 */
[----:B------:R-:W-:Y:S01]  /*13f0*/  VIADD R11, R0, 0x9 ;  /* 0x00000009000b7836 */ /* 0x000fe20000000000 */
[----:B------:R1:W-:Y:S01]  /*1400*/  STL [R1+0xcc], R2 ;  /* 0x0000cc0201007387 */ /* 0x0003e20000100800 */
[C---:B------:R-:W-:Y:S01]  /*1410*/  IMAD R14, R5.reuse, R7, R18 ;  /* 0x00000007050e7224 */ /* 0x040fe200078e0212 */
[----:B------:R-:W-:Y:S01]  /*1420*/  IABS R18, R15 ;  /* 0x0000000f00127213 */ /* 0x000fe20000000000 */
[----:B------:R-:W-:Y:S01]  /*1430*/  @!P5 IMAD.IADD R4, R4, 0x1, -R5 ;  /* 0x000000010404d824 */ /* 0x000fe200078e0a05 */
[----:B------:R-:W-:Y:S01]  /*1440*/  ISETP.GT.U32.AND P5, PT, R5, R8, PT ;  /* 0x000000080500720c */ /* 0x000fe20003fa4070 */
[----:B------:R-:W-:Y:S01]  /*1450*/  VIADD R44, R0, 0x185 ;  /* 0x00000185002c7836 */ /* 0x000fe20000000000 */
[----:B------:R-:W-:Y:S01]  /*1460*/  IABS R16, R11 ;  /* 0x0000000b00107213 */ /* 0x000fe20000000000 */
[----:B------:R-:W-:-:S04]  /*1470*/  IMAD.HI.U32 R7, R9, R18, RZ ;  /* 0x0000001209077227 */ /* 0x000fc800078e00ff */
[----:B-1----:R-:W-:Y:S01]  /*1480*/  IMAD.MOV.U32 R2, RZ, RZ, R10 ;  /* 0x000000ffff027224 */ /* 0x002fe200078e000a */
[----:B------:R-:W-:Y:S01]  /*1490*/  MOV R10, R3 ;  /* 0x00000003000a7202 */ /* 0x000fe20000000f00 */
[----:B------:R-:W-:Y:S02]  /*14a0*/  @!P4 IMAD.IADD R6, R6, 0x1, -R5 ;  /* 0x000000010606c824 */ /* 0x000fe400078e0a05 */
[----:B------:R-:W-:Y:S01]  /*14b0*/  @!P0 IMAD.MOV R2, RZ, RZ, -R2 ;  /* 0x000000ffff028224 */ /* 0x000fe200078e0a02 */
[----:B------:R-:W-:Y:S01]  /*14c0*/  ISETP.GT.U32.AND P0, PT, R5, R14, PT ;  /* 0x0000000e0500720c */ /* 0x000fe20003f04070 */
[----:B------:R-:W-:Y:S01]  /*14d0*/  IMAD.HI.U32 R3, R9, R16, RZ ;  /* 0x0000001009037227 */ /* 0x000fe200078e00ff */
[----:B------:R-:W-:Y:S02]  /*14e0*/  ISETP.GT.U32.AND P4, PT, R5, R6, PT ;  /* 0x000000060500720c */ /* 0x000fe40003f84070 */
[----:B------:R1:W-:Y:S01]  /*14f0*/  STL [R1+0xc8], R2 ;  /* 0x0000c80201007387 */ /* 0x0003e20000100800 */
[----:B------:R-:W-:-:S02]  /*1500*/  IMAD.MOV R3, RZ, RZ, -R3 ;  /* 0x000000ffff037224 */ /* 0x000fc400078e0a03 */
[----:B------:R-:W-:Y:S02]  /*1510*/  @!P5 IMAD.IADD R8, R8, 0x1, -R5 ;  /* 0x000000010808d824 */ /* 0x000fe400078e0a05 */
[----:B------:R-:W-:Y:S02]  /*1520*/  IMAD.MOV R7, RZ, RZ, -R7 ;  /* 0x000000ffff077224 */ /* 0x000fe400078e0a07 */
[----:B------:R-:W-:Y:S01]  /*1530*/  VIADD R48, R0, 0x183 ;  /* 0x0000018300307836 */ /* 0x000fe20000000000 */
[C---:B------:R-:W-:Y:S01]  /*1540*/  ISETP.GT.U32.AND P5, PT, R5.reuse, R8, PT ;  /* 0x000000080500720c */ /* 0x040fe20003fa4070 */
[--C-:B------:R-:W-:Y:S02]  /*1550*/  @!P0 IMAD.IADD R14, R14, 0x1, -R5.reuse ;  /* 0x000000010e0e8824 */ /* 0x100fe400078e0a05 */
[----:B-1----:R-:W-:Y:S02]  /*1560*/  IMAD.MOV.U32 R2, RZ, RZ, R4 ;  /* 0x000000ffff027224 */ /* 0x002fe400078e0004 */
[C---:B------:R-:W-:Y:S01]  /*1570*/  IMAD R4, R5.reuse, R3, R16 ;  /* 0x0000000305047224 */ /* 0x040fe200078e0210 */
[----:B------:R-:W-:Y:S01]  /*1580*/  ISETP.GT.U32.AND P0, PT, R5, R14, PT ;  /* 0x0000000e0500720c */ /* 0x000fe20003f04070 */
[----:B------:R-:W-:-:S02]  /*1590*/  @!P4 IMAD.IADD R6, R6, 0x1, -R5 ;  /* 0x000000010606c824 */ /* 0x000fc400078e0a05 */
[----:B------:R-:W-:Y:S01]  /*15a0*/  @!P3 IMAD.MOV R2, RZ, RZ, -R2 ;  /* 0x000000ffff02b224 */ /* 0x000fe200078e0a02 */
[----:B------:R-:W-:Y:S01]  /*15b0*/  ISETP.GT.U32.AND P4, PT, R5, R4, PT ;  /* 0x000000040500720c */ /* 0x000fe20003f84070 */
[----:B------:R-:W-:Y:S01]  /*15c0*/  IMAD.HI.U32 R3, R9, R10, RZ ;  /* 0x0000000a09037227 */ /* 0x000fe200078e00ff */
[----:B------:R-:W-:Y:S02]  /*15d0*/  ISETP.GE.AND P3, PT, R11, RZ, PT ;  /* 0x000000ff0b00720c */ /* 0x000fe40003f66270 */
[----:B------:R1:W-:Y:S01]  /*15e0*/  STL [R1+0xc4], R2 ;  /* 0x0000c40201007387 */ /* 0x0003e20000100800 */
[----:B------:R-:W-:-:S04]  /*15f0*/  IMAD.HI.U32 R11, R9, R20, RZ ;  /* 0x00000014090b7227 */ /* 0x000fc800078e00ff */
[----:B------:R-:W-:Y:S01]  /*1600*/  @!P5 IMAD.IADD R8, R8, 0x1, -R5 ;  /* 0x000000010808d824 */ /* 0x000fe200078e0a05 */
[----:B------:R-:W-:Y:S01]  /*1610*/  ISETP.GE.AND P5, PT, R13, RZ, PT ;  /* 0x000000ff0d00720c */ /* 0x000fe20003fa6270 */
[----:B------:R-:W-:Y:S02]  /*1620*/  IMAD.MOV R11, RZ, RZ, -R11 ;  /* 0x000000ffff0b7224 */ /* 0x000fe400078e0a0b */
[----:B------:R-:W-:Y:S02]  /*1630*/  IMAD R16, R5, R7, R18 ;  /* 0x0000000705107224 */ /* 0x000fe400078e0212 */
[----:B-1----:R-:W-:Y:S02]  /*1640*/  IMAD.MOV.U32 R2, RZ, RZ, R6 ;  /* 0x000000ffff027224 */ /* 0x002fe400078e0006 */
[----:B------:R-:W-:Y:S02]  /*1650*/  @!P4 IMAD.IADD R4, R4, 0x1, -R5 ;  /* 0x000000010404c824 */ /* 0x000fe400078e0a05 */
[----:B------:R-:W-:-:S02]  /*1660*/  @!P2 IMAD.MOV R2, RZ, RZ, -R2 ;  /* 0x000000ffff02a224 */ /* 0x000fc400078e0a02 */
[----:B------:R-:W-:Y:S01]  /*1670*/  @!P0 IMAD.IADD R14, R14, 0x1, -R5 ;  /* 0x000000010e0e8824 */ /* 0x000fe200078e0a05 */
[C---:B------:R-:W-:Y:S01]  /*1680*/  ISETP.GT.U32.AND P4, PT, R5.reuse, R4, PT ;  /* 0x000000040500720c */ /* 0x040fe20003f84070 */
[----:B------:R-:W-:Y:S01]  /*1690*/  IMAD.MOV R3, RZ, RZ, -R3 ;  /* 0x000000ffff037224 */ /* 0x000fe200078e0a03 */
[----:B------:R1:W-:Y:S01]  /*16a0*/  STL [R1+0xc0], R2 ;  /* 0x0000c00201007387 */ /* 0x0003e20000100800 */
[C---:B------:R-:W-:Y:S01]  /*16b0*/  VIADD R7, R0.reuse, 0xd ;  /* 0x0000000d00077836 */ /* 0x040fe20000000000 */
[C---:B------:R-:W-:Y:S01]  /*16c0*/  ISETP.GT.U32.AND P0, PT, R5.reuse, R16, PT ;  /* 0x000000100500720c */ /* 0x040fe20003f04070 */
[C---:B------:R-:W-:Y:S01]  /*16d0*/  IMAD R6, R5.reuse, R11, R20 ;  /* 0x0000000b05067224 */ /* 0x040fe200078e0214 */
[----:B------:R-:W-:Y:S01]  /*16e0*/  MOV R11, R8 ;  /* 0x00000008000b7202 */ /* 0x000fe20000000f00 */
[----:B------:R-:W-:Y:S01]  /*16f0*/  IMAD R10, R5, R3, R10 ;  /* 0x00000003050a7224 */ /* 0x000fe200078e020a */
[----:B------:R-:W-:Y:S01]  /*1700*/  IABS R3, R7 ;  /* 0x0000000700037213 */ /* 0x000fe20000000000 */
[----:B------:R-:W-:-:S02]  /*1710*/  VIADD R13, R0, 0xf ;  /* 0x0000000f000d7836 */ /* 0x000fc40000000000 */
[----:B------:R-:W-:Y:S01]  /*1720*/  @!P1 IMAD.MOV R11, RZ, RZ, -R11 ;  /* 0x000000ffff0b9224 */ /* 0x000fe200078e0a0b */
[----:B------:R-:W-:Y:S01]  /*1730*/  ISETP.GT.U32.AND P2, PT, R5, R10, PT ;  /* 0x0000000a0500720c */ /* 0x000fe20003f44070 */
[----:B-1----:R-:W-:Y:S01]  /*1740*/  IMAD.MOV.U32 R2, RZ, RZ, R14 ;  /* 0x000000ffff027224 */ /* 0x002fe200078e000e */
[----:B------:R-:W-:Y:S01]  /*1750*/  ISETP.GE.AND P1, PT, R15, RZ, PT ;  /* 0x000000ff0f00720c */ /* 0x000fe20003f26270 */
[----:B------:R-:W-:Y:S01]  /*1760*/  IMAD.MOV.U32 R8, RZ, RZ, R3 ;  /* 0x000000ffff087224 */ /* 0x000fe200078e0003 */
[----:B------:R1:W-:Y:S01]  /*1770*/  STL [R1+0xbc], R11 ;  /* 0x0000bc0b01007387 */ /* 0x0003e20000100800 */
[----:B------:R-:W-:Y:S01]  /*1780*/  @!P6 IMAD.MOV R2, RZ, RZ, -R2 ;  /* 0x000000ffff02e224 */ /* 0x000fe200078e0a02 */
[----:B------:R-:W-:Y:S01]  /*1790*/  ISETP.GT.U32.AND P6, PT, R5, R6, PT ;  /* 0x000000060500720c */ /* 0x000fe20003fc4070 */
[----:B------:R-:W-:-:S03]  /*17a0*/  IMAD.HI.U32 R3, R9, R8, RZ ;  /* 0x0000000809037227 */ /* 0x000fc600078e00ff */
[----:B------:R2:W-:Y:S01]  /*17b0*/  STL [R1+0xb8], R2 ;  /* 0x0000b80201007387 */ /* 0x0005e20000100800 */
[--C-:B------:R-:W-:Y:S01]  /*17c0*/  @!P4 IMAD.IADD R4, R4, 0x1, -R5.reuse ;  /* 0x000000010404c824 */ /* 0x100fe200078e0a05 */
[----:B------:R-:W-:Y:S01]  /*17d0*/  ISETP.GE.AND P4, PT, R17, RZ, PT ;  /* 0x000000ff1100720c */ /* 0x000fe20003f86270 */
[----:B------:R-:W-:Y:S02]  /*17e0*/  @!P0 IMAD.IADD R16, R16, 0x1, -R5 ;  /* 0x0000000110108824 */ /* 0x000fe400078e0a05 */
[----:B-1----:R-:W-:Y:S02]  /*17f0*/  VIADD R11, R0, 0xe ;  /* 0x0000000e000b7836 */ /* 0x002fe40000000000 */
[----:B------:R-:W-:Y:S02]  /*1800*/  IMAD.MOV R3, RZ, RZ, -R3 ;  /* 0x000000ffff037224 */ /* 0x000fe400078e0a03 */
[----:B------:R-:W-:Y:S01]  /*1810*/  @!P6 IMAD.IADD R6, R6, 0x1, -R5 ;  /* 0x000000010606e824 */ /* 0x000fe200078e0a05 */
[----:B------:R-:W-:Y:S01]  /*1820*/  IABS R14, R11 ;  /* 0x0000000b000e7213 */ /* 0x000fe20000000000 */
[----:B--2---:R-:W-:Y:S01]  /*1830*/  IMAD.MOV.U32 R2, RZ, RZ, R4 ;  /* 0x000000ffff027224 */ /* 0x004fe200078e0004 */
[C---:B------:R-:W-:Y:S01]  /*1840*/  ISETP.GT.U32.AND P6, PT, R5.reuse, R16, PT ;  /* 0x000000100500720c */ /* 0x040fe20003fc4070 */
[----:B------:R-:W-:-:S02]  /*1850*/  IMAD R4, R5, R3, R8 ;  /* 0x0000000305047224 */ /* 0x000fc400078e0208 */
[----:B------:R-:W-:-:S04]  /*1860*/  IMAD.HI.U32 R3, R9, R14, RZ ;  /* 0x0000000e09037227 */ /* 0x000fc800078e00ff */
[----:B------:R-:W-:Y:S01]  /*1870*/  @!P2 IMAD.IADD R10, R10, 0x1, -R5 ;  /* 0x000000010a0aa824 */ /* 0x000fe200078e0a05 */
[----:B------:R-:W-:Y:S01]  /*1880*/  ISETP.GE.AND P2, PT, R7, RZ, PT ;  /* 0x000000ff0700720c */ /* 0x000fe20003f46270 */
[----:B------:R-:W-:Y:S01]  /*1890*/  IMAD.MOV R3, RZ, RZ, -R3 ;  /* 0x000000ffff037224 */ /* 0x000fe200078e0a03 */
[----:B------:R-:W-:Y:S01]  /*18a0*/  IABS R7, R13 ;  /* 0x0000000d00077213 */ /* 0x000fe20000000000 */
[----:B------:R-:W-:Y:S01]  /*18b0*/  @!P3 IMAD.MOV R2, RZ, RZ, -R2 ;  /* 0x000000ffff02b224 */ /* 0x000fe200078e0a02 */
[C---:B------:R-:W-:Y:S01]  /*18c0*/  ISETP.GT.U32.AND P0, PT, R5.reuse, R10, PT ;  /* 0x0000000a0500720c */ /* 0x040fe20003f04070 */
[C---:B------:R-:W-:Y:S01]  /*18d0*/  IMAD R8, R5.reuse, R3, R14 ;  /* 0x0000000305087224 */ /* 0x040fe200078e020e */
[C---:B------:R-:W-:Y:S01]  /*18e0*/  ISETP.GT.U32.AND P3, PT, R5.reuse, R6, PT ;  /* 0x000000060500720c */ /* 0x040fe20003f64070 */
[----:B------:R-:W-:Y:S01]  /*18f0*/  @!P6 IMAD.IADD R16, R16, 0x1, -R5 ;  /* 0x000000011010e824 */ /* 0x000fe200078e0a05 */
[----:B------:R1:W-:Y:S01]  /*1900*/  STL [R1+0xb4], R2 ;  /* 0x0000b40201007387 */ /* 0x0003e20000100800 */
[----:B------:R-:W-:Y:S01]  /*1910*/  VIADD R15, R0, 0x10 ;  /* 0x00000010000f7836 */ /* 0x000fe20000000000 */
[----:B------:R-:W-:Y:S01]  /*1920*/  ISETP.GT.U32.AND P6, PT, R5, R8, PT ;  /* 0x000000080500720c */ /* 0x000fe20003fc4070 */
[----:B------:R-:W-:-:S02]  /*1930*/  IMAD.MOV.U32 R14, RZ, RZ, R7 ;  /* 0x000000ffff0e7224 */ /* 0x000fc400078e0007 */
[----:B------:R-:W-:Y:S01]  /*1940*/  VIADD R17, R0, 0x11 ;  /* 0x0000001100117836 */ /* 0x000fe20000000000 */
[----:B------:R-:W-:Y:S01]  /*1950*/  IABS R18, R15 ;  /* 0x0000000f00127213 */ /* 0x000fe20000000000 */
[----:B------:R-:W-:Y:S02]  /*1960*/  IMAD.HI.U32 R3, R9, R14, RZ ;  /* 0x0000000e09037227 */ /* 0x000fe400078e00ff */
[----:B------:R-:W-:Y:S02]  /*1970*/  @!P0 IADD3 R10, PT, PT, R10, -R5, RZ ;  /* 0x800000050a0a8210 */ /* 0x000fe40007ffe0ff */
[----:B------:R-:W-:Y:S01]  /*1980*/  ISETP.GT.U32.AND P0, PT, R5, R4, PT ;  /* 0x000000040500720c */ /* 0x000fe20003f04070 */
[----:B------:R-:W-:Y:S01]  /*1990*/  IMAD.HI.U32 R7, R9, R18, RZ ;  /* 0x0000001209077227 */ /* 0x000fe200078e00ff */
[----:B------:R-:W-:-:S03]  /*19a0*/  IABS R20, R17 ;  /* 0x0000001100147213 */ /* 0x000fc60000000000 */
[----:B-1----:R-:W-:Y:S02]  /*19b0*/  IMAD.MOV.U32 R2, RZ, RZ, R10 ;  /* 0x000000ffff027224 */ /* 0x002fe400078e000a */
[----:B------:R-:W-:Y:S02]  /*19c0*/  @!P6 IMAD.IADD R8, R8, 0x1, -R5 ;  /* 0x000000010808e824 */ /* 0x000fe400078e0a05 */
[----:B------:R-:W-:Y:S02]  /*19d0*/  IMAD.MOV R3, RZ, RZ, -R3 ;  /* 0x000000ffff037224 */ /* 0x000fe400078e0a03 */
[----:B------:R-:W-:Y:S01]  /*19e0*/  @!P3 IMAD.IADD R6, R6, 0x1, -R5 ;  /* 0x000000010606b824 */ /* 0x000fe200078e0a05 */
[----:B------:R-:W-:Y:S01]  /*19f0*/  ISETP.GE.AND P3, PT, R11, RZ, PT ;  /* 0x000000ff0b00720c */ /* 0x000fe20003f66270 */
[----:B------:R-:W-:Y:S01]  /*1a00*/  @!P5 IMAD.MOV R2, RZ, RZ, -R2 ;  /* 0x000000ffff02d224 */ /* 0x000fe200078e0a02 */
[----:B------:R-:W-:Y:S01]  /*1a10*/  ISETP.GT.U32.AND P6, PT, R5, R8, PT ;  /* 0x000000080500720c */ /* 0x000fe20003fc4070 */
[----:B------:R-:W-:-:S03]  /*1a20*/  IMAD.HI.U32 R11, R9, R20, RZ ;  /* 0x00000014090b7227 */ /* 0x000fc600078e00ff */
[----:B------:R1:W-:Y:S01]  /*1a30*/  STL [R1+0xb0], R2 ;  /* 0x0000b00201007387 */ /* 0x0003e20000100800 */
[----:B------:R-:W-:Y:S02]  /*1a40*/  IMAD.MOV R7, RZ, RZ, -R7 ;  /* 0x000000ffff077224 */ /* 0x000fe400078e0a07 */
[----:B------:R-:W-:Y:S02]  /*1a50*/  IMAD R10, R5, R3, R14 ;  /* 0x00000003050a7224 */ /* 0x000fe400078e020e */
[----:B------:R-:W-:Y:S02]  /*1a60*/  IMAD.MOV.U32 R12, RZ, RZ, R16 ;  /* 0x000000ffff0c7224 */ /* 0x000fe400078e0010 */
[----:B------:R-:W-:Y:S01]  /*1a70*/  @!P0 IMAD.IADD R4, R4, 0x1, -R5 ;  /* 0x0000000104048824 */ /* 0x000fe200078e0a05 */
[----:B------:R-:W-:Y:S01]  /*1a80*/  ISETP.GE.AND P0, PT, R13, RZ, PT ;  /* 0x000000ff0d00720c */ /* 0x000fe20003f06270 */
[----:B------:R-:W-:Y:S02]  /*1a90*/  IMAD.MOV R11, RZ, RZ, -R11 ;  /* 0x000000ffff0b7224 */ /* 0x000fe400078e0a0b */
[C---:B------:R-:W-:Y:S01]  /*1aa0*/  IMAD R14, R5.reuse, R7, R18 ;  /* 0x00000007050e7224 */ /* 0x040fe200078e0212 */
[----:B------:R-:W-:Y:S01]  /*1ab0*/  ISETP.GT.U32.AND P5, PT, R5, R4, PT ;  /* 0x000000040500720c */ /* 0x000fe20003fa4070 */
[----:B-1----:R-:W-:-:S02]  /*1ac0*/  IMAD.MOV.U32 R2, RZ, RZ, R6 ;  /* 0x000000ffff027224 */ /* 0x002fc400078e0006 */
[----:B------:R-:W-:Y:S01]  /*1ad0*/  @!P1 IMAD.MOV R12, RZ, RZ, -R12 ;  /* 0x000000ffff0c9224 */ /* 0x000fe200078e0a0c */
[C---:B------:R-:W-:Y:S01]  /*1ae0*/  ISETP.GT.U32.AND P1, PT, R5.reuse, R10, PT ;  /* 0x0000000a0500720c */ /* 0x040fe20003f24070 */
[C---:B------:R-:W-:Y:S01]  /*1af0*/  IMAD R6, R5.reuse, R11, R20 ;  /* 0x0000000b05067224 */ /* 0x040fe200078e0214 */
[----:B------:R-:W-:Y:S01]  /*1b00*/  IADD3 R11, PT, PT, R0, 0x13, RZ ;  /* 0x00000013000b7810 */ /* 0x000fe20007ffe0ff */
[----:B------:R-:W-:Y:S01]  /*1b10*/  @!P4 IMAD.MOV R2, RZ, RZ, -R2 ;  /* 0x000000ffff02c224 */ /* 0x000fe200078e0a02 */
[C---:B------:R-:W-:Y:S01]  /*1b20*/  ISETP.GT.U32.AND P4, PT, R5.reuse, R14, PT ;  /* 0x0000000e0500720c */ /* 0x040fe20003f84070 */
[--C-:B------:R-:W-:Y:S01]  /*1b30*/  @!P6 IMAD.IADD R8, R8, 0x1, -R5.reuse ;  /* 0x000000010808e824 */ /* 0x100fe200078e0a05 */
[----:B------:R-:W-:Y:S01]  /*1b40*/  ISETP.GT.U32.AND P6, PT, R5, R6, PT ;  /* 0x000000060500720c */ /* 0x000fe20003fc4070 */
[----:B------:R-:W-:Y:S01]  /*1b50*/  VIADD R7, R0, 0x12 ;  /* 0x0000001200077836 */ /* 0x000fe20000000000 */
[----:B------:R-:W-:Y:S01]  /*1b60*/  IABS R18, R11 ;  /* 0x0000000b00127213 */ /* 0x000fe20000000000 */
[--C-:B------:R-:W-:Y:S01]  /*1b70*/  @!P5 IMAD.IADD R4, R4, 0x1, -R5.reuse ;  /* 0x000000010404d824 */ /* 0x100fe200078e0a05 */
[----:B------:R-:W-:Y:S01]  /*1b80*/  STL [R1+0xac], R12 ;  /* 0x0000ac0c01007387 */ /* 0x000fe20000100800 */
[----:B------:R-:W-:Y:S01]  /*1b90*/  VIADD R13, R0, 0x14 ;  /* 0x00000014000d7836 */ /* 0x000fe20000000000 */
[----:B------:R-:W-:Y:S01]  /*1ba0*/  IABS R16, R7 ;  /* 0x0000000700107213 */ /* 0x000fe20000000000 */
[--C-:B------:R-:W-:Y:S01]  /*1bb0*/  @!P1 IMAD.IADD R10, R10, 0x1, -R5.reuse ;  /* 0x000000010a0a9824 */ /* 0x100fe200078e0a05 */
[----:B------:R1:W-:Y:S01]  /*1bc0*/  STL [R1+0xa8], R2 ;  /* 0x0000a80201007387 */ /* 0x0003e20000100800 */
[----:B------:R-:W-:Y:S01]  /*1bd0*/  ISETP.GE.AND P5, PT, R15, RZ, PT ;  /* 0x000000ff0f00720c */ /* 0x000fe20003fa6270 */
[----:B------:R-:W-:Y:S01]  /*1be0*/  VIADD R15, R0, 0x15 ;  /* 0x00000015000f7836 */ /* 0x000fe20000000000 */
[----:B------:R-:W-:Y:S01]  /*1bf0*/  IABS R20, R13 ;  /* 0x0000000d00147213 */ /* 0x000fe20000000000 */
[----:B------:R-:W-:Y:S01]  /*1c00*/  @!P4 IMAD.IADD R14, R14, 0x1, -R5 ;  /* 0x000000010e0ec824 */ /* 0x000fe200078e0a05 */
[----:B------:R-:W-:Y:S01]  /*1c10*/  ISETP.GT.U32.AND P4, PT, R5, R10, PT ;  /* 0x0000000a0500720c */ /* 0x000fe20003f84070 */
[----:B------:R-:W-:Y:S01]  /*1c20*/  IMAD.HI.U32 R3, R9, R16, RZ ;  /* 0x0000001009037227 */ /* 0x000fe200078e00ff */
[----:B------:R-:W-:-:S02]  /*1c30*/  ISETP.GE.AND P1, PT, R17, RZ, PT ;  /* 0x000000ff1100720c */ /* 0x000fc40003f26270 */
[----:B------:R-:W-:Y:S01]  /*1c40*/  IABS R22, R15 ;  /* 0x0000000f00167213 */ /* 0x000fe20000000000 */
[----:B-1----:R-:W-:Y:S02]  /*1c50*/  IMAD.MOV.U32 R2, RZ, RZ, R4 ;  /* 0x000000ffff027224 */ /* 0x002fe400078e0004 */
[----:B------:R-:W-:Y:S01]  /*1c60*/  @!P6 IMAD.IADD R6, R6, 0x1, -R5 ;  /* 0x000000010606e824 */ /* 0x000fe200078e0a05 */
[----:B------:R-:W-:Y:S01]  /*1c70*/  ISETP.GT.U32.AND P6, PT, R5, R14, PT ;  /* 0x0000000e0500720c */ /* 0x000fe20003fc4070 */
[----:B------:R-:W-:Y:S02]  /*1c80*/  IMAD.MOV R4, RZ, RZ, -R3 ;  /* 0x000000ffff047224 */ /* 0x000fe400078e0a03 */
[----:B------:R-:W-:-:S04]  /*1c90*/  IMAD.HI.U32 R3, R9, R18, RZ ;  /* 0x0000001209037227 */ /* 0x000fc800078e00ff */
[C---:B------:R-:W-:Y:S02]  /*1ca0*/  IMAD R4, R5.reuse, R4, R16 ;  /* 0x0000000405047224 */ /* 0x040fe400078e0210 */
[----:B------:R-:W-:Y:S02]  /*1cb0*/  IMAD.MOV R3, RZ, RZ, -R3 ;  /* 0x000000ffff037224 */ /* 0x000fe400078e0a03 */
[--C-:B------:R-:W-:Y:S01]  /*1cc0*/  @!P4 IMAD.IADD R10, R10, 0x1, -R5.reuse ;  /* 0x000000010a0ac824 */ /* 0x100fe200078e0a05 */
[C---:B------:R-:W-:Y:S01]  /*1cd0*/  ISETP.GT.U32.AND P4, PT, R5.reuse, R4, PT ;  /* 0x000000040500720c */ /* 0x040fe20003f84070 */
[C---:B------:R-:W-:Y:S02]  /*1ce0*/  IMAD R16, R5.reuse, R3, R18 ;  /* 0x0000000305107224 */ /* 0x040fe400078e0212 */
[----:B------:R-:W-:Y:S01]  /*1cf0*/  @!P2 IMAD.MOV R2, RZ, RZ, -R2 ;  /* 0x000000ffff02a224 */ /* 0x000fe200078e0a02 */
[C---:B------:R-:W-:Y:S01]  /*1d00*/  ISETP.GT.U32.AND P2, PT, R5.reuse, R6, PT ;  /* 0x000000060500720c */ /* 0x040fe20003f44070 */
[----:B------:R-:W-:Y:S01]  /*1d10*/  @!P6 IMAD.IADD R14, R14, 0x1, -R5 ;  /* 0x000000010e0ee824 */ /* 0x000fe200078e0a05 */
[----:B------:R-:W-:Y:S01]  /*1d20*/  ISETP.GT.U32.AND P6, PT, R5, R16, PT ;  /* 0x000000100500720c */ /* 0x000fe20003fc4070 */
[----:B------:R-:W-:Y:S01]  /*1d30*/  VIADD R17, R0, 0x16 ;  /* 0x0000001600117836 */ /* 0x000fe20000000000 */
[----:B------:R1:W-:Y:S01]  /*1d40*/  STL [R1+0xa4], R2 ;  /* 0x0000a40201007387 */ /* 0x0003e20000100800 */
[----:B------:R-:W-:-:S04]  /*1d50*/  IMAD.HI.U32 R3, R9, R20, RZ ;  /* 0x0000001409037227 */ /* 0x000fc800078e00ff */
[----:B------:R-:W-:Y:S01]  /*1d60*/  @!P4 IMAD.IADD R4, R4, 0x1, -R5 ;  /* 0x000000010404c824 */ /* 0x000fe200078e0a05 */
[----:B------:R-:W-:Y:S01]  /*1d70*/  ISETP.GE.AND P4, PT, R11, RZ, PT ;  /* 0x000000ff0b00720c */ /* 0x000fe20003f86270 */
[----:B------:R-:W-:Y:S02]  /*1d80*/  IMAD.MOV R18, RZ, RZ, -R3 ;  /* 0x000000ffff127224 */ /* 0x000fe400078e0a03 */
[--C-:B------:R-:W-:Y:S01]  /*1d90*/  @!P2 IMAD.IADD R6, R6, 0x1, -R5.reuse ;  /* 0x000000010606a824 */ /* 0x100fe200078e0a05 */
[----:B------:R-:W-:Y:S01]  /*1da0*/  ISETP.GE.AND P2, PT, R7, RZ, PT ;  /* 0x000000ff0700720c */ /* 0x000fe20003f46270 */
[----:B-1----:R-:W-:Y:S01]  /*1db0*/  IMAD.MOV.U32 R2, RZ, RZ, R10 ;  /* 0x000000ffff027224 */ /* 0x002fe200078e000a */
[----:B------:R-:W-:Y:S01]  /*1dc0*/  IABS R7, R17 ;  /* 0x0000001100077213 */ /* 0x000fe20000000000 */
[----:B------:R-:W-:Y:S01]  /*1dd0*/  @!P6 IMAD.IADD R16, R16, 0x1, -R5 ;  /* 0x000000011010e824 */ /* 0x000fe200078e0a05 */
[----:B------:R-:W-:Y:S01]  /*1de0*/  ISETP.GT.U32.AND P6, PT, R5, R4, PT ;  /* 0x000000040500720c */ /* 0x000fe20003fc4070 */
[----:B------:R-:W-:-:S02]  /*1df0*/  @!P3 IMAD.MOV R8, RZ, RZ, -R8 ;  /* 0x000000ffff08b224 */ /* 0x000fc400078e0a08 */
[----:B------:R-:W-:-:S03]  /*1e00*/  IMAD.HI.U32 R3, R9, R22, RZ ;  /* 0x0000001609037227 */ /* 0x000fc600078e00ff */
[----:B------:R-:W-:Y:S01]  /*1e10*/  STL [R1+0xa0], R8 ;  /* 0x0000a00801007387 */ /* 0x000fe20000100800 */
[----:B------:R-:W-:Y:S01]  /*1e20*/  @!P0 IMAD.MOV R2, RZ, RZ, -R2 ;  /* 0x000000ffff028224 */ /* 0x000fe200078e0a02 */
[C---:B------:R-:W-:Y:S01]  /*1e30*/  ISETP.GT.U32.AND P0, PT, R5.reuse, R16, PT ;  /* 0x000000100500720c */ /* 0x040fe20003f04070 */
[C---:B------:R-:W-:Y:S01]  /*1e40*/  IMAD R18, R5.reuse, R18, R20 ;  /* 0x0000001205127224 */ /* 0x040fe200078e0214 */
[----:B------:R-:W-:Y:S01]  /*1e50*/  MOV R20, R7 ;  /* 0x0000000700147202 */ /* 0x000fe20000000f00 */
[----:B------:R-:W-:Y:S01]  /*1e60*/  IMAD.MOV R7, RZ, RZ, -R3 ;  /* 0x000000ffff077224 */ /* 0x000fe200078e0a03 */
[----:B------:R1:W-:Y:S01]  /*1e70*/  STL [R1+0x9c], R2 ;  /* 0x00009c0201007387 */ /* 0x0003e20000100800 */
[----:B------:R-:W-:Y:S01]  /*1e80*/  IMAD.MOV.U32 R3, RZ, RZ, R14 ;  /* 0x000000ffff037224 */ /* 0x000fe200078e000e */
[----:B------:R-:W-:Y:S01]  /*1e90*/  ISETP.GT.U32.AND P3, PT, R5, R18, PT ;  /* 0x000000120500720c */ /* 0x000fe20003f64070 */
[----:B------:R-:W-:Y:S02]  /*1ea0*/  @!P6 IMAD.IADD R4, R4, 0x1, -R5 ;  /* 0x000000010404e824 */ /* 0x000fe400078e0a05 */
[----:B------:R-:W-:Y:S01]  /*1eb0*/  @!P5 IMAD.MOV R3, RZ, RZ, -R3 ;  /* 0x000000ffff03d224 */ /* 0x000fe200078e0a03 */
[----:B------:R-:W-:Y:S01]  /*1ec0*/  ISETP.GE.AND P5, PT, R13, RZ, PT ;  /* 0x000000ff0d00720c */ /* 0x000fe20003fa6270 */
[----:B------:R-:W-:-:S02]  /*1ed0*/  VIADD R11, R0, 0x18 ;  /* 0x00000018000b7836 */ /* 0x000fc40000000000 */
[--C-:B------:R-:W-:Y:S01]  /*1ee0*/  @!P0 IMAD.IADD R16, R16, 0x1, -R5.reuse ;  /* 0x0000000110108824 */ /* 0x100fe200078e0a05 */
[----:B------:R2:W-:Y:S01]  /*1ef0*/  STL [R1+0x98], R3 ;  /* 0x0000980301007387 */ /* 0x0005e20000100800 */
[----:B-1----:R-:W-:Y:S01]  /*1f00*/  IMAD.MOV.U32 R2, RZ, RZ, R6 ;  /* 0x000000ffff027224 */ /* 0x002fe200078e0006 */
[----:B------:R-:W-:Y:S01]  /*1f10*/  IABS R14, R11 ;  /* 0x0000000b000e7213 */ /* 0x000fe20000000000 */
[----:B------:R-:W-:Y:S01]  /*1f20*/  IMAD R6, R5, R7, R22 ;  /* 0x0000000705067224 */ /* 0x000fe200078e0216 */
[----:B------:R-:W-:Y:S01]  /*1f30*/  ISETP.GE.AND P0, PT, R17, RZ, PT ;  /* 0x000000ff1100720c */ /* 0x000fe20003f06270 */
[----:B------:R-:W-:Y:S01]  /*1f40*/  @!P1 IMAD.MOV R2, RZ, RZ, -R2 ;  /* 0x000000ffff029224 */ /* 0x000fe200078e0a02 */
[----:B------:R-:W-:Y:S01]  /*1f50*/  ISETP.GE.AND P1, PT, R15, RZ, PT ;  /* 0x000000ff0f00720c */ /* 0x000fe20003f26270 */
[----:B------:R-:W-:Y:S01]  /*1f60*/  VIADD R7, R0, 0x17 ;  /* 0x0000001700077836 */ /* 0x000fe20000000000 */
[----:B------:R-:W-:Y:S01]  /*1f70*/  ISETP.GT.U32.AND P6, PT, R5, R6, PT ;  /* 0x000000060500720c */ /* 0x000fe20003fc4070 */
[----:B------:R-:W-:Y:S01]  /*1f80*/  @!P3 IMAD.IADD R18, R18, 0x1, -R5 ;  /* 0x000000011212b824 */ /* 0x000fe200078e0a05 */
[----:B------:R1:W-:Y:S01]  /*1f90*/  STL [R1+0x94], R2 ;  /* 0x0000940201007387 */ /* 0x0003e20000100800 */
[----:B--2---:R-:W-:Y:S01]  /*1fa0*/  IMAD.HI.U32 R3, R9, R20, RZ ;  /* 0x0000001409037227 */ /* 0x004fe200078e00ff */
[----:B------:R-:W-:-:S02]  /*1fb0*/  IABS R10, R7 ;  /* 0x00000007000a7213 */ /* 0x000fc40000000000 */
[----:B------:R-:W-:Y:S01]  /*1fc0*/  ISETP.GE.AND P3, PT, R7, RZ, PT ;  /* 0x000000ff0700720c */ /* 0x000fe20003f66270 */
[----:B------:R-:W-:Y:S01]  /*1fd0*/  IMAD.MOV R3, RZ, RZ, -R3 ;  /* 0x000000ffff037224 */ /* 0x000fe200078e0a03 */
[C---:B------:R-:W-:Y:S01]  /*1fe0*/  IADD3 R15, PT, PT, R0.reuse, 0x1a, RZ ;  /* 0x0000001a000f7810 */ /* 0x040fe20007ffe0ff */
[----:B------:R-:W-:Y:S02]  /*1ff0*/  VIADD R13, R0, 0x19 ;  /* 0x00000019000d7836 */ /* 0x000fe40000000000 */
[C---:B------:R-:W-:Y:S01]  /*2000*/  IMAD R8, R5.reuse, R3, R20 ;  /* 0x0000000305087224 */ /* 0x040fe200078e0214 */
[----:B------:R-:W-:Y:S01]  /*2010*/  IABS R20, R15 ;  /* 0x0000000f00147213 */ /* 0x000fe20000000000 */
[----:B-1----:R-:W-:Y:S01]  /*2020*/  IMAD.MOV.U32 R2, RZ, RZ, R4 ;  /* 0x000000ffff027224 */ /* 0x002fe200078e0004 */
[----:B------:R-:W-:Y:S01]  /*2030*/  IABS R7, R13 ;  /* 0x0000000d00077213 */ /* 0x000fe20000000000 */
[----:B------:R-:W-:Y:S01]  /*2040*/  @!P6 IMAD.IADD R6, R6, 0x1, -R5 ;  /* 0x000000010606e824 */ /* 0x000fe200078e0a05 */
[----:B------:R-:W-:Y:S01]  /*2050*/  ISETP.GT.U32.AND P6, PT, R5, R18, PT ;  /* 0x000000120500720c */ /* 0x000fe20003fc4070 */
[----:B------:R-:W-:-:S02]  /*2060*/  @!P2 IMAD.MOV R2, RZ, RZ, -R2 ;  /* 0x000000ffff02a224 */ /* 0x000fc400078e0a02 */
[----:B------:R-:W-:Y:S01]  /*2070*/  IMAD.HI.U32 R3, R9, R10, RZ ;  /* 0x0000000a09037227 */ /* 0x000fe200078e00ff */
[C---:B------:R-:W-:Y:S02]  /*2080*/  ISETP.GT.U32.AND P2, PT, R5.reuse, R6, PT ;  /* 0x000000060500720c */ /* 0x040fe40003f44070 */
[----:B------:R1:W-:Y:S01]  /*2090*/  STL [R1+0x90], R2 ;  /* 0x0000900201007387 */ /* 0x0003e20000100800 */
[----:B------:R-:W-:Y:S02]  /*20a0*/  IMAD.MOV R3, RZ, RZ, -R3 ;  /* 0x000000ffff037224 */ /* 0x000fe400078e0a03 */
[----:B------:R-:W-:Y:S02]  /*20b0*/  VIADD R17, R0, 0x1e ;  /* 0x0000001e00117836 */ /* 0x000fe40000000000 */
[----:B------:R-:W-:Y:S02]  /*20c0*/  IMAD R4, R5, R3, R10 ;  /* 0x0000000305047224 */ /* 0x000fe400078e020a */
[----:B------:R-:W-:Y:S01]  /*20d0*/  @!P6 IMAD.IADD R18, R18, 0x1, -R5 ;  /* 0x000000011212e824 */ /* 0x000fe200078e0a05 */
[----:B------:R-:W-:Y:S01]  /*20e0*/  IABS R24, R17 ;  /* 0x0000001100187213 */ /* 0x000fe20000000000 */
[----:B------:R-:W-:Y:S01]  /*20f0*/  IMAD.HI.U32 R3, R9, R14, RZ ;  /* 0x0000000e09037227 */ /* 0x000fe200078e00ff */
[----:B------:R-:W-:-:S03]  /*2100*/  ISETP.GT.U32.AND P6, PT, R5, R4, PT ;  /* 0x000000040500720c */ /* 0x000fc60003fc4070 */
[----:B-1----:R-:W-:Y:S02]  /*2110*/  IMAD.MOV.U32 R2, RZ, RZ, R16 ;  /* 0x000000ffff027224 */ /* 0x002fe400078e0010 */
[----:B------:R-:W-:Y:S02]  /*2120*/  IMAD.MOV.U32 R16, RZ, RZ, R7 ;  /* 0x000000ffff107224 */ /* 0x000fe400078e0007 */
[----:B------:R-:W-:Y:S01]  /*2130*/  @!P4 IMAD.MOV R2, RZ, RZ, -R2 ;  /* 0x000000ffff02c224 */ /* 0x000fe200078e0a02 */
[----:B------:R-:W-:Y:S01]  /*2140*/  ISETP.GT.U32.AND P4, PT, R5, R8, PT ;  /* 0x000000080500720c */ /* 0x000fe20003f84070 */
[----:B------:R-:W-:-:S03]  /*2150*/  IMAD.HI.U32 R7, R9, R16, RZ ;  /* 0x0000001009077227 */ /* 0x000fc600078e00ff */
[----:B------:R1:W-:Y:S01]  /*2160*/  STL [R1+0x8c], R2 ;  /* 0x00008c0201007387 */ /* 0x0003e20000100800 */
[----:B------:R-:W-:Y:S01]  /*2170*/  @!P2 IMAD.IADD R6, R6, 0x1, -R5 ;  /* 0x000000010606a824 */ /* 0x000fe200078e0a05 */
[----:B------:R-:W-:Y:S01]  /*2180*/  ISETP.GE.AND P2, PT, R11, RZ, PT ;  /* 0x000000ff0b00720c */ /* 0x000fe20003f46270 */
[----:B------:R-:W-:Y:S02]  /*2190*/  IMAD.MOV R10, RZ, RZ, -R3 ;  /* 0x000000ffff0a7224 */ /* 0x000fe400078e0a03 */
[----:B------:R-:W-:Y:S02]  /*21a0*/  IMAD.MOV R7, RZ, RZ, -R7 ;  /* 0x000000ffff077224 */ /* 0x000fe400078e0a07 */
[----:B------:R-:W-:Y:S02]  /*21b0*/  IMAD R10, R5, R10, R14 ;  /* 0x0000000a050a7224 */ /* 0x000fe400078e020e */
[----:B------:R-:W-:Y:S01]  /*21c0*/  @!P4 IMAD.IADD R8, R8, 0x1, -R5 ;  /* 0x000000010808c824 */ /* 0x000fe200078e0a05 */
[----:B------:R-:W-:Y:S01]  /*21d0*/  ISETP.GE.AND P4, PT, R13, RZ, PT ;  /* 0x000000ff0d00720c */ /* 0x000fe20003f86270 */
[----:B-1----:R-:W-:-:S02]  /*21e0*/  IMAD.MOV.U32 R2, RZ, RZ, R18 ;  /* 0x000000ffff027224 */ /* 0x002fc400078e0012 */
[----:B------:R-:W-:Y:S02]  /*21f0*/  @!P6 IMAD.IADD R4, R4, 0x1, -R5 ;  /* 0x000000010404e824 */ /* 0x000fe400078e0a05 */
[----:B------:R-:W-:Y:S01]  /*2200*/  @!P5 IMAD.MOV R2, RZ, RZ, -R2 ;  /* 0x000000ffff02d224 */ /* 0x000fe200078e0a02 */
[C---:B------:R-:W-:Y:S01]  /*2210*/  ISETP.GT.U32.AND P5, PT, R5.reuse, R8, PT ;  /* 0x000000080500720c */ /* 0x040fe20003fa4070 */
[C---:B------:R-:W-:Y:S01]  /*2220*/  IMAD R14, R5.reuse, R7, R16 ;  /* 0x00000007050e7224 */ /* 0x040fe200078e0210 */
[----:B------:R-:W-:Y:S01]  /*2230*/  ISETP.GT.U32.AND P6, PT, R5, R4, PT ;  /* 0x000000040500720c */ /* 0x000fe20003fc4070 */
[----:B------:R-:W-:Y:S01]  /*2240*/  IMAD.HI.U32 R3, R9, R20, RZ ;  /* 0x0000001409037227 */ /* 0x000fe200078e00ff */
[----:B------:R1:W-:Y:S01]  /*2250*/  STL [R1+0x88], R2 ;  /* 0x0000880201007387 */ /* 0x0003e20000100800 */
[----:B------:R-:W-:Y:S02]  /*2260*/  IADD3 R7, PT, PT, R0, 0x1b, RZ ;  /* 0x0000001b00077810 */ /* 0x000fe40007ffe0ff */
[----:B------:R-:W-:-:S02]  /*2270*/  IMAD.MOV R3, RZ, RZ, -R3 ;  /* 0x000000ffff037224 */ /* 0x000fc400078e0a03 */
[----:B------:R-:W-:Y:S01]  /*2280*/  IABS R18, R7 ;  /* 0x0000000700127213 */ /* 0x000fe20000000000 */
[----:B------:R-:W-:Y:S02]  /*2290*/  VIADD R11, R0, 0x1c ;  /* 0x0000001c000b7836 */ /* 0x000fe40000000000 */
[C---:B------:R-:W-:Y:S02]  /*22a0*/  IMAD R16, R5.reuse, R3, R20 ;  /* 0x0000000305107224 */ /* 0x040fe400078e0214 */
[----:B-1----:R-:W-:Y:S01]  /*22b0*/  IMAD.MOV.U32 R2, RZ, RZ, R6 ;  /* 0x000000ffff027224 */ /* 0x002fe200078e0006 */
[----:B------:R-:W-:Y:S01]  /*22c0*/  IABS R20, R11 ;  /* 0x0000000b00147213 */ /* 0x000fe20000000000 */
[--C-:B------:R-:W-:Y:S01]  /*22d0*/  @!P5 IMAD.IADD R8, R8, 0x1, -R5.reuse ;  /* 0x000000010808d824 */ /* 0x100fe200078e0a05 */
[C---:B------:R-:W-:Y:S01]  /*22e0*/  ISETP.GT.U32.AND P5, PT, R5.reuse, R14, PT ;  /* 0x0000000e0500720c */ /* 0x040fe20003fa4070 */
[----:B------:R-:W-:Y:S01]  /*22f0*/  @!P1 IMAD.MOV R2, RZ, RZ, -R2 ;  /* 0x000000ffff029224 */ /* 0x000fe200078e0a02 */
[C---:B------:R-:W-:Y:S01]  /*2300*/  ISETP.GT.U32.AND P1, PT, R5.reuse, R10, PT ;  /* 0x0000000a0500720c */ /* 0x040fe20003f24070 */
[----:B------:R-:W-:Y:S01]  /*2310*/  @!P6 IMAD.IADD R4, R4, 0x1, -R5 ;  /* 0x000000010404e824 */ /* 0x000fe200078e0a05 */
[----:B------:R-:W-:Y:S01]  /*2320*/  ISETP.GT.U32.AND P6, PT, R5, R16, PT ;  /* 0x000000100500720c */ /* 0x000fe20003fc4070 */
[----:B------:R-:W-:Y:S01]  /*2330*/  IMAD.HI.U32 R3, R9, R18, RZ ;  /* 0x0000001209037227 */ /* 0x000fe200078e00ff */
[----:B------:R1:W-:Y:S03]  /*2340*/  STL [R1+0x84], R2 ;  /* 0x0000840201007387 */ /* 0x0003e60000100800 */
[----:B------:R-:W-:-:S02]  /*2350*/  IMAD.MOV R3, RZ, RZ, -R3 ;  /* 0x000000ffff037224 */ /* 0x000fc400078e0a03 */
[----:B------:R-:W-:Y:S02]  /*2360*/  IMAD.MOV.U32 R76, RZ, RZ, R4 ;  /* 0x000000ffff4c7224 */ /* 0x000fe400078e0004 */
[--C-:B------:R-:W-:Y:S02]  /*2370*/  @!P5 IMAD.IADD R14, R14, 0x1, -R5.reuse ;  /* 0x000000010e0ed824 */ /* 0x100fe400078e0a05 */
[--C-:B------:R-:W-:Y:S01]  /*2380*/  @!P1 IMAD.IADD R10, R10, 0x1, -R5.reuse ;  /* 0x000000010a0a9824 */ /* 0x100fe200078e0a05 */
[----:B------:R-:W-:Y:S01]  /*2390*/  ISETP.GE.AND P1, PT, R15, RZ, PT ;  /* 0x000000ff0f00720c */ /* 0x000fe20003f26270 */
[C---:B------:R-:W-:Y:S02]  /*23a0*/  IMAD R4, R5.reuse, R3, R18 ;  /* 0x0000000305047224 */ /* 0x040fe400078e0212 */
[----:B------:R-:W-:Y:S01]  /*23b0*/  @!P6 IMAD.IADD R16, R16, 0x1, -R5 ;  /* 0x000000011010e824 */ /* 0x000fe200078e0a05 */
[----:B------:R-:W-:Y:S01]  /*23c0*/  ISETP.GT.U32.AND P5, PT, R5, R10, PT ;  /* 0x0000000a0500720c */ /* 0x000fe20003fa4070 */
[----:B------:R-:W-:Y:S01]  /*23d0*/  IMAD.HI.U32 R6, R9, R20, RZ ;  /* 0x0000001409067227 */ /* 0x000fe200078e00ff */
[----:B------:R-:W-:-:S03]  /*23e0*/  ISETP.GT.U32.AND P6, PT, R5, R14, PT ;  /* 0x0000000e0500720c */ /* 0x000fc60003fc4070 */
[----:B------:R-:W-:Y:S02]  /*23f0*/  IMAD.MOV R6, RZ, RZ, -R6 ;  /* 0x000000ffff067224 */ /* 0x000fe400078e0a06 */
[----:B-1----:R-:W-:Y:S02]  /*2400*/  IMAD.MOV.U32 R2, RZ, RZ, R8 ;  /* 0x000000ffff027224 */ /* 0x002fe400078e0008 */
[----:B------:R-:W-:Y:S01]  /*2410*/  @!P3 IMAD.MOV R76, RZ, RZ, -R76 ;  /* 0x000000ffff4cb224 */ /* 0x000fe200078e0a4c */
[----:B------:R-:W-:Y:S01]  /*2420*/  ISETP.GE.AND P3, PT, R7, RZ, PT ;  /* 0x000000ff0700720c */ /* 0x000fe20003f66270 */
[----:B------:R-:W-:Y:S02]  /*2430*/  IMAD R6, R5, R6, R20 ;  /* 0x0000000605067224 */ /* 0x000fe400078e0214 */
[----:B------:R-:W-:Y:S01]  /*2440*/  @!P5 IADD3 R10, PT, PT, R10, -R5, RZ ;  /* 0x800000050a0ad210 */ /* 0x000fe20007ffe0ff */
[----:B------:R-:W-:Y:S01]  /*2450*/  IMAD.HI.U32 R7, R9, R24, RZ ;  /* 0x0000001809077227 */ /* 0x000fe200078e00ff */
[----:B------:R-:W-:-:S03]  /*2460*/  ISETP.GT.U32.AND P5, PT, R5, R4, PT ;  /* 0x000000040500720c */ /* 0x000fc60003fa4070 */
[----:B------:R-:W-:Y:S01]  /*2470*/  @!P0 IMAD.MOV R2, RZ, RZ, -R2 ;  /* 0x000000ffff028224 */ /* 0x000fe200078e0a02 */
[C---:B------:R-:W-:Y:S01]  /*2480*/  ISETP.GT.U32.AND P0, PT, R5.reuse, R16, PT ;  /* 0x000000100500720c */ /* 0x040fe20003f04070 */
[----:B------:R-:W-:Y:S01]  /*2490*/  @!P6 IMAD.IADD R14, R14, 0x1, -R5 ;  /* 0x000000010e0ee824 */ /* 0x000fe200078e0a05 */
[----:B------:R-:W-:Y:S01]  /*24a0*/  ISETP.GT.U32.AND P6, PT, R5, R6, PT ;  /* 0x000000060500720c */ /* 0x000fe20003fc4070 */
[----:B------:R-:W-:Y:S01]  /*24b0*/  VIADD R13, R0, 0x1d ;  /* 0x0000001d000d7836 */ /* 0x000fe20000000000 */
[----:B------:R1:W-:Y:S01]  /*24c0*/  STL [R1+0x80], R2 ;  /* 0x0000800201007387 */ /* 0x0003e20000100800 */
[----:B------:R-:W-:Y:S02]  /*24d0*/  IMAD.MOV R7, RZ, RZ, -R7 ;  /* 0x000000ffff077224 */ /* 0x000fe400078e0a07 */
[----:B------:R-:W-:Y:S01]  /*24e0*/  IMAD.MOV.U32 R52, RZ, RZ, R10 ;  /* 0x000000ffff347224 */ /* 0x000fe200078e000a */
[----:B------:R-:W-:Y:S01]  /*24f0*/  IABS R22, R13 ;  /* 0x0000000d00167213 */ /* 0x000fe20000000000 */
[----:B------:R-:W-:-:S02]  /*2500*/  @!P5 IMAD.IADD R4, R4, 0x1, -R5 ;  /* 0x000000010404d824 */ /* 0x000fc400078e0a05 */
[C---:B------:R-:W-:Y:S02]  /*2510*/  IMAD R18, R5.reuse, R7, R24 ;  /* 0x0000000705127224 */ /* 0x040fe400078e0218 */
[----:B------:R-:W-:Y:S01]  /*2520*/  @!P2 IMAD.MOV R52, RZ, RZ, -R52 ;  /* 0x000000ffff34a224 */ /* 0x000fe200078e0a34 */
[C---:B------:R-:W-:Y:S01]  /*2530*/  ISETP.GT.U32.AND P2, PT, R5.reuse, R4, PT ;  /* 0x000000040500720c */ /* 0x040fe20003f44070 */
[----:B-1----:R-:W-:Y:S02]  /*2540*/  IMAD.MOV.U32 R2, RZ, RZ, R14 ;  /* 0x000000ffff027224 */ /* 0x002fe400078e000e */
[----:B------:R-:W-:Y:S02]  /*2550*/  VIADD R15, R0, 0x1f ;  /* 0x0000001f000f7836 */ /* 0x000fe40000000000 */
[----:B------:R-:W-:Y:S01]  /*2560*/  @!P4 IMAD.MOV R2, RZ, RZ, -R2 ;  /* 0x000000ffff02c224 */ /* 0x000fe200078e0a02 */
[----:B------:R-:W-:Y:S01]  /*2570*/  ISETP.GT.U32.AND P4, PT, R5, R18, PT ;  /* 0x000000120500720c */ /* 0x000fe20003f84070 */
[----:B------:R-:W-:Y:S01]  /*2580*/  IMAD.HI.U32 R3, R9, R22, RZ ;  /* 0x0000001609037227 */ /* 0x000fe200078e00ff */
[----:B------:R-:W-:-:S02]  /*2590*/  IABS R20, R15 ;  /* 0x0000000f00147213 */ /* 0x000fc40000000000 */
[----:B------:R1:W-:Y:S01]  /*25a0*/  STL [R1+0x70], R2 ;  /* 0x0000700201007387 */ /* 0x0003e20000100800 */
[--C-:B------:R-:W-:Y:S01]  /*25b0*/  @!P0 IMAD.IADD R16, R16, 0x1, -R5.reuse ;  /* 0x0000000110108824 */ /* 0x100fe200078e0a05 */
[----:B------:R-:W-:Y:S01]  /*25c0*/  ISETP.GE.AND P0, PT, R11, RZ, PT ;  /* 0x000000ff0b00720c */ /* 0x000fe20003f06270 */
[----:B------:R-:W-:Y:S02]  /*25d0*/  @!P6 IMAD.IADD R6, R6, 0x1, -R5 ;  /* 0x000000010606e824 */ /* 0x000fe400078e0a05 */
[----:B------:R-:W-:Y:S02]  /*25e0*/  IMAD.MOV R3, RZ, RZ, -R3 ;  /* 0x000000ffff037224 */ /* 0x000fe400078e0a03 */
[----:B------:R-:W-:Y:S01]  /*25f0*/  VIADD R11, R0, 0x20 ;  /* 0x00000020000b7836 */ /* 0x000fe20000000000 */
[C---:B------:R-:W-:Y:S01]  /*2600*/  ISETP.GT.U32.AND P6, PT, R5.reuse, R6, PT ;  /* 0x000000060500720c */ /* 0x040fe20003fc4070 */
[----:B------:R-:W-:Y:S01]  /*2610*/  IMAD R8, R5, R3, R22 ;  /* 0x0000000305087224 */ /* 0x000fe200078e0216 */
[----:B------:R-:W-:Y:S01]  /*2620*/  IABS R22, R19 ;  /* 0x0000001300167213 */ /* 0x000fe20000000000 */
[----:B------:R-:W-:Y:S01]  /*2630*/  IMAD.HI.U32 R3, R9, R20, RZ ;  /* 0x0000001409037227 */ /* 0x000fe200078e00ff */
[----:B------:R-:W-:-:S02]  /*2640*/  IABS R7, R11 ;  /* 0x0000000b00077213 */ /* 0x000fc40000000000 */
[----:B------:R-:W-:Y:S01]  /*2650*/  ISETP.GT.U32.AND P5, PT, R5, R8, PT ;  /* 0x000000080500720c */ /* 0x000fe20003fa4070 */
[----:B------:R-:W-:Y:S01]  /*2660*/  @!P2 IMAD.IADD R4, R4, 0x1, -R5 ;  /* 0x000000010404a824 */ /* 0x000fe200078e0a05 */
[----:B------:R-:W-:Y:S01]  /*2670*/  MOV R14, R7 ;  /* 0x00000007000e7202 */ /* 0x000fe20000000f00 */
[----:B------:R-:W-:Y:S01]  /*2680*/  IMAD.MOV R3, RZ, RZ, -R3 ;  /* 0x000000ffff037224 */ /* 0x000fe200078e0a03 */
[----:B------:R-:W-:Y:S01]  /*2690*/  ISETP.GE.AND P2, PT, R17, RZ, PT ;  /* 0x000000ff1100720c */ /* 0x000fe20003f46270 */
[----:B------:R-:W-:Y:S02]  /*26a0*/  IMAD.MOV.U32 R61, RZ, RZ, R4 ;  /* 0x000000ffff3d7224 */ /* 0x000fe400078e0004 */
[----:B------:R-:W-:Y:S01]  /*26b0*/  @!P4 IMAD.IADD R18, R18, 0x1, -R5 ;  /* 0x000000011212c824 */ /* 0x000fe200078e0a05 */
[----:B------:R-:W-:Y:S01]  /*26c0*/  ISETP.GE.AND P4, PT, R15, RZ, PT ;  /* 0x000000ff0f00720c */ /* 0x000fe20003f86270 */
[C---:B------:R-:W-:Y:S01]  /*26d0*/  IMAD R10, R5.reuse, R3, R20 ;  /* 0x00000003050a7224 */ /* 0x040fe200078e0214 */
[----:B------:R-:W-:Y:S01]  /*26e0*/  IADD3 R15, PT, PT, R0, 0x27, RZ ;  /* 0x00000027000f7810 */ /* 0x000fe20007ffe0ff */
[----:B------:R-:W-:Y:S01]  /*26f0*/  @!P3 IMAD.MOV R61, RZ, RZ, -R61 ;  /* 0x000000ffff3db224 */ /* 0x000fe200078e0a3d */
[----:B------:R-:W-:Y:S01]  /*2700*/  ISETP.GT.U32.AND P3, PT, R5, R18, PT ;  /* 0x000000120500720c */ /* 0x000fe20003f64070 */
[----:B------:R-:W-:-:S04]  /*2710*/  IMAD.HI.U32 R3, R9, R14, RZ ;  /* 0x0000000e09037227 */ /* 0x000fc800078e00ff */
[----:B------:R-:W-:Y:S01]  /*2720*/  @!P6 IMAD.IADD R6, R6, 0x1, -R5 ;  /* 0x000000010606e824 */ /* 0x000fe200078e0a05 */
[C---:B------:R-:W-:Y:S01]  /*2730*/  ISETP.GT.U32.AND P6, PT, R5.reuse, R10, PT ;  /* 0x0000000a0500720c */ /* 0x040fe20003fc4070 */
[----:B------:R-:W-:Y:S02]  /*2740*/  IMAD.MOV R3, RZ, RZ, -R3 ;  /* 0x000000ffff037224 */ /* 0x000fe400078e0a03 */
[--C-:B------:R-:W-:Y:S02]  /*2750*/  @!P5 IMAD.IADD R8, R8, 0x1, -R5.reuse ;  /* 0x000000010808d824 */ /* 0x100fe400078e0a05 */
[C---:B------:R-:W-:Y:S02]  /*2760*/  IMAD R4, R5.reuse, R3, R14 ;  /* 0x0000000305047224 */ /* 0x040fe400078e020e */
[--C-:B------:R-:W-:Y:S01]  /*2770*/  @!P3 IMAD.IADD R18, R18, 0x1, -R5.reuse ;  /* 0x000000011212b824 */ /* 0x100fe200078e0a05 */
[C---:B------:R-:W-:Y:S01]  /*2780*/  ISETP.GT.U32.AND P5, PT, R5.reuse, R8, PT ;  /* 0x000000080500720c */ /* 0x040fe20003fa4070 */
[----:B------:R-:W-:Y:S01]  /*2790*/  IMAD.MOV.U32 R54, RZ, RZ, R16 ;  /* 0x000000ffff367224 */ /* 0x000fe200078e0010 */
[----:B------:R-:W-:Y:S01]  /*27a0*/  ISETP.GT.U32.AND P3, PT, R5, R4, PT ;  /* 0x000000040500720c */ /* 0x000fe20003f64070 */
[----:B------:R-:W-:Y:S01]  /*27b0*/  VIADD R3, R0, 0x21 ;  /* 0x0000002100037836 */ /* 0x000fe20000000000 */
[----:B------:R-:W-:Y:S01]  /*27c0*/  MOV R72, R18 ;  /* 0x0000001200487202 */ /* 0x000fe20000000f00 */
[----:B------:R-:W-:-:S02]  /*27d0*/  @!P6 IMAD.IADD R10, R10, 0x1, -R5 ;  /* 0x000000010a0ae824 */ /* 0x000fc400078e0a05 */
[----:B------:R-:W-:Y:S01]  /*27e0*/  @!P1 IMAD.MOV R54, RZ, RZ, -R54 ;  /* 0x000000ffff369224 */ /* 0x000fe200078e0a36 */
[----:B------:R-:W-:Y:S01]  /*27f0*/  ISETP.GE.AND P1, PT, R13, RZ, PT ;  /* 0x000000ff0d00720c */ /* 0x000fe20003f26270 */
[----:B------:R-:W-:Y:S01]  /*2800*/  IMAD.MOV.U32 R66, RZ, RZ, R6 ;  /* 0x000000ffff427224 */ /* 0x000fe200078e0006 */
[----:B------:R-:W-:Y:S01]  /*2810*/  ISETP.GT.U32.AND P6, PT, R5, R10, PT ;  /* 0x0000000a0500720c */ /* 0x000fe20003fc4070 */
[----:B------:R-:W-:Y:S01]  /*2820*/  VIADD R7, R0, 0x22 ;  /* 0x0000002200077836 */ /* 0x000fe20000000000 */
[----:B------:R-:W-:Y:S01]  /*2830*/  IABS R6, R3 ;  /* 0x0000000300067213 */ /* 0x000fe20000000000 */
[--C-:B------:R-:W-:Y:S01]  /*2840*/  @!P5 IMAD.IADD R8, R8, 0x1, -R5.reuse ;  /* 0x000000010808d824 */ /* 0x100fe200078e0a05 */
[----:B------:R-:W-:Y:S01]  /*2850*/  ISETP.GE.AND P5, PT, R11, RZ, PT ;  /* 0x000000ff0b00720c */ /* 0x000fe20003fa6270 */
[----:B------:R-:W-:Y:S01]  /*2860*/  @!P3 IMAD.IADD R4, R4, 0x1, -R5 ;  /* 0x000000010404b824 */ /* 0x000fe200078e0a05 */
[----:B------:R-:W-:Y:S01]  /*2870*/  IABS R14, R7 ;  /* 0x00000007000e7213 */ /* 0x000fe20000000000 */
[----:B------:R-:W-:Y:S01]  /*2880*/  @!P0 IMAD.MOV R66, RZ, RZ, -R66 ;  /* 0x000000ffff428224 */ /* 0x000fe200078e0a42 */
[----:B------:R-:W-:Y:S01]  /*2890*/  ISETP.GE.AND P0, PT, R3, RZ, PT ;  /* 0x000000ff0300720c */ /* 0x000fe20003f06270 */
[----:B------:R-:W-:Y:S01]  /*28a0*/  VIADD R11, R0, 0x23 ;  /* 0x00000023000b7836 */ /* 0x000fe20000000000 */
[----:B------:R-:W-:Y:S01]  /*28b0*/  ISETP.GT.U32.AND P3, PT, R5, R4, PT ;  /* 0x000000040500720c */ /* 0x000fe20003f64070 */
[----:B------:R-:W-:-:S03]  /*28c0*/  IMAD.HI.U32 R3, R9, R6, RZ ;  /* 0x0000000609037227 */ /* 0x000fc600078e00ff */
[----:B------:R-:W-:Y:S01]  /*28d0*/  IABS R16, R11 ;  /* 0x0000000b00107213 */ /* 0x000fe20000000000 */
[----:B------:R-:W-:Y:S02]  /*28e0*/  IMAD.MOV.U32 R71, RZ, RZ, R8 ;  /* 0x000000ffff477224 */ /* 0x000fe400078e0008 */
[----:B------:R-:W-:Y:S02]  /*28f0*/  @!P6 IMAD.IADD R10, R10, 0x1, -R5 ;  /* 0x000000010a0ae824 */ /* 0x000fe400078e0a05 */
[----:B------:R-:W-:Y:S02]  /*2900*/  IMAD.MOV R8, RZ, RZ, -R3 ;  /* 0x000000ffff087224 */ /* 0x000fe400078e0a03 */
[----:B------:R-:W-:Y:S01]  /*2910*/  @!P1 IMAD.MOV R71, RZ, RZ, -R71 ;  /* 0x000000ffff479224 */ /* 0x000fe200078e0a47 */
[----:B------:R-:W-:Y:S01]  /*2920*/  ISETP.GE.AND P1, PT, R7, RZ, PT ;  /* 0x000000ff0700720c */ /* 0x000fe20003f26270 */
[----:B------:R-:W-:Y:S02]  /*2930*/  IMAD R6, R5, R8, R6 ;  /* 0x0000000805067224 */ /* 0x000fe400078e0206 */
[----:B------:R-:W-:-:S02]  /*2940*/  IMAD.MOV.U32 R63, RZ, RZ, R10 ;  /* 0x000000ffff3f7224 */ /* 0x000fc400078e000a */
[----:B------:R-:W-:-:S04]  /*2950*/  IMAD.HI.U32 R7, R9, R16, RZ ;  /* 0x0000001009077227 */ /* 0x000fc800078e00ff */
[----:B------:R-:W-:Y:S01]  /*2960*/  @!P4 IMAD.MOV R63, RZ, RZ, -R63 ;  /* 0x000000ffff3fc224 */ /* 0x000fe200078e0a3f */
[C---:B------:R-:W-:Y:S01]  /*2970*/  ISETP.GT.U32.AND P4, PT, R5.reuse, R6, PT ;  /* 0x000000060500720c */ /* 0x040fe20003f84070 */
[----:B------:R-:W-:Y:S02]  /*2980*/  IMAD.MOV R7, RZ, RZ, -R7 ;  /* 0x000000ffff077224 */ /* 0x000fe400078e0a07 */
[----:B------:R-:W-:Y:S02]  /*2990*/  @!P3 IMAD.IADD R4, R4, 0x1, -R5 ;  /* 0x000000010404b824 */ /* 0x000fe400078e0a05 */
[----:B------:R-:W-:Y:S02]  /*29a0*/  IMAD R10, R5, R7, R16 ;  /* 0x00000007050a7224 */ /* 0x000fe400078e0210 */
[----:B------:R-:W-:Y:S02]  /*29b0*/  IMAD.MOV.U32 R58, RZ, RZ, R4 ;  /* 0x000000ffff3a7224 */ /* 0x000fe400078e0004 */
[----:B------:R-:W-:-:S04]  /*29c0*/  IMAD.HI.U32 R3, R9, R14, RZ ;  /* 0x0000000e09037227 */ /* 0x000fc800078e00ff */
[----:B------:R-:W-:Y:S02]  /*29d0*/  VIADD R13, R0, 0x24 ;  /* 0x00000024000d7836 */ /* 0x000fe40000000000 */
[----:B------:R-:W-:Y:S01]  /*29e0*/  @!P5 IMAD.MOV R58, RZ, RZ, -R58 ;  /* 0x000000ffff3ad224 */ /* 0x000fe200078e0a3a */
[----:B------:R-:W-:Y:S01]  /*29f0*/  ISETP.GT.U32.AND P5, PT, R5, R10, PT ;  /* 0x0000000a0500720c */ /* 0x000fe20003fa4070 */
[----:B------:R-:W-:Y:S01]  /*2a00*/  IMAD.MOV R8, RZ, RZ, -R3 ;  /* 0x000000ffff087224 */ /* 0x000fe200078e0a03 */
[----:B------:R-:W-:Y:S01]  /*2a10*/  IABS R18, R13 ;  /* 0x0000000d00127213 */ /* 0x000fe20000000000 */
[----:B------:R-:W-:Y:S01]  /*2a20*/  @!P4 IMAD.IADD R6, R6, 0x1, -R5 ;  /* 0x000000010606c824 */ /* 0x000fe200078e0a05 */
[----:B------:R-:W-:Y:S01]  /*2a30*/  ISETP.GE.AND P6, PT, R13, RZ, PT ;  /* 0x000000ff0d00720c */ /* 0x000fe20003fc6270 */
[----:B------:R-:W-:Y:S02]  /*2a40*/  IMAD R8, R5, R8, R14 ;  /* 0x0000000805087224 */ /* 0x000fe400078e020e */
[----:B------:R-:W-:Y:S01]  /*2a50*/  IMAD.HI.U32 R3, R9, R18, RZ ;  /* 0x0000001209037227 */ /* 0x000fe200078e00ff */
[----:B------:R-:W-:-:S02]  /*2a60*/  ISETP.GT.U32.AND P4, PT, R5, R6, PT ;  /* 0x000000060500720c */ /* 0x000fc40003f84070 */
[----:B------:R-:W-:Y:S01]  /*2a70*/  ISETP.GT.U32.AND P3, PT, R5, R8, PT ;  /* 0x000000080500720c */ /* 0x000fe20003f64070 */
[----:B------:R-:W-:Y:S02]  /*2a80*/  VIADD R13, R0, 0x26 ;  /* 0x00000026000d7836 */ /* 0x000fe40000000000 */
[----:B------:R-:W-:Y:S02]  /*2a90*/  IMAD.MOV R3, RZ, RZ, -R3 ;  /* 0x000000ffff037224 */ /* 0x000fe400078e0a03 */
[----:B------:R-:W-:Y:S01]  /*2aa0*/  @!P5 IMAD.IADD R10, R10, 0x1, -R5 ;  /* 0x000000010a0ad824 */ /* 0x000fe200078e0a05 */
[----:B------:R-:W-:Y:S01]  /*2ab0*/  IABS R16, R13 ;  /* 0x0000000d00107213 */ /* 0x000fe20000000000 */
[----:B------:R-:W-:Y:S01]  /*2ac0*/  @!P2 IMAD.MOV R72, RZ, RZ, -R72 ;  /* 0x000000ffff48a224 */ /* 0x000fe200078e0a48 */
[----:B------:R-:W-:Y:S01]  /*2ad0*/  ISETP.GE.AND P2, PT, R11, RZ, PT ;  /* 0x000000ff0b00720c */ /* 0x000fe20003f46270 */
[C---:B------:R-:W-:Y:S01]  /*2ae0*/  IMAD R4, R5.reuse, R3, R18 ;  /* 0x0000000305047224 */ /* 0x040fe200078e0212 */
[----:B------:R-:W-:Y:S01]  /*2af0*/  ISETP.GT.U32.AND P5, PT, R5, R10, PT ;  /* 0x0000000a0500720c */ /* 0x000fe20003fa4070 */
[----:B------:R-:W-:Y:S01]  /*2b00*/  VIADD R11, R0, 0x25 ;  /* 0x00000025000b7836 */ /* 0x000fe20000000000 */
[----:B------:R-:W-:Y:S01]  /*2b10*/  IABS R18, R15 ;  /* 0x0000000f00127213 */ /* 0x000fe20000000000 */
[----:B------:R-:W-:-:S03]  /*2b20*/  IMAD.HI.U32 R7, R9, R16, RZ ;  /* 0x0000001009077227 */ /* 0x000fc600078e00ff */
[----:B------:R-:W-:Y:S01]  /*2b30*/  IABS R14, R11 ;  /* 0x0000000b000e7213 */ /* 0x000fe20000000000 */
[--C-:B------:R-:W-:Y:S01]  /*2b40*/  @!P4 IMAD.IADD R6, R6, 0x1, -R5.reuse ;  /* 0x000000010606c824 */ /* 0x100fe200078e0a05 */
[----:B------:R-:W-:Y:S01]  /*2b50*/  ISETP.GT.U32.AND P4, PT, R5, R4, PT ;  /* 0x000000040500720c */ /* 0x000fe20003f84070 */
[----:B------:R-:W-:Y:S02]  /*2b60*/  @!P3 IMAD.IADD R8, R8, 0x1, -R5 ;  /* 0x000000010808b824 */ /* 0x000fe400078e0a05 */
[----:B------:R-:W-:Y:S02]  /*2b70*/  IMAD.MOV R7, RZ, RZ, -R7 ;  /* 0x000000ffff077224 */ /* 0x000fe400078e0a07 */
[----:B------:R-:W-:Y:S01]  /*2b80*/  IMAD.HI.U32 R3, R9, R14, RZ ;  /* 0x0000000e09037227 */ /* 0x000fe200078e00ff */
[----:B------:R-:W-:-:S03]  /*2b90*/  ISETP.GT.U32.AND P3, PT, R5, R8, PT ;  /* 0x000000080500720c */ /* 0x000fc60003f64070 */
[C---:B------:R-:W-:Y:S02]  /*2ba0*/  IMAD R16, R5.reuse, R7, R16 ;  /* 0x0000000705107224 */ /* 0x040fe400078e0210 */
[----:B------:R-:W-:Y:S02]  /*2bb0*/  @!P5 IMAD.IADD R10, R10, 0x1, -R5 ;  /* 0x000000010a0ad824 */ /* 0x000fe400078e0a05 */
[----:B------:R-:W-:Y:S01]  /*2bc0*/  IMAD.MOV R3, RZ, RZ, -R3 ;  /* 0x000000ffff037224 */ /* 0x000fe200078e0a03 */
[----:B------:R-:W-:Y:S01]  /*2bd0*/  ISETP.GT.U32.AND P5, PT, R5, R16, PT ;  /* 0x000000100500720c */ /* 0x000fe20003fa4070 */
[----:B------:R-:W-:Y:S02]  /*2be0*/  IMAD.MOV.U32 R57, RZ, RZ, R6 ;  /* 0x000000ffff397224 */ /* 0x000fe400078e0006 */
[----:B------:R-:W-:Y:S01]  /*2bf0*/  @!P4 IMAD.IADD R4, R4, 0x1, -R5 ;  /* 0x000000010404c824 */ /* 0x000fe200078e0a05 */
[----:B------:R-:W-:Y:S01]  /*2c00*/  ISETP.GE.AND P4, PT, R11, RZ, PT ;  /* 0x000000ff0b00720c */ /* 0x000fe20003f86270 */
[----:B------:R-:W-:-:S02]  /*2c10*/  IMAD R14, R5, R3, R14 ;  /* 0x00000003050e7224 */ /* 0x000fc400078e020e */
[----:B------:R-:W-:Y:S02]  /*2c20*/  VIADD R17, R0, 0x28 ;  /* 0x0000002800117836 */ /* 0x000fe40000000000 */
[----:B------:R-:W-:Y:S01]  /*2c30*/  @!P0 IMAD.MOV R57, RZ, RZ, -R57 ;  /* 0x000000ffff398224 */ /* 0x000fe200078e0a39 */
[C---:B------:R-:W-:Y:S01]  /*2c40*/  ISETP.GT.U32.AND P0, PT, R5.reuse, R4, PT ;  /* 0x000000040500720c */ /* 0x040fe20003f04070 */
[----:B------:R-:W-:Y:S01]  /*2c50*/  @!P3 IMAD.IADD R8, R8, 0x1, -R5 ;  /* 0x000000010808b824 */ /* 0x000fe200078e0a05 */
[----:B------:R-:W-:Y:S01]  /*2c60*/  ISETP.GT.U32.AND P3, PT, R5, R14, PT ;  /* 0x0000000e0500720c */ /* 0x000fe20003f64070 */
[----:B------:R-:W-:Y:S01]  /*2c70*/  IMAD.HI.U32 R3, R9, R18, RZ ;  /* 0x0000001209037227 */ /* 0x000fe200078e00ff */
[----:B------:R-:W-:Y:S02]  /*2c80*/  IABS R20, R17 ;  /* 0x0000001100147213 */ /* 0x000fe40000000000 */
[----:B------:R-:W-:Y:S01]  /*2c90*/  @!P5 IADD3 R16, PT, PT, R16, -R5, RZ ;  /* 0x800000051010d210 */ /* 0x000fe20007ffe0ff */
[----:B------:R-:W-:-:S02]  /*2ca0*/  IMAD.MOV R3, RZ, RZ, -R3 ;  /* 0x000000ffff037224 */ /* 0x000fc400078e0a03 */
[----:B------:R-:W-:Y:S01]  /*2cb0*/  IMAD.HI.U32 R7, R9, R20, RZ ;  /* 0x0000001409077227 */ /* 0x000fe200078e00ff */
[----:B------:R-:W-:-:S03]  /*2cc0*/  ISETP.GT.U32.AND P5, PT, R5, R16, PT ;  /* 0x000000100500720c */ /* 0x000fc60003fa4070 */
[----:B------:R-:W-:Y:S02]  /*2cd0*/  IMAD R6, R5, R3, R18 ;  /* 0x0000000305067224 */ /* 0x000fe400078e0212 */
[----:B------:R-:W-:-:S04]  /*2ce0*/  IMAD.HI.U32 R3, R9, R22, RZ ;  /* 0x0000001609037227 */ /* 0x000fc800078e00ff */
[----:B------:R-:W-:Y:S02]  /*2cf0*/  IMAD.MOV R7, RZ, RZ, -R7 ;  /* 0x000000ffff077224 */ /* 0x000fe400078e0a07 */
[--C-:B------:R-:W-:Y:S01]  /*2d00*/  @!P0 IMAD.IADD R4, R4, 0x1, -R5.reuse ;  /* 0x0000000104048824 */ /* 0x100fe200078e0a05 */
[----:B------:R-:W-:Y:S01]  /*2d10*/  ISETP.GT.U32.AND P0, PT, R5, R6, PT ;  /* 0x000000060500720c */ /* 0x000fe20003f04070 */
[----:B------:R-:W-:Y:S01]  /*2d20*/  @!P3 IMAD.IADD R14, R14, 0x1, -R5 ;  /* 0x000000010e0eb824 */ /* 0x000fe200078e0a05 */
[----:B------:R-:W-:Y:S01]  /*2d30*/  ISETP.GE.AND P3, PT, R13, RZ, PT ;  /* 0x000000ff0d00720c */ /* 0x000fe20003f66270 */
[----:B------:R-:W-:Y:S02]  /*2d40*/  IMAD.MOV.U32 R75, RZ, RZ, R8 ;  /* 0x000000ffff4b7224 */ /* 0x000fe400078e0008 */
[----:B------:R-:W-:Y:S02]  /*2d50*/  IMAD.MOV R3, RZ, RZ, -R3 ;  /* 0x000000ffff037224 */ /* 0x000fe400078e0a03 */
[----:B------:R-:W-:-:S02]  /*2d60*/  IMAD R8, R5, R7, R20 ;  /* 0x0000000705087224 */ /* 0x000fc400078e0214 */
[----:B------:R-:W-:Y:S02]  /*2d70*/  IMAD.MOV.U32 R59, RZ, RZ, R4 ;  /* 0x000000ffff3b7224 */ /* 0x000fe400078e0004 */
[----:B------:R-:W-:Y:S01]  /*2d80*/  @!P1 IMAD.MOV R75, RZ, RZ, -R75 ;  /* 0x000000ffff4b9224 */ /* 0x000fe200078e0a4b */
[C---:B------:R-:W-:Y:S01]  /*2d90*/  ISETP.GT.U32.AND P1, PT, R5.reuse, R14, PT ;  /* 0x0000000e0500720c */ /* 0x040fe20003f24070 */
[C---:B------:R-:W-:Y:S02]  /*2da0*/  IMAD R4, R5.reuse, R3, R22 ;  /* 0x0000000305047224 */ /* 0x040fe400078e0216 */
[----:B------:R-:W-:Y:S01]  /*2db0*/  @!P6 IMAD.MOV R59, RZ, RZ, -R59 ;  /* 0x000000ffff3be224 */ /* 0x000fe200078e0a3b */
[C---:B------:R-:W-:Y:S01]  /*2dc0*/  ISETP.GT.U32.AND P6, PT, R5.reuse, R8, PT ;  /* 0x000000080500720c */ /* 0x040fe20003fc4070 */
[----:B------:R-:W-:Y:S01]  /*2dd0*/  @!P5 IMAD.IADD R16, R16, 0x1, -R5 ;  /* 0x000000011010d824 */ /* 0x000fe200078e0a05 */
[----:B------:R-:W-:Y:S01]  /*2de0*/  ISETP.GT.U32.AND P5, PT, R5, R4, PT ;  /* 0x000000040500720c */ /* 0x000fe20003fa4070 */
[----:B------:R-:W-:-:S02]  /*2df0*/  VIADD R11, R0, 0x2a ;  /* 0x0000002a000b7836 */ /* 0x000fc40000000000 */
[----:B------:R-:W-:Y:S02]  /*2e00*/  VIADD R13, R0, 0x2b ;  /* 0x0000002b000d7836 */ /* 0x000fe40000000000 */
[----:B------:R-:W-:Y:S01]  /*2e10*/  IMAD.MOV.U32 R56, RZ, RZ, R10 ;  /* 0x000000ffff387224 */ /* 0x000fe200078e000a */
[----:B------:R-:W-:Y:S01]  /*2e20*/  IABS R10, R11 ;  /* 0x0000000b000a7213 */ /* 0x000fe20000000000 */
[--C-:B------:R-:W-:Y:S01]  /*2e30*/  @!P0 IMAD.IADD R6, R6, 0x1, -R5.reuse ;  /* 0x0000000106068824 */ /* 0x100fe200078e0a05 */
[----:B------:R-:W-:Y:S01]  /*2e40*/  IABS R7, R13 ;  /* 0x0000000d00077213 */ /* 0x000fe20000000000 */
[----:B------:R-:W-:Y:S01]  /*2e50*/  @!P1 IMAD.IADD R14, R14, 0x1, -R5 ;  /* 0x000000010e0e9824 */ /* 0x000fe200078e0a05 */
[----:B------:R-:W-:Y:S01]  /*2e60*/  ISETP.GE.AND P1, PT, R17, RZ, PT ;  /* 0x000000ff1100720c */ /* 0x000fe20003f26270 */
[----:B------:R-:W-:Y:S01]  /*2e70*/  IMAD.HI.U32 R3, R9, R10, RZ ;  /* 0x0000000a09037227 */ /* 0x000fe200078e00ff */
[----:B------:R-:W-:-:S03]  /*2e80*/  ISETP.GE.AND P0, PT, R19, RZ, PT ;  /* 0x000000ff1300720c */ /* 0x000fc60003f06270 */
[--C-:B------:R-:W-:Y:S01]  /*2e90*/  @!P6 IMAD.IADD R8, R8, 0x1, -R5.reuse ;  /* 0x000000010808e824 */ /* 0x100fe200078e0a05 */
[C---:B------:R-:W-:Y:S01]  /*2ea0*/  ISETP.GT.U32.AND P6, PT, R5.reuse, R6, PT ;  /* 0x000000060500720c */ /* 0x040fe20003fc4070 */
[----:B------:R-:W-:Y:S02]  /*2eb0*/  IMAD.MOV.U32 R67, RZ, RZ, R14 ;  /* 0x000000ffff437224 */ /* 0x000fe400078e000e */
[----:B------:R-:W-:Y:S01]  /*2ec0*/  @!P5 IMAD.IADD R4, R4, 0x1, -R5 ;  /* 0x000000010404d824 */ /* 0x000fe200078e0a05 */
[----:B------:R-:W-:Y:S01]  /*2ed0*/  ISETP.GT.U32.AND P5, PT, R5, R8, PT ;  /* 0x000000080500720c */ /* 0x000fe20003fa4070 */
[----:B------:R-:W-:Y:S01]  /*2ee0*/  IMAD.MOV.U32 R14, RZ, RZ, R7 ;  /* 0x000000ffff0e7224 */ /* 0x000fe200078e0007 */
[----:B------:R-:W-:Y:S01]  /*2ef0*/  IADD3 R7, PT, PT, -R3, RZ, RZ ;  /* 0x000000ff03077210 */ /* 0x000fe20007ffe1ff */
[----:B------:R-:W-:Y:S01]  /*2f00*/  @!P4 IMAD.MOV R67, RZ, RZ, -R67 ;  /* 0x000000ffff43c224 */ /* 0x000fe200078e0a43 */
[----:B------:R-:W-:Y:S01]  /*2f10*/  ISETP.GT.U32.AND P4, PT, R5, R4, PT ;  /* 0x000000040500720c */ /* 0x000fe20003f84070 */
[----:B------:R-:W-:-:S04]  /*2f20*/  IMAD.HI.U32 R3, R9, R14, RZ ;  /* 0x0000000e09037227 */ /* 0x000fc800078e00ff */
[----:B------:R-:W-:Y:S02]  /*2f30*/  IMAD R10, R5, R7, R10 ;  /* 0x00000007050a7224 */ /* 0x000fe400078e020a */
[----:B------:R-:W-:Y:S02]  /*2f40*/  IMAD.MOV R3, RZ, RZ, -R3 ;  /* 0x000000ffff037224 */ /* 0x000fe400078e0a03 */
[----:B------:R-:W-:Y:S01]  /*2f50*/  @!P2 IMAD.MOV R56, RZ, RZ, -R56 ;  /* 0x000000ffff38a224 */ /* 0x000fe200078e0a38 */
[----:B------:R-:W-:Y:S01]  /*2f60*/  ISETP.GE.AND P2, PT, R15, RZ, PT ;  /* 0x000000ff0f00720c */ /* 0x000fe20003f46270 */
[----:B------:R-:W-:Y:S01]  /*2f70*/  @!P6 IMAD.IADD R6, R6, 0x1, -R5 ;  /* 0x000000010606e824 */ /* 0x000fe200078e0a05 */
[C---:B------:R-:W-:Y:S01]  /*2f80*/  ISETP.GT.U32.AND P6, PT, R5.reuse, R10, PT ;  /* 0x0000000a0500720c */ /* 0x040fe20003fc4070 */
[----:B------:R-:W-:Y:S02]  /*2f90*/  VIADD R15, R0, 0x2c ;  /* 0x0000002c000f7836 */ /* 0x000fe40000000000 */
[----:B------:R-:W-:-:S02]  /*2fa0*/  IMAD R14, R5, R3, R14 ;  /* 0x00000003050e7224 */ /* 0x000fc400078e020e */
[----:B------:R-:W-:Y:S01]  /*2fb0*/  VIADD R17, R0, 0x2d ;  /* 0x0000002d00117836 */ /* 0x000fe20000000000 */
[----:B------:R-:W-:Y:S01]  /*2fc0*/  IABS R18, R15 ;  /* 0x0000000f00127213 */ /* 0x000fe20000000000 */
[--C-:B------:R-:W-:Y:S01]  /*2fd0*/  @!P4 IMAD.IADD R4, R4, 0x1, -R5.reuse ;  /* 0x000000010404c824 */ /* 0x100fe200078e0a05 */
[----:B------:R-:W-:Y:S01]  /*2fe0*/  ISETP.GT.U32.AND P4, PT, R5, R14, PT ;  /* 0x0000000e0500720c */ /* 0x000fe20003f84070 */
[----:B------:R-:W-:Y:S01]  /*2ff0*/  @!P5 IMAD.IADD R8, R8, 0x1, -R5 ;  /* 0x000000010808d824 */ /* 0x000fe200078e0a05 */
[----:B------:R-:W-:Y:S01]  /*3000*/  IABS R20, R17 ;  /* 0x0000001100147213 */ /* 0x000fe20000000000 */
[----:B------:R-:W-:Y:S01]  /*3010*/  IMAD.HI.U32 R3, R9, R18, RZ ;  /* 0x0000001209037227 */ /* 0x000fe200078e00ff */
[----:B------:R-:W-:-:S03]  /*3020*/  ISETP.GE.AND P5, PT, R11, RZ, PT ;  /* 0x000000ff0b00720c */ /* 0x000fc60003fa6270 */
[----:B------:R-:W-:Y:S02]  /*3030*/  IMAD.MOV.U32 R62, RZ, RZ, R16 ;  /* 0x000000ffff3e7224 */ /* 0x000fe400078e0010 */
[----:B------:R-:W-:-:S03]  /*3040*/  IMAD.HI.U32 R7, R9, R20, RZ ;  /* 0x0000001409077227 */ /* 0x000fc600078e00ff */
[----:B------:R-:W-:Y:S01]  /*3050*/  @!P3 IADD3 R62, PT, PT, -R62, RZ, RZ ;  /* 0x000000ff3e3eb210 */ /* 0x000fe20007ffe1ff */
[----:B------:R-:W-:Y:S01]  /*3060*/  @!P6 IMAD.IADD R10, R10, 0x1, -R5 ;  /* 0x000000010a0ae824 */ /* 0x000fe200078e0a05 */
[----:B------:R-:W-:Y:S01]  /*3070*/  ISETP.GE.AND P6, PT, R13, RZ, PT ;  /* 0x000000ff0d00720c */ /* 0x000fe20003fc6270 */
[C---:B------:R-:W-:Y:S02]  /*3080*/  VIADD R11, R0.reuse, 0x2e ;  /* 0x0000002e000b7836 */ /* 0x040fe40000000000 */
[----:B------:R-:W-:Y:S01]  /*3090*/  IMAD.MOV R3, RZ, RZ, -R3 ;  /* 0x000000ffff037224 */ /* 0x000fe200078e0a03 */
[C---:B------:R-:W-:Y:S01]  /*30a0*/  ISETP.GT.U32.AND P3, PT, R5.reuse, R10, PT ;  /* 0x0000000a0500720c */ /* 0x040fe20003f64070 */
[----:B------:R-:W-:Y:S02]  /*30b0*/  IMAD.MOV R7, RZ, RZ, -R7 ;  /* 0x000000ffff077224 */ /* 0x000fe400078e0a07 */
[----:B------:R-:W-:Y:S02]  /*30c0*/  VIADD R13, R0, 0x2f ;  /* 0x0000002f000d7836 */ /* 0x000fe40000000000 */
[----:B------:R-:W-:Y:S01]  /*30d0*/  IMAD R18, R5, R3, R18 ;  /* 0x0000000305127224 */ /* 0x000fe200078e0212 */
[----:B------:R-:W-:Y:S01]  /*30e0*/  IABS R3, R11 ;  /* 0x0000000b00037213 */ /* 0x000fe20000000000 */
[----:B------:R-:W-:-:S02]  /*30f0*/  @!P4 IMAD.IADD R14, R14, 0x1, -R5 ;  /* 0x000000010e0ec824 */ /* 0x000fc400078e0a05 */
[C---:B------:R-:W-:Y:S01]  /*3100*/  IMAD R20, R5.reuse, R7, R20 ;  /* 0x0000000705147224 */ /* 0x040fe200078e0214 */
[----:B------:R-:W-:Y:S01]  /*3110*/  IABS R7, R13 ;  /* 0x0000000d00077213 */ /* 0x000fe20000000000 */
[----:B------:R-:W-:Y:S01]  /*3120*/  IMAD.MOV.U32 R16, RZ, RZ, R3 ;  /* 0x000000ffff107224 */ /* 0x000fe200078e0003 */
[----:B------:R-:W-:Y:S01]  /*3130*/  ISETP.GT.U32.AND P4, PT, R5, R14, PT ;  /* 0x0000000e0500720c */ /* 0x000fe20003f84070 */
[----:B------:R-:W-:Y:S02]  /*3140*/  IMAD.MOV.U32 R73, RZ, RZ, R6 ;  /* 0x000000ffff497224 */ /* 0x000fe400078e0006 */
[----:B------:R-:W-:Y:S02]  /*3150*/  IMAD.MOV.U32 R64, RZ, RZ, R8 ;  /* 0x000000ffff407224 */ /* 0x000fe400078e0008 */
[----:B------:R-:W-:Y:S02]  /*3160*/  IMAD.MOV.U32 R6, RZ, RZ, R7 ;  /* 0x000000ffff067224 */ /* 0x000fe400078e0007 */
[----:B------:R-:W-:-:S04]  /*3170*/  IMAD.HI.U32 R3, R9, R16, RZ ;  /* 0x0000001009037227 */ /* 0x000fc800078e00ff */
[----:B------:R-:W-:Y:S02]  /*3180*/  IMAD.MOV.U32 R69, RZ, RZ, R4 ;  /* 0x000000ffff457224 */ /* 0x000fe400078e0004 */
[----:B------:R-:W-:Y:S01]  /*3190*/  @!P1 IMAD.MOV R64, RZ, RZ, -R64 ;  /* 0x000000ffff409224 */ /* 0x000fe200078e0a40 */
[----:B------:R-:W-:Y:S01]  /*31a0*/  ISETP.GT.U32.AND P1, PT, R5, R20, PT ;  /* 0x000000140500720c */ /* 0x000fe20003f24070 */
[----:B------:R-:W-:-:S04]  /*31b0*/  IMAD.HI.U32 R4, R9, R6, RZ ;  /* 0x0000000609047227 */ /* 0x000fc800078e00ff */
[----:B------:R-:W-:Y:S01]  /*31c0*/  @!P3 IMAD.IADD R10, R10, 0x1, -R5 ;  /* 0x000000010a0ab824 */ /* 0x000fe200078e0a05 */
[----:B------:R-:W-:Y:S01]  /*31d0*/  ISETP.GE.AND P3, PT, R17, RZ, PT ;  /* 0x000000ff1100720c */ /* 0x000fe20003f66270 */
[----:B------:R-:W-:Y:S02]  /*31e0*/  IMAD.MOV R3, RZ, RZ, -R3 ;  /* 0x000000ffff037224 */ /* 0x000fe400078e0a03 */
[----:B------:R-:W-:Y:S01]  /*31f0*/  @!P2 IMAD.MOV R73, RZ, RZ, -R73 ;  /* 0x000000ffff49a224 */ /* 0x000fe200078e0a49 */
[----:B------:R-:W-:Y:S01]  /*3200*/  ISETP.GT.U32.AND P2, PT, R5, R18, PT ;  /* 0x000000120500720c */ /* 0x000fe20003f44070 */
[----:B------:R-:W-:Y:S02]  /*3210*/  IMAD.MOV R7, RZ, RZ, -R4 ;  /* 0x000000ffff077224 */ /* 0x000fe400078e0a04 */
[----:B------:R-:W-:Y:S02]  /*3220*/  IMAD.MOV.U32 R65, RZ, RZ, R10 ;  /* 0x000000ffff417224 */ /* 0x000fe400078e000a */
[----:B------:R-:W-:Y:S01]  /*3230*/  @!P4 IMAD.IADD R14, R14, 0x1, -R5 ;  /* 0x000000010e0ec824 */ /* 0x000fe200078e0a05 */
[----:B------:R-:W-:Y:S01]  /*3240*/  ISETP.GE.AND P4, PT, R11, RZ, PT ;  /* 0x000000ff0b00720c */ /* 0x000fe20003f86270 */
[----:B------:R-:W-:Y:S01]  /*3250*/  IMAD R4, R5, R3, R16 ;  /* 0x0000000305047224 */ /* 0x000fe200078e0210 */
[----:B------:R-:W-:Y:S01]  /*3260*/  @!P5 IADD3 R65, PT, PT, -R65, RZ, RZ ;  /* 0x000000ff4141d210 */ /* 0x000fe20007ffe1ff */
[----:B------:R-:W-:-:S02]  /*3270*/  IMAD R6, R5, R7, R6 ;  /* 0x0000000705067224 */ /* 0x000fc400078e0206 */
[----:B------:R-:W-:Y:S01]  /*3280*/  IMAD.MOV.U32 R68, RZ, RZ, R14 ;  /* 0x000000ffff447224 */ /* 0x000fe200078e000e */
[C---:B------:R-:W-:Y:S01]  /*3290*/  ISETP.GT.U32.AND P5, PT, R5.reuse, R4, PT ;  /* 0x000000040500720c */ /* 0x040fe20003fa4070 */
[--C-:B------:R-:W-:Y:S02]  /*32a0*/  @!P1 IMAD.IADD R20, R20, 0x1, -R5.reuse ;  /* 0x0000000114149824 */ /* 0x100fe400078e0a05 */
[----:B------:R-:W-:Y:S01]  /*32b0*/  @!P6 IMAD.MOV R68, RZ, RZ, -R68 ;  /* 0x000000ffff44e224 */ /* 0x000fe200078e0a44 */
[C---:B------:R-:W-:Y:S01]  /*32c0*/  ISETP.GT.U32.AND P6, PT, R5.reuse, R6, PT ;  /* 0x000000060500720c */ /* 0x040fe20003fc4070 */
[----:B------:R-:W-:Y:S01]  /*32d0*/  @!P2 IMAD.IADD R18, R18, 0x1, -R5 ;  /* 0x000000011212a824 */ /* 0x000fe200078e0a05 */
[C---:B------:R-:W-:Y:S01]  /*32e0*/  ISETP.GT.U32.AND P1, PT, R5.reuse, R20, PT ;  /* 0x000000140500720c */ /* 0x040fe20003f24070 */
[C---:B------:R-:W-:Y:S02]  /*32f0*/  VIADD R7, R0.reuse, 0x30 ;  /* 0x0000003000077836 */ /* 0x040fe40000000000 */
[----:B------:R-:W-:Y:S01]  /*3300*/  VIADD R11, R0, 0x31 ;  /* 0x00000031000b7836 */ /* 0x000fe20000000000 */
[----:B------:R-:W-:Y:S01]  /*3310*/  ISETP.GT.U32.AND P2, PT, R5, R18, PT ;  /* 0x000000120500720c */ /* 0x000fe20003f44070 */
[----:B------:R-:W-:Y:S01]  /*3320*/  @!P0 IMAD.MOV R69, RZ, RZ, -R69 ;  /* 0x000000ffff458224 */ /* 0x000fe200078e0a45 */
[----:B------:R-:W-:Y:S01]  /*3330*/  IABS R8, R7 ;  /* 0x0000000700087213 */ /* 0x000fe20000000000 */
[--C-:B------:R-:W-:Y:S01]  /*3340*/  @!P5 IMAD.IADD R4, R4, 0x1, -R5.reuse ;  /* 0x000000010404d824 */ /* 0x100fe200078e0a05 */
[----:B------:R-:W-:Y:S01]  /*3350*/  IABS R112, R11 ;  /* 0x0000000b00707213 */ /* 0x000fe20000000000 */
[----:B------:R-:W-:Y:S01]  /*3360*/  VIADD R14, R0, 0x34 ;  /* 0x00000034000e7836 */ /* 0x000fe20000000000 */
[----:B------:R-:W-:Y:S01]  /*3370*/  ISETP.GE.AND P0, PT, R15, RZ, PT ;  /* 0x000000ff0f00720c */ /* 0x000fe20003f06270 */
[----:B------:R-:W-:Y:S01]  /*3380*/  @!P6 IMAD.IADD R6, R6, 0x1, -R5 ;  /* 0x000000010606e824 */ /* 0x000fe200078e0a05 */
[----:B------:R-:W-:Y:S01]  /*3390*/  ISETP.GT.U32.AND P5, PT, R5, R4, PT ;  /* 0x000000040500720c */ /* 0x000fe20003fa4070 */
[----:B------:R-:W-:-:S03]  /*33a0*/  IMAD.HI.U32 R3, R9, R8, RZ ;  /* 0x0000000809037227 */ /* 0x000fc600078e00ff */
[----:B------:R-:W-:Y:S01]  /*33b0*/  ISETP.GT.U32.AND P6, PT, R5, R6, PT ;  /* 0x000000060500720c */ /* 0x000fe20003fc4070 */
[----:B------:R-:W-:Y:S01]  /*33c0*/  @!P1 IMAD.IADD R20, R20, 0x1, -R5 ;  /* 0x0000000114149824 */ /* 0x000fe200078e0a05 */
[----:B------:R-:W-:Y:S01]  /*33d0*/  ISETP.GE.AND P1, PT, R7, RZ, PT ;  /* 0x000000ff0700720c */ /* 0x000fe20003f26270 */
[----:B------:R-:W-:-:S04]  /*33e0*/  IMAD.HI.U32 R7, R9, R112, RZ ;  /* 0x0000007009077227 */ /* 0x000fc800078e00ff */
[----:B------:R-:W-:Y:S02]  /*33f0*/  IMAD.MOV R3, RZ, RZ, -R3 ;  /* 0x000000ffff037224 */ /* 0x000fe400078e0a03 */
[----:B------:R-:W-:Y:S01]  /*3400*/  @!P2 IMAD.IADD R18, R18, 0x1, -R5 ;  /* 0x000000011212a824 */ /* 0x000fe200078e0a05 */
[----:B------:R-:W-:Y:S01]  /*3410*/  ISETP.GE.AND P2, PT, R13, RZ, PT ;  /* 0x000000ff0d00720c */ /* 0x000fe20003f46270 */
[----:B------:R-:W-:Y:S02]  /*3420*/  IMAD.MOV R7, RZ, RZ, -R7 ;  /* 0x000000ffff077224 */ /* 0x000fe400078e0a07 */
[C---:B------:R-:W-:Y:S01]  /*3430*/  IMAD R111, R5.reuse, R3, R8 ;  /* 0x00000003056f7224 */ /* 0x040fe200078e0208 */
[----:B------:R-:W-:Y:S01]  /*3440*/  @!P6 IADD3 R6, PT, PT, R6, -R5, RZ ;  /* 0x800000050606e210 */ /* 0x000fe20007ffe0ff */
[----:B------:R-:W-:Y:S02]  /*3450*/  VIADD R13, R0, 0x32 ;  /* 0x00000032000d7836 */ /* 0x000fe40000000000 */
[----:B------:R-:W-:-:S02]  /*3460*/  IMAD R112, R5, R7, R112 ;  /* 0x0000000705707224 */ /* 0x000fc400078e0270 */
[----:B------:R-:W-:Y:S01]  /*3470*/  @!P5 IMAD.IADD R4, R4, 0x1, -R5 ;  /* 0x000000010404d824 */ /* 0x000fe200078e0a05 */
[C---:B------:R-:W-:Y:S01]  /*3480*/  ISETP.GT.U32.AND P5, PT, R5.reuse, R111, PT ;  /* 0x0000006f0500720c */ /* 0x040fe20003fa4070 */
[----:B-1----:R-:W-:Y:S01]  /*3490*/  IMAD.MOV.U32 R2, RZ, RZ, R18 ;  /* 0x000000ffff027224 */ /* 0x002fe200078e0012 */
[----:B------:R-:W-:Y:S01]  /*34a0*/  IABS R10, R13 ;  /* 0x0000000d000a7213 */ /* 0x000fe20000000000 */
[C---:B------:R-:W-:Y:S01]  /*34b0*/  VIADD R15, R0.reuse, 0x35 ;  /* 0x00000035000f7836 */ /* 0x040fe20000000000 */
[----:B------:R-:W-:Y:S01]  /*34c0*/  ISETP.GT.U32.AND P6, PT, R5, R112, PT ;  /* 0x000000700500720c */ /* 0x000fe20003fc4070 */
[----:B------:R-:W-:Y:S01]  /*34d0*/  @!P0 IMAD.MOV R2, RZ, RZ, -R2 ;  /* 0x000000ffff028224 */ /* 0x000fe200078e0a02 */
[----:B------:R-:W-:Y:S01]  /*34e0*/  ISETP.GE.AND P0, PT, R11, RZ, PT ;  /* 0x000000ff0b00720c */ /* 0x000fe20003f06270 */
[----:B------:R-:W-:Y:S01]  /*34f0*/  IMAD.MOV.U32 R8, RZ, RZ, R10 ;  /* 0x000000ffff087224 */ /* 0x000fe200078e000a */
[----:B------:R-:W-:Y:S01]  /*3500*/  IABS R116, R15 ;  /* 0x0000000f00747213 */ /* 0x000fe20000000000 */
[----:B------:R-:W-:Y:S01]  /*3510*/  VIADD R11, R0, 0x33 ;  /* 0x00000033000b7836 */ /* 0x000fe20000000000 */
[----:B------:R1:W-:Y:S01]  /*3520*/  STL [R1+0x18], R2 ;  /* 0x0000180201007387 */ /* 0x0003e20000100800 */
[----:B------:R-:W-:Y:S01]  /*3530*/  IMAD.HI.U32 R3, R9, R8, RZ ;  /* 0x0000000809037227 */ /* 0x000fe200078e00ff */
[----:B------:R-:W-:-:S02]  /*3540*/  IABS R10, R14 ;  /* 0x0000000e000a7213 */ /* 0x000fc40000000000 */
[----:B------:R-:W-:Y:S01]  /*3550*/  IABS R114, R11 ;  /* 0x0000000b00727213 */ /* 0x000fe20000000000 */
[----:B------:R-:W-:Y:S02]  /*3560*/  @!P5 IMAD.IADD R111, R111, 0x1, -R5 ;  /* 0x000000016f6fd824 */ /* 0x000fe400078e0a05 */
[----:B------:R-:W-:Y:S02]  /*3570*/  IMAD.MOV R3, RZ, RZ, -R3 ;  /* 0x000000ffff037224 */ /* 0x000fe400078e0a03 */
[----:B------:R-:W-:Y:S01]  /*3580*/  @!P6 IMAD.IADD R112, R112, 0x1, -R5 ;  /* 0x000000017070e824 */ /* 0x000fe200078e0a05 */
[C---:B------:R-:W-:Y:S01]  /*3590*/  ISETP.GT.U32.AND P6, PT, R5.reuse, R111, PT ;  /* 0x0000006f0500720c */ /* 0x040fe20003fc4070 */
[----:B------:R-:W-:Y:S02]  /*35a0*/  IMAD R113, R5, R3, R8 ;  /* 0x0000000305717224 */ /* 0x000fe400078e0208 */
[----:B------:R-:W-:-:S03]  /*35b0*/  IMAD.HI.U32 R3, R9, R114, RZ ;  /* 0x0000007209037227 */ /* 0x000fc600078e00ff */
[C---:B------:R-:W-:Y:S01]  /*35c0*/  ISETP.GT.U32.AND P5, PT, R5.reuse, R113, PT ;  /* 0x000000710500720c */ /* 0x040fe20003fa4070 */
[----:B------:R-:W-:Y:S02]  /*35d0*/  IMAD.MOV R3, RZ, RZ, -R3 ;  /* 0x000000ffff037224 */ /* 0x000fe400078e0a03 */
[----:B-1----:R-:W-:Y:S02]  /*35e0*/  IMAD.MOV.U32 R2, RZ, RZ, R20 ;  /* 0x000000ffff027224 */ /* 0x002fe400078e0014 */
[----:B------:R-:W-:Y:S02]  /*35f0*/  IMAD R114, R5, R3, R114 ;  /* 0x0000000305727224 */ /* 0x000fe400078e0272 */
[----:B------:R-:W-:Y:S01]  /*3600*/  @!P3 IMAD.MOV R2, RZ, RZ, -R2 ;  /* 0x000000ffff02b224 */ /* 0x000fe200078e0a02 */
[----:B------:R-:W-:Y:S01]  /*3610*/  ISETP.GE.AND P3, PT, R13, RZ, PT ;  /* 0x000000ff0d00720c */ /* 0x000fe20003f66270 */
[----:B------:R-:W-:Y:S01]  /*3620*/  @!P6 IMAD.IADD R111, R111, 0x1, -R5 ;  /* 0x000000016f6fe824 */ /* 0x000fe200078e0a05 */
[----:B------:R-:W-:Y:S01]  /*3630*/  ISETP.GT.U32.AND P6, PT, R5, R114, PT ;  /* 0x000000720500720c */ /* 0x000fe20003fc4070 */
[----:B------:R-:W-:Y:S01]  /*3640*/  IMAD.HI.U32 R3, R9, R116, RZ ;  /* 0x0000007409037227 */ /* 0x000fe200078e00ff */
[----:B------:R1:W-:Y:S03]  /*3650*/  STL [R1+0x14], R2 ;  /* 0x0000140201007387 */ /* 0x0003e60000100800 */
[----:B------:R-:W-:-:S02]  /*3660*/  IMAD.MOV R3, RZ, RZ, -R3 ;  /* 0x000000ffff037224 */ /* 0x000fc400078e0a03 */
[----:B------:R-:W-:-:S04]  /*3670*/  IMAD.HI.U32 R7, R9, R10, RZ ;  /* 0x0000000a09077227 */ /* 0x000fc800078e00ff */
[C---:B------:R-:W-:Y:S02]  /*3680*/  IMAD R116, R5.reuse, R3, R116 ;  /* 0x0000000305747224 */ /* 0x040fe400078e0274 */
[----:B-1----:R-:W-:Y:S02]  /*3690*/  IMAD.MOV.U32 R2, RZ, RZ, R4 ;  /* 0x000000ffff027224 */ /* 0x002fe400078e0004 */
[----:B------:R-:W-:Y:S01]  /*36a0*/  @!P6 IMAD.IADD R114, R114, 0x1, -R5 ;  /* 0x000000017272e824 */ /* 0x000fe200078e0a05 */
[C---:B------:R-:W-:Y:S01]  /*36b0*/  ISETP.GT.U32.AND P6, PT, R5.reuse, R116, PT ;  /* 0x000000740500720c */ /* 0x040fe20003fc4070 */
[----:B------:R-:W-:Y:S01]  /*36c0*/  @!P4 IMAD.MOV R2, RZ, RZ, -R2 ;  /* 0x000000ffff02c224 */ /* 0x000fe200078e0a02 */
[C---:B------:R-:W-:Y:S01]  /*36d0*/  ISETP.GT.U32.AND P4, PT, R5.reuse, R112, PT ;  /* 0x000000700500720c */ /* 0x040fe20003f84070 */
[----:B------:R-:W-:Y:S02]  /*36e0*/  IMAD.MOV R7, RZ, RZ, -R7 ;  /* 0x000000ffff077224 */ /* 0x000fe400078e0a07 */
[----:B------:R-:W-:Y:S01]  /*36f0*/  VIADD R16, R0, 0x36 ;  /* 0x0000003600107836 */ /* 0x000fe20000000000 */
[----:B------:R1:W-:Y:S01]  /*3700*/  STL [R1+0x10], R2 ;  /* 0x0000100201007387 */ /* 0x0003e20000100800 */
[----:B------:R-:W-:-:S02]  /*3710*/  IMAD R115, R5, R7, R10 ;  /* 0x0000000705737224 */ /* 0x000fc400078e020a */
[----:B------:R-:W-:Y:S01]  /*3720*/  VIADD R7, R0, 0x37 ;  /* 0x0000003700077836 */ /* 0x000fe20000000000 */
[----:B------:R-:W-:Y:S01]  /*3730*/  IABS R8, R16 ;  /* 0x0000001000087213 */ /* 0x000fe20000000000 */
[----:B------:R-:W-:Y:S01]  /*3740*/  @!P1 IMAD.MOV R111, RZ, RZ, -R111 ;  /* 0x000000ffff6f9224 */ /* 0x000fe200078e0a6f */
[----:B------:R-:W-:Y:S01]  /*3750*/  ISETP.GT.U32.AND P1, PT, R5, R115, PT ;  /* 0x000000730500720c */ /* 0x000fe20003f24070 */
[----:B------:R-:W-:Y:S01]  /*3760*/  @!P6 IMAD.IADD R116, R116, 0x1, -R5 ;  /* 0x000000017474e824 */ /* 0x000fe200078e0a05 */
[----:B------:R-:W-:Y:S01]  /*3770*/  IABS R118, R7 ;  /* 0x0000000700767213 */ /* 0x000fe20000000000 */
[----:B------:R-:W-:Y:S01]  /*3780*/  IMAD.HI.U32 R4, R9, R8, RZ ;  /* 0x0000000809047227 */ /* 0x000fe200078e00ff */
[----:B------:R-:W-:Y:S02]  /*3790*/  @!P4 IADD3 R112, PT, PT, R112, -R5, RZ ;  /* 0x800000057070c210 */ /* 0x000fe40007ffe0ff */
[----:B------:R-:W-:Y:S01]  /*37a0*/  ISETP.GT.U32.AND P6, PT, R5, R116, PT ;  /* 0x000000740500720c */ /* 0x000fe20003fc4070 */
[----:B------:R-:W-:Y:S01]  /*37b0*/  IMAD.HI.U32 R3, R9, R118, RZ ;  /* 0x0000007609037227 */ /* 0x000fe200078e00ff */
[----:B------:R-:W-:-:S03]  /*37c0*/  ISETP.GE.AND P4, PT, R14, RZ, PT ;  /* 0x000000ff0e00720c */ /* 0x000fc60003f86270 */
[----:B------:R-:W-:Y:S01]  /*37d0*/  @!P0 IMAD.MOV R112, RZ, RZ, -R112 ;  /* 0x000000ffff708224 */ /* 0x000fe200078e0a70 */
[C---:B------:R-:W-:Y:S01]  /*37e0*/  ISETP.GT.U32.AND P0, PT, R5.reuse, R114, PT ;  /* 0x000000720500720c */ /* 0x040fe20003f04070 */
[----:B------:R-:W-:Y:S02]  /*37f0*/  IMAD.MOV R4, RZ, RZ, -R4 ;  /* 0x000000ffff047224 */ /* 0x000fe400078e0a04 */
[----:B------:R-:W-:Y:S02]  /*3800*/  IMAD.MOV R3, RZ, RZ, -R3 ;  /* 0x000000ffff037224 */ /* 0x000fe400078e0a03 */
[C---:B------:R-:W-:Y:S02]  /*3810*/  IMAD R117, R5.reuse, R4, R8 ;  /* 0x0000000405757224 */ /* 0x040fe400078e0208 */
[----:B-1----:R-:W-:Y:S02]  /*3820*/  IMAD.MOV.U32 R2, RZ, RZ, R6 ;  /* 0x000000ffff027224 */ /* 0x002fe400078e0006 */
[----:B------:R-:W-:-:S02]  /*3830*/  IMAD R118, R5, R3, R118 ;  /* 0x0000000305767224 */ /* 0x000fc400078e0276 */
[----:B------:R-:W-:Y:S01]  /*3840*/  @!P2 IMAD.MOV R2, RZ, RZ, -R2 ;  /* 0x000000ffff02a224 */ /* 0x000fe200078e0a02 */
[----:B------:R-:W-:Y:S01]  /*3850*/  ISETP.GE.AND P2, PT, R11, RZ, PT ;  /* 0x000000ff0b00720c */ /* 0x000fe20003f46270 */
[--C-:B------:R-:W-:Y:S01]  /*3860*/  @!P0 IMAD.IADD R114, R114, 0x1, -R5.reuse ;  /* 0x0000000172728824 */ /* 0x100fe200078e0a05 */
[C---:B------:R-:W-:Y:S01]  /*3870*/  ISETP.GT.U32.AND P0, PT, R5.reuse, R117, PT ;  /* 0x000000750500720c */ /* 0x040fe20003f04070 */
[--C-:B------:R-:W-:Y:S01]  /*3880*/  @!P6 IMAD.IADD R116, R116, 0x1, -R5.reuse ;  /* 0x000000017474e824 */ /* 0x100fe200078e0a05 */
[----:B------:R-:W-:Y:S01]  /*3890*/  ISETP.GT.U32.AND P6, PT, R5, R118, PT ;  /* 0x000000760500720c */ /* 0x000fe20003fc4070 */
[--C-:B------:R-:W-:Y:S01]  /*38a0*/  @!P5 IMAD.IADD R113, R113, 0x1, -R5.reuse ;  /* 0x000000017171d824 */ /* 0x100fe200078e0a05 */
[----:B------:R-:W-:Y:S01]  /*38b0*/  STL [R1+0x8], R2 ;  /* 0x0000080201007387 */ /* 0x000fe20000100800 */
[C---:B------:R-:W-:Y:S02]  /*38c0*/  VIADD R11, R0.reuse, 0x38 ;  /* 0x00000038000b7836 */ /* 0x040fe40000000000 */
[C---:B------:R-:W-:Y:S01]  /*38d0*/  VIADD R13, R0.reuse, 0x39 ;  /* 0x00000039000d7836 */ /* 0x040fe20000000000 */
[----:B------:R-:W-:Y:S01]  /*38e0*/  ISETP.GT.U32.AND P5, PT, R5, R113, PT ;  /* 0x000000710500720c */ /* 0x000fe20003fa4070 */
[--C-:B------:R-:W-:Y:S01]  /*38f0*/  @!P1 IMAD.IADD R115, R115, 0x1, -R5.reuse ;  /* 0x0000000173739824 */ /* 0x100fe200078e0a05 */
[----:B------:R-:W-:Y:S01]  /*3900*/  IABS R8, R11 ;  /* 0x0000000b00087213 */ /* 0x000fe20000000000 */
[----:B------:R-:W-:Y:S01]  /*3910*/  VIADD R14, R0, 0x3a ;  /* 0x0000003a000e7836 */ /* 0x000fe20000000000 */
[----:B------:R-:W-:Y:S01]  /*3920*/  IABS R120, R13 ;  /* 0x0000000d00787213 */ /* 0x000fe20000000000 */
[----:B------:R-:W-:Y:S01]  /*3930*/  @!P2 IMAD.MOV R114, RZ, RZ, -R114 ;  /* 0x000000ffff72a224 */ /* 0x000fe200078e0a72 */
[----:B------:R-:W-:Y:S01]  /*3940*/  ISETP.GT.U32.AND P1, PT, R5, R115, PT ;  /* 0x000000730500720c */ /* 0x000fe20003f24070 */
[----:B------:R-:W-:Y:S01]  /*3950*/  IMAD.HI.U32 R3, R9, R8, RZ ;  /* 0x0000000809037227 */ /* 0x000fe200078e00ff */
[----:B------:R-:W-:Y:S01]  /*3960*/  IABS R10, R14 ;  /* 0x0000000e000a7213 */ /* 0x000fe20000000000 */
[----:B------:R-:W-:Y:S01]  /*3970*/  STL [R1+0x1c54], R111 ;  /* 0x001c546f01007387 */ /* 0x000fe20000100800 */
[----:B------:R-:W-:Y:S01]  /*3980*/  @!P0 IADD3 R117, PT, PT, R117, -R5, RZ ;  /* 0x8000000575758210 */ /* 0x000fe20007ffe0ff */
[----:B------:R-:W-:Y:S01]  /*3990*/  IMAD.HI.U32 R4, R9, R120, RZ ;  /* 0x0000007809047227 */ /* 0x000fe200078e00ff */
[----:B------:R-:W-:Y:S01]  /*39a0*/  ISETP.GE.AND P0, PT, R7, RZ, PT ;  /* 0x000000ff0700720c */ /* 0x000fe20003f06270 */
[----:B------:R-:W-:Y:S02]  /*39b0*/  STL [R1+0x1c58], R112 ;  /* 0x001c587001007387 */ /* 0x000fe40000100800 */
[----:B------:R-:W-:Y:S01]  /*39c0*/  @!P6 IMAD.IADD R118, R118, 0x1, -R5 ;  /* 0x000000017676e824 */ /* 0x000fe200078e0a05 */
[----:B------:R-:W-:Y:S01]  /*39d0*/  ISETP.GT.U32.AND P6, PT, R5, R117, PT ;  /* 0x000000750500720c */ /* 0x000fe20003fc4070 */
[----:B------:R-:W-:-:S02]  /*39e0*/  IMAD.MOV R3, RZ, RZ, -R3 ;  /* 0x000000ffff037224 */ /* 0x000fc400078e0a03 */
[----:B------:R-:W-:Y:S01]  /*39f0*/  IMAD.HI.U32 R6, R9, R10, RZ ;  /* 0x0000000a09067227 */ /* 0x000fe200078e00ff */
[----:B------:R-:W-:-:S03]  /*3a00*/  ISETP.GT.U32.AND P2, PT, R5, R118, PT ;  /* 0x000000760500720c */ /* 0x000fc60003f44070 */
[----:B------:R-:W-:Y:S02]  /*3a10*/  IMAD.MOV R4, RZ, RZ, -R4 ;  /* 0x000000ffff047224 */ /* 0x000fe400078e0a04 */
[--C-:B------:R-:W-:Y:S01]  /*3a20*/  @!P5 IMAD.IADD R113, R113, 0x1, -R5.reuse ;  /* 0x000000017171d824 */ /* 0x100fe200078e0a05 */
[----:B------:R-:W-:Y:S01]  /*3a30*/  ISETP.GE.AND P5, PT, R15, RZ, PT ;  /* 0x000000ff0f00720c */ /* 0x000fe20003fa6270 */
[----:B------:R-:W-:Y:S02]  /*3a40*/  IMAD R119, R5, R3, R8 ;  /* 0x0000000305777224 */ /* 0x000fe400078e0208 */
[----:B------:R-:W-:Y:S01]  /*3a50*/  @!P1 IMAD.IADD R115, R115, 0x1, -R5 ;  /* 0x0000000173739824 */ /* 0x000fe200078e0a05 */
[----:B------:R-:W-:Y:S01]  /*3a60*/  ISETP.GE.AND P1, PT, R16, RZ, PT ;  /* 0x000000ff1000720c */ /* 0x000fe20003f26270 */
[----:B------:R-:W-:Y:S02]  /*3a70*/  IMAD.MOV R6, RZ, RZ, -R6 ;  /* 0x000000ffff067224 */ /* 0x000fe400078e0a06 */
[----:B------:R-:W-:-:S02]  /*3a80*/  IMAD R120, R5, R4, R120 ;  /* 0x0000000405787224 */ /* 0x000fc400078e0278 */
[C---:B------:R-:W-:Y:S02]  /*3a90*/  VIADD R7, R0.reuse, 0x3b ;  /* 0x0000003b00077836 */ /* 0x040fe40000000000 */
[----:B------:R-:W-:Y:S01]  /*3aa0*/  @!P3 IMAD.MOV R113, RZ, RZ, -R113 ;  /* 0x000000ffff71b224 */ /* 0x000fe200078e0a71 */
[C---:B------:R-:W-:Y:S01]  /*3ab0*/  ISETP.GT.U32.AND P3, PT, R5.reuse, R119, PT ;  /* 0x000000770500720c */ /* 0x040fe20003f64070 */
[C---:B------:R-:W-:Y:S01]  /*3ac0*/  IMAD R121, R5.reuse, R6, R10 ;  /* 0x0000000605797224 */ /* 0x040fe200078e020a */
[----:B------:R-:W-:Y:S01]  /*3ad0*/  IABS R122, R7 ;  /* 0x00000007007a7213 */ /* 0x000fe20000000000 */
[----:B------:R-:W-:Y:S01]  /*3ae0*/  @!P4 IMAD.MOV R115, RZ, RZ, -R115 ;  /* 0x000000ffff73c224 */ /* 0x000fe200078e0a73 */
[----:B------:R-:W-:Y:S01]  /*3af0*/  ISETP.GT.U32.AND P4, PT, R5, R120, PT ;  /* 0x000000780500720c */ /* 0x000fe20003f84070 */
[----:B------:R-:W-:Y:S01]  /*3b00*/  @!P6 IMAD.IADD R117, R117, 0x1, -R5 ;  /* 0x000000017575e824 */ /* 0x000fe200078e0a05 */
[----:B------:R-:W-:Y:S01]  /*3b10*/  ISETP.GT.U32.AND P6, PT, R5, R121, PT ;  /* 0x000000790500720c */ /* 0x000fe20003fc4070 */
[----:B------:R-:W-:Y:S01]  /*3b20*/  IMAD.HI.U32 R3, R9, R122, RZ ;  /* 0x0000007a09037227 */ /* 0x000fe200078e00ff */
[----:B------:R-:W-:Y:S03]  /*3b30*/  STL [R1+0x1c5c], R113 ;  /* 0x001c5c7101007387 */ /* 0x000fe60000100800 */
[----:B------:R-:W-:Y:S01]  /*3b40*/  VIADD R8, R0, 0x3c ;  /* 0x0000003c00087836 */ /* 0x000fe20000000000 */
[----:B------:R1:W-:Y:S01]  /*3b50*/  STL [R1+0x1c60], R114 ;  /* 0x001c607201007387 */ /* 0x0003e20000100800 */
[----:B------:R-:W-:-:S02]  /*3b60*/  IMAD.MOV R4, RZ, RZ, -R3 ;  /* 0x000000ffff047224 */ /* 0x000fc400078e0a03 */
[--C-:B------:R-:W-:Y:S01]  /*3b70*/  @!P3 IMAD.IADD R119, R119, 0x1, -R5.reuse ;  /* 0x000000017777b824 */ /* 0x100fe200078e0a05 */
[----:B------:R-:W-:Y:S01]  /*3b80*/  IABS R6, R8 ;  /* 0x0000000800067213 */ /* 0x000fe20000000000 */
[--C-:B------:R-:W-:Y:S01]  /*3b90*/  @!P4 IMAD.IADD R120, R120, 0x1, -R5.reuse ;  /* 0x000000017878c824 */ /* 0x100fe200078e0a05 */
[----:B------:R-:W-:Y:S01]  /*3ba0*/  ISETP.GE.AND P3, PT, R14, RZ, PT ;  /* 0x000000ff0e00720c */ /* 0x000fe20003f66270 */
[--C-:B------:R-:W-:Y:S01]  /*3bb0*/  @!P2 IMAD.IADD R118, R118, 0x1, -R5.reuse ;  /* 0x000000017676a824 */ /* 0x100fe200078e0a05 */
[C---:B------:R-:W-:Y:S01]  /*3bc0*/  ISETP.GT.U32.AND P4, PT, R5.reuse, R119, PT ;  /* 0x000000770500720c */ /* 0x040fe20003f84070 */
[----:B------:R-:W-:Y:S01]  /*3bd0*/  IMAD R122, R5, R4, R122 ;  /* 0x00000004057a7224 */ /* 0x000fe200078e027a */
[----:B------:R-:W-:Y:S01]  /*3be0*/  ISETP.GE.AND P2, PT, R13, RZ, PT ;  /* 0x000000ff0d00720c */ /* 0x000fe20003f46270 */
[----:B------:R-:W-:Y:S01]  /*3bf0*/  @!P6 IMAD.IADD R121, R121, 0x1, -R5 ;  /* 0x000000017979e824 */ /* 0x000fe200078e0a05 */
[C---:B------:R-:W-:Y:S01]  /*3c00*/  ISETP.GT.U32.AND P6, PT, R5.reuse, R120, PT ;  /* 0x000000780500720c */ /* 0x040fe20003fc4070 */
[----:B------:R-:W-:Y:S01]  /*3c10*/  @!P0 IMAD.MOV R118, RZ, RZ, -R118 ;  /* 0x000000ffff768224 */ /* 0x000fe200078e0a76 */
[----:B------:R-:W-:Y:S01]  /*3c20*/  ISETP.GT.U32.AND P0, PT, R5, R122, PT ;  /* 0x0000007a0500720c */ /* 0x000fe20003f04070 */
[----:B------:R-:W-:-:S04]  /*3c30*/  IMAD.HI.U32 R3, R9, R6, RZ ;  /* 0x0000000609037227 */ /* 0x000fc800078e00ff */
[----:B------:R-:W-:Y:S01]  /*3c40*/  @!P5 IMAD.MOV R116, RZ, RZ, -R116 ;  /* 0x000000ffff74d224 */ /* 0x000fe200078e0a74 */
[----:B------:R-:W-:Y:S01]  /*3c50*/  ISETP.GE.AND P5, PT, R11, RZ, PT ;  /* 0x000000ff0b00720c */ /* 0x000fe20003fa6270 */
[----:B------:R-:W-:Y:S01]  /*3c60*/  IMAD.MOV R3, RZ, RZ, -R3 ;  /* 0x000000ffff037224 */ /* 0x000fe200078e0a03 */
[C---:B------:R-:W-:Y:S01]  /*3c70*/  IADD3 R11, PT, PT, R0.reuse, 0x3e, RZ ;  /* 0x0000003e000b7810 */ /* 0x040fe20007ffe0ff */
[----:B------:R-:W-:Y:S02]  /*3c80*/  VIADD R10, R0, 0x3d ;  /* 0x0000003d000a7836 */ /* 0x000fe40000000000 */
[----:B------:R-:W-:Y:S01]  /*3c90*/  IMAD R123, R5, R3, R6 ;  /* 0x00000003057b7224 */ /* 0x000fe200078e0206 */
[----:B------:R-:W-:Y:S01]  /*3ca0*/  IABS R6, R11 ;  /* 0x0000000b00067213 */ /* 0x000fe20000000000 */
[--C-:B------:R-:W-:Y:S01]  /*3cb0*/  @!P4 IMAD.IADD R119, R119, 0x1, -R5.reuse ;  /* 0x000000017777c824 */ /* 0x100fe200078e0a05 */
[----:B------:R-:W-:Y:S01]  /*3cc0*/  IABS R124, R10 ;  /* 0x0000000a007c7213 */ /* 0x000fe20000000000 */
[--C-:B------:R-:W-:Y:S01]  /*3cd0*/  @!P6 IMAD.IADD R120, R120, 0x1, -R5.reuse ;  /* 0x000000017878e824 */ /* 0x100fe200078e0a05 */
[----:B------:R-:W-:Y:S01]  /*3ce0*/  ISETP.GE.AND P4, PT, R7, RZ, PT ;  /* 0x000000ff0700720c */ /* 0x000fe20003f86270 */
[----:B------:R-:W-:Y:S01]  /*3cf0*/  VIADD R7, R0, 0x3f ;  /* 0x0000003f00077836 */ /* 0x000fe20000000000 */
[----:B------:R-:W-:Y:S01]  /*3d00*/  ISETP.GT.U32.AND P6, PT, R5, R123, PT ;  /* 0x0000007b0500720c */ /* 0x000fe20003fc4070 */
[----:B------:R-:W-:Y:S01]  /*3d10*/  @!P0 IMAD.IADD R122, R122, 0x1, -R5 ;  /* 0x000000017a7a8824 */ /* 0x000fe200078e0a05 */
[----:B------:R-:W-:Y:S01]  /*3d20*/  ISETP.GE.AND P0, PT, R10, RZ, PT ;  /* 0x000000ff0a00720c */ /* 0x000fe20003f06270 */
[----:B------:R-:W-:Y:S01]  /*3d30*/  IMAD.HI.U32 R3, R9, R124, RZ ;  /* 0x0000007c09037227 */ /* 0x000fe200078e00ff */
[----:B------:R-:W-:-:S03]  /*3d40*/  IABS R126, R7 ;  /* 0x00000007007e7213 */ /* 0x000fc60000000000 */
[----:B------:R-:W-:Y:S01]  /*3d50*/  @!P5 IMAD.MOV R119, RZ, RZ, -R119 ;  /* 0x000000ffff77d224 */ /* 0x000fe200078e0a77 */
[C---:B------:R-:W-:Y:S01]  /*3d60*/  ISETP.GT.U32.AND P5, PT, R5.reuse, R122, PT ;  /* 0x0000007a0500720c */ /* 0x040fe20003fa4070 */
[----:B------:R-:W-:Y:S02]  /*3d70*/  IMAD.MOV R3, RZ, RZ, -R3 ;  /* 0x000000ffff037224 */ /* 0x000fe400078e0a03 */
[----:B------:R-:W-:Y:S01]  /*3d80*/  @!P1 IMAD.MOV R117, RZ, RZ, -R117 ;  /* 0x000000ffff759224 */ /* 0x000fe200078e0a75 */
[C---:B------:R-:W-:Y:S01]  /*3d90*/  ISETP.GT.U32.AND P1, PT, R5.reuse, R121, PT ;  /* 0x000000790500720c */ /* 0x040fe20003f24070 */
[----:B------:R-:W-:Y:S02]  /*3da0*/  IMAD R124, R5, R3, R124 ;  /* 0x00000003057c7224 */ /* 0x000fe400078e027c */
[----:B------:R-:W-:-:S04]  /*3db0*/  IMAD.HI.U32 R3, R9, R126, RZ ;  /* 0x0000007e09037227 */ /* 0x000fc800078e00ff */
[----:B------:R-:W-:Y:S02]  /*3dc0*/  @!P6 IMAD.IADD R123, R123, 0x1, -R5 ;  /* 0x000000017b7be824 */ /* 0x000fe400078e0a05 */
[----:B------:R-:W-:Y:S02]  /*3dd0*/  IMAD.MOV R3, RZ, RZ, -R3 ;  /* 0x000000ffff037224 */ /* 0x000fe400078e0a03 */
[----:B------:R-:W-:Y:S01]  /*3de0*/  @!P5 IMAD.IADD R122, R122, 0x1, -R5 ;  /* 0x000000017a7ad824 */ /* 0x000fe200078e0a05 */
[C---:B------:R-:W-:Y:S01]  /*3df0*/  ISETP.GT.U32.AND P6, PT, R5.reuse, R123, PT ;  /* 0x0000007b0500720c */ /* 0x040fe20003fc4070 */
[----:B------:R-:W-:Y:S02]  /*3e00*/  IMAD R126, R5, R3, R126 ;  /* 0x00000003057e7224 */ /* 0x000fe400078e027e */
[----:B------:R-:W-:-:S04]  /*3e10*/  IMAD.HI.U32 R4, R9, R6, RZ ;  /* 0x0000000609047227 */ /* 0x000fc800078e00ff */
[----:B------:R-:W-:Y:S01]  /*3e20*/  @!P4 IMAD.MOV R122, RZ, RZ, -R122 ;  /* 0x000000ffff7ac224 */ /* 0x000fe200078e0a7a */
[----:B------:R-:W-:Y:S01]  /*3e30*/  ISETP.GT.U32.AND P4, PT, R5, R126, PT ;  /* 0x0000007e0500720c */ /* 0x000fe20003f84070 */
[----:B------:R-:W-:Y:S02]  /*3e40*/  IMAD.MOV R4, RZ, RZ, -R4 ;  /* 0x000000ffff047224 */ /* 0x000fe400078e0a04 */
[--C-:B------:R-:W-:Y:S01]  /*3e50*/  @!P1 IMAD.IADD R121, R121, 0x1, -R5.reuse ;  /* 0x0000000179799824 */ /* 0x100fe200078e0a05 */
[----:B------:R-:W-:Y:S01]  /*3e60*/  ISETP.GE.AND P1, PT, R8, RZ, PT ;  /* 0x000000ff0800720c */ /* 0x000fe20003f26270 */
[----:B------:R-:W-:Y:S02]  /*3e70*/  IMAD R125, R5, R4, R6 ;  /* 0x00000004057d7224 */ /* 0x000fe400078e0206 */
[--C-:B------:R-:W-:Y:S01]  /*3e80*/  @!P6 IMAD.IADD R123, R123, 0x1, -R5.reuse ;  /* 0x000000017b7be824 */ /* 0x100fe200078e0a05 */
[----:B------:R-:W-:Y:S01]  /*3e90*/  ISETP.GE.AND P6, PT, R7, RZ, PT ;  /* 0x000000ff0700720c */ /* 0x000fe20003fc6270 */
[----:B------:R-:W-:Y:S01]  /*3ea0*/  @!P2 IMAD.MOV R120, RZ, RZ, -R120 ;  /* 0x000000ffff78a224 */ /* 0x000fe200078e0a78 */
[C---:B------:R-:W-:Y:S01]  /*3eb0*/  ISETP.GT.U32.AND P5, PT, R5.reuse, R125, PT ;  /* 0x0000007d0500720c */ /* 0x040fe20003fa4070 */
[----:B------:R-:W-:Y:S01]  /*3ec0*/  VIADD R4, R0, 0x40 ;  /* 0x0000004000047836 */ /* 0x000fe20000000000 */
[----:B------:R-:W-:Y:S01]  /*3ed0*/  ISETP.GT.U32.AND P2, PT, R5, R124, PT ;  /* 0x0000007c0500720c */ /* 0x000fe20003f44070 */
[----:B------:R-:W-:Y:S01]  /*3ee0*/  @!P4 IMAD.IADD R126, R126, 0x1, -R5 ;  /* 0x000000017e7ec824 */ /* 0x000fe200078e0a05 */
[C---:B------:R-:W-:Y:S01]  /*3ef0*/  IADD3 R7, PT, PT, R0.reuse, 0x41, RZ ;  /* 0x0000004100077810 */ /* 0x040fe20007ffe0ff */
[----:B------:R-:W-:Y:S01]  /*3f00*/  @!P3 IMAD.MOV R121, RZ, RZ, -R121 ;  /* 0x000000ffff79b224 */ /* 0x000fe200078e0a79 */
[----:B------:R-:W-:Y:S01]  /*3f10*/  IABS R8, R4 ;  /* 0x0000000400087213 */ /* 0x000fe20000000000 */
[----:B------:R-:W-:Y:S01]  /*3f20*/  @!P1 IMAD.MOV R123, RZ, RZ, -R123 ;  /* 0x000000ffff7b9224 */ /* 0x000fe200078e0a7b */
[----:B------:R-:W-:Y:S01]  /*3f30*/  IABS R128, R7 ;  /* 0x0000000700807213 */ /* 0x000fe20000000000 */
[----:B------:R-:W-:Y:S01]  /*3f40*/  VIADD R14, R0, 0x46 ;  /* 0x00000046000e7836 */ /* 0x000fe20000000000 */
[----:B------:R-:W-:Y:S01]  /*3f50*/  ISETP.GE.AND P1, PT, R4, RZ, PT ;  /* 0x000000ff0400720c */ /* 0x000fe20003f26270 */
[----:B------:R-:W-:Y:S01]  /*3f60*/  IMAD.HI.U32 R3, R9, R8, RZ ;  /* 0x0000000809037227 */ /* 0x000fe200078e00ff */
[----:B------:R-:W-:-:S02]  /*3f70*/  ISETP.GT.U32.AND P4, PT, R5, R126, PT ;  /* 0x0000007e0500720c */ /* 0x000fc40003f84070 */
[----:B------:R-:W-:Y:S01]  /*3f80*/  ISETP.GE.AND P3, PT, R11, RZ, PT ;  /* 0x000000ff0b00720c */ /* 0x000fe20003f66270 */
[----:B------:R-:W-:-:S04]  /*3f90*/  IMAD.HI.U32 R4, R9, R128, RZ ;  /* 0x0000008009047227 */ /* 0x000fc800078e00ff */
[--C-:B------:R-:W-:Y:S02]  /*3fa0*/  @!P5 IMAD.IADD R125, R125, 0x1, -R5.reuse ;  /* 0x000000017d7dd824 */ /* 0x100fe400078e0a05 */
[--C-:B------:R-:W-:Y:S02]  /*3fb0*/  @!P2 IMAD.IADD R124, R124, 0x1, -R5.reuse ;  /* 0x000000017c7ca824 */ /* 0x100fe400078e0a05 */
[----:B------:R-:W-:Y:S01]  /*3fc0*/  IMAD.MOV R4, RZ, RZ, -R4 ;  /* 0x000000ffff047224 */ /* 0x000fe200078e0a04 */
[C---:B------:R-:W-:Y:S01]  /*3fd0*/  ISETP.GT.U32.AND P5, PT, R5.reuse, R125, PT ;  /* 0x0000007d0500720c */ /* 0x040fe20003fa4070 */
[----:B------:R-:W-:Y:S01]  /*3fe0*/  VIADD R11, R0, 0x42 ;  /* 0x00000042000b7836 */ /* 0x000fe20000000000 */
[C---:B------:R-:W-:Y:S01]  /*3ff0*/  ISETP.GT.U32.AND P2, PT, R5.reuse, R124, PT ;  /* 0x0000007c0500720c */ /* 0x040fe20003f44070 */
[C---:B------:R-:W-:Y:S02]  /*4000*/  IMAD R128, R5.reuse, R4, R128 ;  /* 0x0000000405807224 */ /* 0x040fe400078e0280 */
[----:B------:R-:W-:Y:S01]  /*4010*/  @!P4 IMAD.IADD R126, R126, 0x1, -R5 ;  /* 0x000000017e7ec824 */ /* 0x000fe200078e0a05 */
[----:B------:R-:W-:Y:S01]  /*4020*/  IABS R10, R11 ;  /* 0x0000000b000a7213 */ /* 0x000fe20000000000 */
[----:B------:R-:W-:Y:S01]  /*4030*/  IMAD.MOV R3, RZ, RZ, -R3 ;  /* 0x000000ffff037224 */ /* 0x000fe200078e0a03 */
[----:B------:R-:W-:Y:S01]  /*4040*/  ISETP.GT.U32.AND P4, PT, R5, R128, PT ;  /* 0x000000800500720c */ /* 0x000fe20003f84070 */
[----:B------:R-:W-:-:S02]  /*4050*/  @!P6 IMAD.MOV R126, RZ, RZ, -R126 ;  /* 0x000000ffff7ee224 */ /* 0x000fc400078e0a7e */
[----:B------:R-:W-:-:S04]  /*4060*/  IMAD.HI.U32 R6, R9, R10, RZ ;  /* 0x0000000a09067227 */ /* 0x000fc800078e00ff */
[--C-:B------:R-:W-:Y:S01]  /*4070*/  @!P5 IMAD.IADD R125, R125, 0x1, -R5.reuse ;  /* 0x000000017d7dd824 */ /* 0x100fe200078e0a05 */
[----:B------:R-:W-:Y:S01]  /*4080*/  ISETP.GE.AND P5, PT, R11, RZ, PT ;  /* 0x000000ff0b00720c */ /* 0x000fe20003fa6270 */
[----:B------:R-:W-:Y:S02]  /*4090*/  IMAD R127, R5, R3, R8 ;  /* 0x00000003057f7224 */ /* 0x000fe400078e0208 */
[--C-:B------:R-:W-:Y:S01]  /*40a0*/  @!P2 IMAD.IADD R124, R124, 0x1, -R5.reuse ;  /* 0x000000017c7ca824 */ /* 0x100fe200078e0a05 */
[----:B------:R-:W-:Y:S01]  /*40b0*/  @!P3 IADD3 R125, PT, PT, -R125, RZ, RZ ;  /* 0x000000ff7d7db210 */ /* 0x000fe20007ffe1ff */
[C---:B------:R-:W-:Y:S01]  /*40c0*/  VIADD R3, R0.reuse, 0x43 ;  /* 0x0000004300037836 */ /* 0x040fe20000000000 */
[----:B------:R-:W-:Y:S01]  /*40d0*/  ISETP.GE.AND P2, PT, R7, RZ, PT ;  /* 0x000000ff0700720c */ /* 0x000fe20003f46270 */
[----:B------:R-:W-:Y:S02]  /*40e0*/  IMAD.MOV R6, RZ, RZ, -R6 ;  /* 0x000000ffff067224 */ /* 0x000fe400078e0a06 */
[----:B------:R-:W-:Y:S01]  /*40f0*/  VIADD R11, R0, 0x44 ;  /* 0x00000044000b7836 */ /* 0x000fe20000000000 */
[----:B------:R-:W-:Y:S01]  /*4100*/  IABS R130, R3 ;  /* 0x0000000300827213 */ /* 0x000fe20000000000 */
[----:B------:R-:W-:Y:S01]  /*4110*/  @!P0 IMAD.MOV R124, RZ, RZ, -R124 ;  /* 0x000000ffff7c8224 */ /* 0x000fe200078e0a7c */
[C---:B------:R-:W-:Y:S01]  /*4120*/  ISETP.GT.U32.AND P0, PT, R5.reuse, R127, PT ;  /* 0x0000007f0500720c */ /* 0x040fe20003f04070 */
[----:B------:R-:W-:Y:S01]  /*4130*/  @!P4 IMAD.IADD R128, R128, 0x1, -R5 ;  /* 0x000000018080c824 */ /* 0x000fe200078e0a05 */
[----:B------:R-:W-:Y:S01]  /*4140*/  IABS R8, R11 ;  /* 0x0000000b00087213 */ /* 0x000fe20000000000 */
[----:B------:R-:W-:Y:S01]  /*4150*/  IMAD R129, R5, R6, R10 ;  /* 0x0000000605817224 */ /* 0x000fe200078e020a */
[----:B------:R-:W-:Y:S01]  /*4160*/  ISETP.GE.AND P3, PT, R3, RZ, PT ;  /* 0x000000ff0300720c */ /* 0x000fe20003f66270 */
[----:B------:R-:W-:Y:S01]  /*4170*/  IMAD.HI.U32 R3, R9, R130, RZ ;  /* 0x0000008209037227 */ /* 0x000fe200078e00ff */
[----:B------:R-:W-:-:S02]  /*4180*/  ISETP.GT.U32.AND P4, PT, R5, R128, PT ;  /* 0x000000800500720c */ /* 0x000fc40003f84070 */
[----:B------:R-:W-:Y:S01]  /*4190*/  ISETP.GT.U32.AND P6, PT, R5, R129, PT ;  /* 0x000000810500720c */ /* 0x000fe20003fc4070 */
[----:B------:R-:W-:Y:S01]  /*41a0*/  IMAD.HI.U32 R4, R9, R8, RZ ;  /* 0x0000000809047227 */ /* 0x000fe200078e00ff */
[----:B------:R-:W-:-:S03]  /*41b0*/  IABS R10, R14 ;  /* 0x0000000e000a7213 */ /* 0x000fc60000000000 */
[----:B------:R-:W-:Y:S02]  /*41c0*/  IMAD.MOV R3, RZ, RZ, -R3 ;  /* 0x000000ffff037224 */ /* 0x000fe400078e0a03 */
[----:B------:R-:W-:Y:S02]  /*41d0*/  IMAD.MOV R4, RZ, RZ, -R4 ;  /* 0x000000ffff047224 */ /* 0x000fe400078e0a04 */
[----:B------:R-:W-:Y:S02]  /*41e0*/  VIADD R13, R0, 0x45 ;  /* 0x00000045000d7836 */ /* 0x000fe40000000000 */
[--C-:B------:R-:W-:Y:S02]  /*41f0*/  @!P0 IMAD.IADD R127, R127, 0x1, -R5.reuse ;  /* 0x000000017f7f8824 */ /* 0x100fe400078e0a05 */
[C---:B------:R-:W-:Y:S01]  /*4200*/  IMAD R130, R5.reuse, R3, R130 ;  /* 0x0000000305827224 */ /* 0x040fe200078e0282 */
[----:B------:R-:W-:Y:S01]  /*4210*/  IABS R132, R13 ;  /* 0x0000000d00847213 */ /* 0x000fe20000000000 */
[C---:B------:R-:W-:Y:S01]  /*4220*/  IMAD R131, R5.reuse, R4, R8 ;  /* 0x0000000405837224 */ /* 0x040fe200078e0208 */
[C---:B------:R-:W-:Y:S01]  /*4230*/  ISETP.GT.U32.AND P0, PT, R5.reuse, R127, PT ;  /* 0x0000007f0500720c */ /* 0x040fe20003f04070 */
[----:B------:R-:W-:Y:S01]  /*4240*/  @!P4 IMAD.IADD R128, R128, 0x1, -R5 ;  /* 0x000000018080c824 */ /* 0x000fe200078e0a05 */
[----:B------:R-:W-:Y:S01]  /*4250*/  ISETP.GT.U32.AND P4, PT, R5, R130, PT ;  /* 0x000000820500720c */ /* 0x000fe20003f84070 */
[----:B------:R-:W-:-:S04]  /*4260*/  IMAD.HI.U32 R7, R9, R10, RZ ;  /* 0x0000000a09077227 */ /* 0x000fc800078e00ff */
[----:B------:R-:W-:Y:S01]  /*4270*/  @!P6 IMAD.IADD R129, R129, 0x1, -R5 ;  /* 0x000000018181e824 */ /* 0x000fe200078e0a05 */
[----:B------:R-:W-:Y:S01]  /*4280*/  ISETP.GT.U32.AND P6, PT, R5, R131, PT ;  /* 0x000000830500720c */ /* 0x000fe20003fc4070 */
[----:B------:R-:W-:Y:S02]  /*4290*/  IMAD.MOV R7, RZ, RZ, -R7 ;  /* 0x000000ffff077224 */ /* 0x000fe400078e0a07 */
[----:B------:R-:W-:-:S04]  /*42a0*/  IMAD.HI.U32 R6, R9, R132, RZ ;  /* 0x0000008409067227 */ /* 0x000fc800078e00ff */
[----:B------:R-:W-:Y:S02]  /*42b0*/  IMAD R133, R5, R7, R10 ;  /* 0x0000000705857224 */ /* 0x000fe400078e020a */
[----:B------:R-:W-:Y:S02]  /*42c0*/  IMAD.MOV R6, RZ, RZ, -R6 ;  /* 0x000000ffff067224 */ /* 0x000fe400078e0a06 */
[C---:B------:R-:W-:Y:S02]  /*42d0*/  VIADD R7, R0.reuse, 0x47 ;  /* 0x0000004700077836 */ /* 0x040fe40000000000 */
[----:B------:R-:W-:Y:S01]  /*42e0*/  VIADD R10, R0, 0x48 ;  /* 0x00000048000a7836 */ /* 0x000fe20000000000 */
[----:B------:R-:W-:Y:S01]  /*42f0*/  @!P6 IADD3 R131, PT, PT, R131, -R5, RZ ;  /* 0x800000058383e210 */ /* 0x000fe20007ffe0ff */
[--C-:B------:R-:W-:Y:S01]  /*4300*/  @!P0 IMAD.IADD R127, R127, 0x1, -R5.reuse ;  /* 0x000000017f7f8824 */ /* 0x100fe200078e0a05 */
[----:B------:R-:W-:Y:S01]  /*4310*/  IABS R134, R7 ;  /* 0x0000000700867213 */ /* 0x000fe20000000000 */
[C---:B------:R-:W-:Y:S01]  /*4320*/  IMAD R132, R5.reuse, R6, R132 ;  /* 0x0000000605847224 */ /* 0x040fe200078e0284 */
[----:B------:R-:W-:Y:S01]  /*4330*/  IABS R6, R10 ;  /* 0x0000000a00067213 */ /* 0x000fe20000000000 */
[----:B------:R-:W-:Y:S01]  /*4340*/  @!P4 IMAD.IADD R130, R130, 0x1, -R5 ;  /* 0x000000018282c824 */ /* 0x000fe200078e0a05 */
[C---:B------:R-:W-:Y:S01]  /*4350*/  ISETP.GT.U32.AND P4, PT, R5.reuse, R129, PT ;  /* 0x000000810500720c */ /* 0x040fe20003f84070 */
[----:B------:R-:W-:Y:S01]  /*4360*/  @!P1 IMAD.MOV R127, RZ, RZ, -R127 ;  /* 0x000000ffff7f9224 */ /* 0x000fe200078e0a7f */
[----:B------:R-:W-:Y:S01]  /*4370*/  ISETP.GT.U32.AND P6, PT, R5, R131, PT ;  /* 0x000000830500720c */ /* 0x000fe20003fc4070 */
[----:B------:R-:W-:Y:S01]  /*4380*/  IMAD.HI.U32 R3, R9, R134, RZ ;  /* 0x0000008609037227 */ /* 0x000fe200078e00ff */
[----:B------:R-:W-:-:S02]  /*4390*/  ISETP.GT.U32.AND P1, PT, R5, R130, PT ;  /* 0x000000820500720c */ /* 0x000fc40003f24070 */
[----:B------:R-:W-:Y:S01]  /*43a0*/  ISETP.GE.AND P0, PT, R11, RZ, PT ;  /* 0x000000ff0b00720c */ /* 0x000fe20003f06270 */
[----:B------:R-:W-:-:S04]  /*43b0*/  IMAD.HI.U32 R4, R9, R6, RZ ;  /* 0x0000000609047227 */ /* 0x000fc800078e00ff */
[----:B------:R-:W-:Y:S02]  /*43c0*/  IMAD.MOV R3, RZ, RZ, -R3 ;  /* 0x000000ffff037224 */ /* 0x000fe400078e0a03 */
[----:B------:R-:W-:Y:S02]  /*43d0*/  IMAD.MOV R135, RZ, RZ, -R4 ;  /* 0x000000ffff877224 */ /* 0x000fe400078e0a04 */
[----:B------:R-:W-:Y:S01]  /*43e0*/  @!P2 IMAD.MOV R128, RZ, RZ, -R128 ;  /* 0x000000ffff80a224 */ /* 0x000fe200078e0a80 */
[----:B------:R-:W-:Y:S01]  /*43f0*/  ISETP.GT.U32.AND P2, PT, R5, R132, PT ;  /* 0x000000840500720c */ /* 0x000fe20003f44070 */
[----:B------:R-:W-:Y:S01]  /*4400*/  @!P4 IMAD.IADD R129, R129, 0x1, -R5 ;  /* 0x000000018181c824 */ /* 0x000fe200078e0a05 */
[C---:B------:R-:W-:Y:S01]  /*4410*/  ISETP.GT.U32.AND P4, PT, R5.reuse, R133, PT ;  /* 0x000000850500720c */ /* 0x040fe20003f84070 */
[C---:B------:R-:W-:Y:S02]  /*4420*/  IMAD R134, R5.reuse, R3, R134 ;  /* 0x0000000305867224 */ /* 0x040fe400078e0286 */
[----:B------:R-:W-:-:S02]  /*4430*/  IMAD R135, R5, R135, R6 ;  /* 0x0000008705877224 */ /* 0x000fc400078e0206 */
[--C-:B------:R-:W-:Y:S01]  /*4440*/  @!P1 IMAD.IADD R130, R130, 0x1, -R5.reuse ;  /* 0x0000000182829824 */ /* 0x100fe200078e0a05 */
[----:B------:R-:W-:Y:S01]  /*4450*/  ISETP.GT.U32.AND P1, PT, R5, R134, PT ;  /* 0x000000860500720c */ /* 0x000fe20003f24070 */
[--C-:B------:R-:W-:Y:S01]  /*4460*/  @!P6 IMAD.IADD R131, R131, 0x1, -R5.reuse ;  /* 0x000000018383e824 */ /* 0x100fe200078e0a05 */
[----:B------:R-:W-:Y:S01]  /*4470*/  ISETP.GT.U32.AND P6, PT, R5, R135, PT ;  /* 0x000000870500720c */ /* 0x000fe20003fc4070 */
[----:B------:R-:W-:Y:S01]  /*4480*/  VIADD R15, R0, 0x4a ;  /* 0x0000004a000f7836 */ /* 0x000fe20000000000 */
[----:B------:R-:W-:Y:S01]  /*4490*/  @!P3 IADD3 R130, PT, PT, -R130, RZ, RZ ;  /* 0x000000ff8282b210 */ /* 0x000fe20007ffe1ff */
[--C-:B------:R-:W-:Y:S01]  /*44a0*/  @!P2 IMAD.IADD R132, R132, 0x1, -R5.reuse ;  /* 0x000000018484a824 */ /* 0x100fe200078e0a05 */
[----:B------:R-:W-:Y:S01]  /*44b0*/  ISETP.GE.AND P2, PT, R13, RZ, PT ;  /* 0x000000ff0d00720c */ /* 0x000fe20003f46270 */
[----:B------:R-:W-:Y:S01]  /*44c0*/  @!P4 IMAD.IADD R133, R133, 0x1, -R5 ;  /* 0x000000018585c824 */ /* 0x000fe200078e0a05 */
[----:B------:R-:W-:Y:S01]  /*44d0*/  IABS R8, R15 ;  /* 0x0000000f00087213 */ /* 0x000fe20000000000 */
[----:B------:R-:W-:Y:S01]  /*44e0*/  VIADD R11, R0, 0x49 ;  /* 0x00000049000b7836 */ /* 0x000fe20000000000 */
[----:B------:R-:W-:Y:S01]  /*44f0*/  ISETP.GE.AND P4, PT, R14, RZ, PT ;  /* 0x000000ff0e00720c */ /* 0x000fe20003f86270 */
[----:B------:R-:W-:-:S02]  /*4500*/  @!P5 IMAD.MOV R129, RZ, RZ, -R129 ;  /* 0x000000ffff81d224 */ /* 0x000fc400078e0a81 */
[----:B------:R-:W-:Y:S01]  /*4510*/  IMAD.HI.U32 R4, R9, R8, RZ ;  /* 0x0000000809047227 */ /* 0x000fe200078e00ff */
[----:B------:R-:W-:-:S03]  /*4520*/  IABS R136, R11 ;  /* 0x0000000b00887213 */ /* 0x000fc60000000000 */
[--C-:B------:R-:W-:Y:S01]  /*4530*/  @!P1 IMAD.IADD R134, R134, 0x1, -R5.reuse ;  /* 0x0000000186869824 */ /* 0x100fe200078e0a05 */
[----:B------:R-:W-:Y:S01]  /*4540*/  ISETP.GT.U32.AND P1, PT, R5, R132, PT ;  /* 0x000000840500720c */ /* 0x000fe20003f24070 */
[----:B------:R-:W-:Y:S01]  /*4550*/  @!P6 IMAD.IADD R135, R135, 0x1, -R5 ;  /* 0x000000018787e824 */ /* 0x000fe200078e0a05 */
[C---:B------:R-:W-:Y:S01]  /*4560*/  ISETP.GT.U32.AND P6, PT, R5.reuse, R133, PT ;  /* 0x000000850500720c */ /* 0x040fe20003fc4070 */
[----:B------:R-:W-:Y:S01]  /*4570*/  IMAD.MOV R4, RZ, RZ, -R4 ;  /* 0x000000ffff047224 */ /* 0x000fe200078e0a04 */
[----:B------:R-:W-:Y:S01]  /*4580*/  ISETP.GT.U32.AND P5, PT, R5, R134, PT ;  /* 0x000000860500720c */ /* 0x000fe20003fa4070 */
[----:B------:R-:W-:Y:S01]  /*4590*/  IMAD.HI.U32 R3, R9, R136, RZ ;  /* 0x0000008809037227 */ /* 0x000fe200078e00ff */
[----:B------:R-:W-:-:S03]  /*45a0*/  ISETP.GT.U32.AND P3, PT, R5, R135, PT ;  /* 0x000000870500720c */ /* 0x000fc60003f64070 */
[----:B------:R-:W-:Y:S02]  /*45b0*/  IMAD R137, R5, R4, R8 ;  /* 0x0000000405897224 */ /* 0x000fe400078e0208 */
[C---:B------:R-:W-:Y:S02]  /*45c0*/  VIADD R8, R0.reuse, 0x4b ;  /* 0x0000004b00087836 */ /* 0x040fe40000000000 */
[----:B------:R-:W-:Y:S02]  /*45d0*/  VIADD R13, R0, 0x4c ;  /* 0x0000004c000d7836 */ /* 0x000fe40000000000 */
[----:B------:R-:W-:Y:S01]  /*45e0*/  IMAD.MOV R3, RZ, RZ, -R3 ;  /* 0x000000ffff037224 */ /* 0x000fe200078e0a03 */
[----:B------:R-:W-:Y:S01]  /*45f0*/  IABS R138, R8 ;  /* 0x00000008008a7213 */ /* 0x000fe20000000000 */
[--C-:B------:R-:W-:Y:S01]  /*4600*/  @!P1 IMAD.IADD R132, R132, 0x1, -R5.reuse ;  /* 0x0000000184849824 */ /* 0x100fe200078e0a05 */
[----:B------:R-:W-:Y:S01]  /*4610*/  IABS R6, R13 ;  /* 0x0000000d00067213 */ /* 0x000fe20000000000 */
[----:B------:R-:W-:Y:S01]  /*4620*/  @!P6 IMAD.IADD R133, R133, 0x1, -R5 ;  /* 0x000000018585e824 */ /* 0x000fe200078e0a05 */
[----:B------:R-:W-:Y:S01]  /*4630*/  ISETP.GE.AND P1, PT, R7, RZ, PT ;  /* 0x000000ff0700720c */ /* 0x000fe20003f26270 */
[C---:B------:R-:W-:Y:S01]  /*4640*/  IMAD R136, R5.reuse, R3, R136 ;  /* 0x0000000305887224 */ /* 0x040fe200078e0288 */
[----:B------:R-:W-:Y:S01]  /*4650*/  ISETP.GT.U32.AND P6, PT, R5, R137, PT ;  /* 0x000000890500720c */ /* 0x000fe20003fc4070 */
[----:B------:R-:W-:-:S04]  /*4660*/  IMAD.HI.U32 R3, R9, R138, RZ ;  /* 0x0000008a09037227 */ /* 0x000fc800078e00ff */
[----:B------:R-:W-:Y:S01]  /*4670*/  @!P5 IMAD.IADD R134, R134, 0x1, -R5 ;  /* 0x000000018686d824 */ /* 0x000fe200078e0a05 */
[----:B------:R-:W-:Y:S01]  /*4680*/  ISETP.GE.AND P5, PT, R10, RZ, PT ;  /* 0x000000ff0a00720c */ /* 0x000fe20003fa6270 */
[----:B------:R-:W-:-:S04]  /*4690*/  IMAD.HI.U32 R4, R9, R6, RZ ;  /* 0x0000000609047227 */ /* 0x000fc800078e00ff */
[----:B------:R-:W-:Y:S02]  /*46a0*/  IMAD.MOV R3, RZ, RZ, -R3 ;  /* 0x000000ffff037224 */ /* 0x000fe400078e0a03 */
[----:B------:R-:W-:Y:S01]  /*46b0*/  @!P0 IMAD.MOV R131, RZ, RZ, -R131 ;  /* 0x000000ffff838224 */ /* 0x000fe200078e0a83 */
[C---:B------:R-:W-:Y:S01]  /*46c0*/  ISETP.GT.U32.AND P0, PT, R5.reuse, R136, PT ;  /* 0x000000880500720c */ /* 0x040fe20003f04070 */
[----:B------:R-:W-:Y:S02]  /*46d0*/  IMAD.MOV R4, RZ, RZ, -R4 ;  /* 0x000000ffff047224 */ /* 0x000fe400078e0a04 */
[----:B------:R-:W-:Y:S02]  /*46e0*/  IMAD R138, R5, R3, R138 ;  /* 0x00000003058a7224 */ /* 0x000fe400078e028a */
[--C-:B------:R-:W-:Y:S01]  /*46f0*/  @!P3 IMAD.IADD R135, R135, 0x1, -R5.reuse ;  /* 0x000000018787b824 */ /* 0x100fe200078e0a05 */
[----:B------:R-:W-:Y:S01]  /*4700*/  ISETP.GE.AND P3, PT, R11, RZ, PT ;  /* 0x000000ff0b00720c */ /* 0x000fe20003f66270 */
[----:B------:R-:W-:Y:S01]  /*4710*/  @!P6 IMAD.IADD R137, R137, 0x1, -R5 ;  /* 0x000000018989e824 */ /* 0x000fe200078e0a05 */
[----:B------:R-:W-:Y:S01]  /*4720*/  ISETP.GE.AND P6, PT, R8, RZ, PT ;  /* 0x000000ff0800720c */ /* 0x000fe20003fc6270 */
[----:B------:R-:W-:-:S02]  /*4730*/  IMAD R139, R5, R4, R6 ;  /* 0x00000004058b7224 */ /* 0x000fc400078e0206 */
[----:B------:R-:W-:Y:S01]  /*4740*/  @!P1 IMAD.MOV R134, RZ, RZ, -R134 ;  /* 0x000000ffff869224 */ /* 0x000fe200078e0a86 */
[C---:B------:R-:W-:Y:S01]  /*4750*/  ISETP.GT.U32.AND P1, PT, R5.reuse, R138, PT ;  /* 0x0000008a0500720c */ /* 0x040fe20003f24070 */
[----:B------:R-:W-:Y:S01]  /*4760*/  @!P4 IMAD.MOV R133, RZ, RZ, -R133 ;  /* 0x000000ffff85c224 */ /* 0x000fe200078e0a85 */
[C---:B------:R-:W-:Y:S01]  /*4770*/  ISETP.GT.U32.AND P4, PT, R5.reuse, R137, PT ;  /* 0x000000890500720c */ /* 0x040fe20003f84070 */
[----:B------:R-:W-:Y:S01]  /*4780*/  @!P5 IMAD.MOV R135, RZ, RZ, -R135 ;  /* 0x000000ffff87d224 */ /* 0x000fe200078e0a87 */
[----:B------:R-:W-:Y:S01]  /*4790*/  ISETP.GT.U32.AND P5, PT, R5, R139, PT ;  /* 0x0000008b0500720c */ /* 0x000fe20003fa4070 */
[--C-:B------:R-:W-:Y:S01]  /*47a0*/  @!P0 IMAD.IADD R136, R136, 0x1, -R5.reuse ;  /* 0x0000000188888824 */ /* 0x100fe200078e0a05 */
[----:B------:R-:W-:Y:S01]  /*47b0*/  ISETP.GE.AND P0, PT, R15, RZ, PT ;  /* 0x000000ff0f00720c */ /* 0x000fe20003f06270 */
[C---:B------:R-:W-:Y:S02]  /*47c0*/  VIADD R3, R0.reuse, 0x4d ;  /* 0x0000004d00037836 */ /* 0x040fe40000000000 */
[----:B------:R-:W-:Y:S01]  /*47d0*/  @!P2 IMAD.MOV R132, RZ, RZ, -R132 ;  /* 0x000000ffff84a224 */ /* 0x000fe200078e0a84 */
[----:B------:R-:W-:Y:S01]  /*47e0*/  ISETP.GT.U32.AND P2, PT, R5, R136, PT ;  /* 0x000000880500720c */ /* 0x000fe20003f44070 */
[----:B------:R-:W-:Y:S01]  /*47f0*/  VIADD R4, R0, 0x4e ;  /* 0x0000004e00047836 */ /* 0x000fe20000000000 */
[----:B------:R-:W-:Y:S01]  /*4800*/  IABS R140, R3 ;  /* 0x00000003008c7213 */ /* 0x000fe20000000000 */
[----:B------:R-:W-:-:S02]  /*4810*/  @!P1 IMAD.IADD R138, R138, 0x1, -R5 ;  /* 0x000000018a8a9824 */ /* 0x000fc400078e0a05 */
[----:B------:R-:W-:Y:S01]  /*4820*/  @!P4 IADD3 R137, PT, PT, R137, -R5, RZ ;  /* 0x800000058989c210 */ /* 0x000fe20007ffe0ff */
[----:B------:R-:W-:Y:S01]  /*4830*/  VIADD R7, R0, 0x4f ;  /* 0x0000004f00077836 */ /* 0x000fe20000000000 */
[----:B------:R-:W-:Y:S01]  /*4840*/  ISETP.GE.AND P4, PT, R3, RZ, PT ;  /* 0x000000ff0300720c */ /* 0x000fe20003f86270 */
[----:B------:R-:W-:Y:S01]  /*4850*/  @!P5 IMAD.IADD R139, R139, 0x1, -R5 ;  /* 0x000000018b8bd824 */ /* 0x000fe200078e0a05 */
[----:B------:R-:W-:Y:S01]  /*4860*/  ISETP.GT.U32.AND P5, PT, R5, R138, PT ;  /* 0x0000008a0500720c */ /* 0x000fe20003fa4070 */
[----:B------:R-:W-:Y:S01]  /*4870*/  IMAD.HI.U32 R3, R9, R140, RZ ;  /* 0x0000008c09037227 */ /* 0x000fe200078e00ff */
[----:B------:R-:W-:Y:S02]  /*4880*/  IABS R6, R4 ;  /* 0x0000000400067213 */ /* 0x000fe40000000000 */
[----:B------:R-:W-:Y:S01]  /*4890*/  ISETP.GE.AND P1, PT, R4, RZ, PT ;  /* 0x000000ff0400720c */ /* 0x000fe20003f26270 */
[----:B------:R-:W-:Y:S01]  /*48a0*/  IMAD.MOV R3, RZ, RZ, -R3 ;  /* 0x000000ffff037224 */ /* 0x000fe200078e0a03 */
[----:B------:R-:W-:Y:S01]  /*48b0*/  IABS R142, R7 ;  /* 0x00000007008e7213 */ /* 0x000fe20000000000 */
[----:B------:R-:W-:Y:S01]  /*48c0*/  @!P2 IMAD.IADD R136, R136, 0x1, -R5 ;  /* 0x000000018888a824 */ /* 0x000fe200078e0a05 */
[----:B------:R-:W-:Y:S01]  /*48d0*/  ISETP.GE.AND P2, PT, R13, RZ, PT ;  /* 0x000000ff0d00720c */ /* 0x000fe20003f46270 */
[----:B------:R-:W-:-:S02]  /*48e0*/  IMAD R140, R5, R3, R140 ;  /* 0x00000003058c7224 */ /* 0x000fc400078e028c */
[----:B------:R-:W-:-:S04]  /*48f0*/  IMAD.HI.U32 R4, R9, R6, RZ ;  /* 0x0000000609047227 */ /* 0x000fc800078e00ff */
[----:B------:R-:W-:Y:S01]  /*4900*/  @!P3 IMAD.MOV R136, RZ, RZ, -R136 ;  /* 0x000000ffff88b224 */ /* 0x000fe200078e0a88 */
[C---:B------:R-:W-:Y:S01]  /*4910*/  ISETP.GT.U32.AND P3, PT, R5.reuse, R139, PT ;  /* 0x0000008b0500720c */ /* 0x040fe20003f64070 */
[----:B------:R-:W-:Y:S01]  /*4920*/  @!P5 IMAD.IADD R138, R138, 0x1, -R5 ;  /* 0x000000018a8ad824 */ /* 0x000fe200078e0a05 */
[C---:B------:R-:W-:Y:S01]  /*4930*/  ISETP.GT.U32.AND P5, PT, R5.reuse, R140, PT ;  /* 0x0000008c0500720c */ /* 0x040fe20003fa4070 */
[----:B------:R-:W-:Y:S02]  /*4940*/  IMAD.MOV R4, RZ, RZ, -R4 ;  /* 0x000000ffff047224 */ /* 0x000fe400078e0a04 */
[----:B------:R-:W-:Y:S02]  /*4950*/  VIADD R3, R0, 0x50 ;  /* 0x0000005000037836 */ /* 0x000fe40000000000 */
[C---:B------:R-:W-:Y:S02]  /*4960*/  IMAD R141, R5.reuse, R4, R6 ;  /* 0x00000004058d7224 */ /* 0x040fe400078e0206 */
[----:B------:R-:W-:Y:S01]  /*4970*/  @!P6 IMAD.MOV R138, RZ, RZ, -R138 ;  /* 0x000000ffff8ae224 */ /* 0x000fe200078e0a8a */
[----:B------:R-:W-:Y:S01]  /*4980*/  IABS R6, R3 ;  /* 0x0000000300067213 */ /* 0x000fe20000000000 */
[----:B------:R-:W-:Y:S01]  /*4990*/  @!P0 IMAD.MOV R137, RZ, RZ, -R137 ;  /* 0x000000ffff898224 */ /* 0x000fe200078e0a89 */
[----:B------:R-:W-:Y:S01]  /*49a0*/  ISETP.GT.U32.AND P6, PT, R5, R141, PT ;  /* 0x0000008d0500720c */ /* 0x000fe20003fc4070 */
[----:B------:R-:W-:Y:S01]  /*49b0*/  @!P3 IMAD.IADD R139, R139, 0x1, -R5 ;  /* 0x000000018b8bb824 */ /* 0x000fe200078e0a05 */
[----:B------:R-:W-:Y:S01]  /*49c0*/  ISETP.GE.AND P3, PT, R3, RZ, PT ;  /* 0x000000ff0300720c */ /* 0x000fe20003f66270 */
[----:B------:R-:W-:Y:S01]  /*49d0*/  IMAD.HI.U32 R3, R9, R142, RZ ;  /* 0x0000008e09037227 */ /* 0x000fe200078e00ff */
[----:B------:R-:W-:-:S03]  /*49e0*/  ISETP.GE.AND P0, PT, R7, RZ, PT ;  /* 0x000000ff0700720c */ /* 0x000fc60003f06270 */
[----:B------:R-:W-:Y:S02]  /*49f0*/  @!P5 IMAD.IADD R140, R140, 0x1, -R5 ;  /* 0x000000018c8cd824 */ /* 0x000fe400078e0a05 */
[----:B------:R-:W-:Y:S02]  /*4a00*/  IMAD.MOV R4, RZ, RZ, -R3 ;  /* 0x000000ffff047224 */ /* 0x000fe400078e0a03 */
[----:B------:R-:W-:Y:S01]  /*4a10*/  IMAD.HI.U32 R3, R9, R6, RZ ;  /* 0x0000000609037227 */ /* 0x000fe200078e00ff */
[----:B------:R-:W-:-:S03]  /*4a20*/  ISETP.GT.U32.AND P5, PT, R5, R140, PT ;  /* 0x0000008c0500720c */ /* 0x000fc60003fa4070 */
[C---:B------:R-:W-:Y:S01]  /*4a30*/  VIADD R7, R0.reuse, 0x51 ;  /* 0x0000005100077836 */ /* 0x040fe20000000000 */
[----:B------:R-:W-:Y:S01]  /*4a40*/  IADD3 R3, PT, PT, -R3, RZ, RZ ;  /* 0x000000ff03037210 */ /* 0x000fe20007ffe1ff */
[----:B------:R-:W-:Y:S02]  /*4a50*/  VIADD R10, R0, 0x52 ;  /* 0x00000052000a7836 */ /* 0x000fe40000000000 */
[----:B------:R-:W-:Y:S01]  /*4a60*/  @!P6 IMAD.IADD R141, R141, 0x1, -R5 ;  /* 0x000000018d8de824 */ /* 0x000fe200078e0a05 */
[----:B------:R-:W-:Y:S01]  /*4a70*/  IABS R144, R7 ;  /* 0x0000000700907213 */ /* 0x000fe20000000000 */
[C---:B------:R-:W-:Y:S01]  /*4a80*/  IMAD R142, R5.reuse, R4, R142 ;  /* 0x00000004058e7224 */ /* 0x040fe200078e028e */
[----:B------:R-:W-:Y:S01]  /*4a90*/  IABS R8, R10 ;  /* 0x0000000a00087213 */ /* 0x000fe20000000000 */
[C---:B------:R-:W-:Y:S01]  /*4aa0*/  IMAD R143, R5.reuse, R3, R6 ;  /* 0x00000003058f7224 */ /* 0x040fe200078e0206 */
[----:B------:R-:W-:Y:S01]  /*4ab0*/  ISETP.GT.U32.AND P6, PT, R5, R141, PT ;  /* 0x0000008d0500720c */ /* 0x000fe20003fc4070 */
[----:B------:R-:W-:-:S04]  /*4ac0*/  IMAD.HI.U32 R3, R9, R144, RZ ;  /* 0x0000009009037227 */ /* 0x000fc800078e00ff */
[----:B------:R-:W-:Y:S01]  /*4ad0*/  @!P5 IMAD.IADD R140, R140, 0x1, -R5 ;  /* 0x000000018c8cd824 */ /* 0x000fe200078e0a05 */
[----:B------:R-:W-:Y:S01]  /*4ae0*/  ISETP.GT.U32.AND P5, PT, R5, R142, PT ;  /* 0x0000008e0500720c */ /* 0x000fe20003fa4070 */
[----:B------:R-:W-:-:S04]  /*4af0*/  IMAD.HI.U32 R4, R9, R8, RZ ;  /* 0x0000000809047227 */ /* 0x000fc800078e00ff */
[----:B------:R-:W-:Y:S02]  /*4b00*/  IMAD.MOV R3, RZ, RZ, -R3 ;  /* 0x000000ffff037224 */ /* 0x000fe400078e0a03 */
[----:B------:R-:W-:Y:S02]  /*4b10*/  IMAD.MOV R4, RZ, RZ, -R4 ;  /* 0x000000ffff047224 */ /* 0x000fe400078e0a04 */
[----:B------:R-:W-:Y:S02]  /*4b20*/  IMAD R144, R5, R3, R144 ;  /* 0x0000000305907224 */ /* 0x000fe400078e0290 */
[----:B------:R-:W-:Y:S01]  /*4b30*/  @!P2 IMAD.MOV R139, RZ, RZ, -R139 ;  /* 0x000000ffff8ba224 */ /* 0x000fe200078e0a8b */
[----:B------:R-:W-:Y:S01]  /*4b40*/  ISETP.GE.AND P2, PT, R7, RZ, PT ;  /* 0x000000ff0700720c */ /* 0x000fe20003f46270 */
[----:B------:R-:W-:Y:S02]  /*4b50*/  VIADD R7, R0, 0x53 ;  /* 0x0000005300077836 */ /* 0x000fe40000000000 */
[----:B------:R-:W-:-:S02]  /*4b60*/  IMAD R145, R5, R4, R8 ;  /* 0x0000000405917224 */ /* 0x000fc400078e0208 */
[--C-:B------:R-:W-:Y:S01]  /*4b70*/  @!P6 IMAD.IADD R141, R141, 0x1, -R5.reuse ;  /* 0x000000018d8de824 */ /* 0x100fe200078e0a05 */
[C---:B------:R-:W-:Y:S01]  /*4b80*/  ISETP.GT.U32.AND P6, PT, R5.reuse, R144, PT ;  /* 0x000000900500720c */ /* 0x040fe20003fc4070 */
[----:B------:R-:W-:Y:S01]  /*4b90*/  @!P5 IMAD.IADD R142, R142, 0x1, -R5 ;  /* 0x000000018e8ed824 */ /* 0x000fe200078e0a05 */
[----:B------:R-:W-:Y:S01]  /*4ba0*/  IABS R146, R7 ;  /* 0x0000000700927213 */ /* 0x000fe20000000000 */
[----:B------:R-:W-:Y:S01]  /*4bb0*/  @!P4 IMAD.MOV R140, RZ, RZ, -R140 ;  /* 0x000000ffff8cc224 */ /* 0x000fe200078e0a8c */
[C---:B------:R-:W-:Y:S01]  /*4bc0*/  ISETP.GT.U32.AND P5, PT, R5.reuse, R145, PT ;  /* 0x000000910500720c */ /* 0x040fe20003fa4070 */
[----:B------:R-:W-:Y:S01]  /*4bd0*/  VIADD R8, R0, 0x54 ;  /* 0x0000005400087836 */ /* 0x000fe20000000000 */
[----:B------:R-:W-:Y:S01]  /*4be0*/  ISETP.GT.U32.AND P4, PT, R5, R143, PT ;  /* 0x0000008f0500720c */ /* 0x000fe20003f84070 */
[----:B------:R-:W-:-:S03]  /*4bf0*/  IMAD.HI.U32 R3, R9, R146, RZ ;  /* 0x0000009209037227 */ /* 0x000fc600078e00ff */
[----:B------:R-:W-:Y:S01]  /*4c00*/  IABS R4, R8 ;  /* 0x0000000800047213 */ /* 0x000fe20000000000 */
[----:B------:R-:W-:Y:S02]  /*4c10*/  IMAD.MOV R3, RZ, RZ, -R3 ;  /* 0x000000ffff037224 */ /* 0x000fe400078e0a03 */
[----:B------:R-:W-:Y:S02]  /*4c20*/  @!P6 IMAD.IADD R144, R144, 0x1, -R5 ;  /* 0x000000019090e824 */ /* 0x000fe400078e0a05 */
[----:B------:R-:W-:Y:S02]  /*4c30*/  IMAD R146, R5, R3, R146 ;  /* 0x0000000305927224 */ /* 0x000fe400078e0292 */
[----:B------:R-:W-:-:S04]  /*4c40*/  IMAD.HI.U32 R3, R9, R4, RZ ;  /* 0x0000000409037227 */ /* 0x000fc800078e00ff */
[--C-:B------:R-:W-:Y:S01]  /*4c50*/  @!P5 IMAD.IADD R145, R145, 0x1, -R5.reuse ;  /* 0x000000019191d824 */ /* 0x100fe200078e0a05 */
[----:B------:R-:W-:Y:S01]  /*4c60*/  ISETP.GT.U32.AND P5, PT, R5, R144, PT ;  /* 0x000000900500720c */ /* 0x000fe20003fa4070 */
[----:B------:R-:W-:Y:S01]  /*4c70*/  @!P4 IMAD.IADD R143, R143, 0x1, -R5 ;  /* 0x000000018f8fc824 */ /* 0x000fe200078e0a05 */
[----:B------:R-:W-:Y:S01]  /*4c80*/  IADD3 R3, PT, PT, -R3, RZ, RZ ;  /* 0x000000ff03037210 */ /* 0x000fe20007ffe1ff */
[C---:B------:R-:W-:Y:S01]  /*4c90*/  VIADD R11, R0.reuse, 0x55 ;  /* 0x00000055000b7836 */ /* 0x040fe20000000000 */
[C---:B------:R-:W-:Y:S01]  /*4ca0*/  ISETP.GT.U32.AND P4, PT, R5.reuse, R142, PT ;  /* 0x0000008e0500720c */ /* 0x040fe20003f84070 */
[C---:B------:R-:W-:Y:S01]  /*4cb0*/  VIADD R13, R0.reuse, 0x56 ;  /* 0x00000056000d7836 */ /* 0x040fe20000000000 */
[C---:B------:R-:W-:Y:S01]  /*4cc0*/  ISETP.GT.U32.AND P6, PT, R5.reuse, R143, PT ;  /* 0x0000008f0500720c */ /* 0x040fe20003fc4070 */
[C---:B------:R-:W-:Y:S01]  /*4cd0*/  IMAD R147, R5.reuse, R3, R4 ;  /* 0x0000000305937224 */ /* 0x040fe200078e0204 */
[----:B------:R-:W-:Y:S01]  /*4ce0*/  IABS R148, R11 ;  /* 0x0000000b00947213 */ /* 0x000fe20000000000 */
[----:B------:R-:W-:Y:S01]  /*4cf0*/  @!P1 IMAD.MOV R141, RZ, RZ, -R141 ;  /* 0x000000ffff8d9224 */ /* 0x000fe200078e0a8d */
[C---:B------:R-:W-:Y:S01]  /*4d00*/  ISETP.GT.U32.AND P1, PT, R5.reuse, R145, PT ;  /* 0x000000910500720c */ /* 0x040fe20003f24070 */
[----:B------:R-:W-:Y:S01]  /*4d10*/  VIADD R14, R0, 0x72 ;  /* 0x00000072000e7836 */ /* 0x000fe20000000000 */
[----:B------:R-:W-:Y:S01]  /*4d20*/  IABS R6, R13 ;  /* 0x0000000d00067213 */ /* 0x000fe20000000000 */
[----:B------:R-:W-:Y:S01]  /*4d30*/  @!P5 IMAD.IADD R144, R144, 0x1, -R5 ;  /* 0x000000019090d824 */ /* 0x000fe200078e0a05 */
[----:B------:R-:W-:Y:S01]  /*4d40*/  ISETP.GT.U32.AND P5, PT, R5, R147, PT ;  /* 0x000000930500720c */ /* 0x000fe20003fa4070 */
[----:B------:R-:W-:-:S04]  /*4d50*/  IMAD.HI.U32 R3, R9, R148, RZ ;  /* 0x0000009409037227 */ /* 0x000fc800078e00ff */
[----:B------:R-:W-:Y:S01]  /*4d60*/  @!P6 IMAD.IADD R143, R143, 0x1, -R5 ;  /* 0x000000018f8fe824 */ /* 0x000fe200078e0a05 */
[----:B------:R-:W-:Y:S01]  /*4d70*/  ISETP.GE.AND P6, PT, R10, RZ, PT ;  /* 0x000000ff0a00720c */ /* 0x000fe20003fc6270 */
[----:B------:R-:W-:Y:S02]  /*4d80*/  VIADD R10, R0, 0x57 ;  /* 0x00000057000a7836 */ /* 0x000fe40000000000 */
[----:B------:R-:W-:Y:S02]  /*4d90*/  IMAD.MOV R3, RZ, RZ, -R3 ;  /* 0x000000ffff037224 */ /* 0x000fe400078e0a03 */
[--C-:B------:R-:W-:Y:S01]  /*4da0*/  @!P4 IMAD.IADD R142, R142, 0x1, -R5.reuse ;  /* 0x000000018e8ec824 */ /* 0x100fe200078e0a05 */
[----:B------:R-:W-:Y:S01]  /*4db0*/  IABS R150, R10 ;  /* 0x0000000a00967213 */ /* 0x000fe20000000000 */
[----:B------:R-:W-:Y:S01]  /*4dc0*/  @!P5 IMAD.IADD R147, R147, 0x1, -R5 ;  /* 0x000000019393d824 */ /* 0x000fe200078e0a05 */
[C---:B------:R-:W-:Y:S01]  /*4dd0*/  ISETP.GT.U32.AND P4, PT, R5.reuse, R146, PT ;  /* 0x000000920500720c */ /* 0x040fe20003f84070 */
[----:B------:R-:W-:-:S02]  /*4de0*/  IMAD R148, R5, R3, R148 ;  /* 0x0000000305947224 */ /* 0x000fc400078e0294 */
[----:B------:R-:W-:Y:S01]  /*4df0*/  IMAD.HI.U32 R3, R9, R150, RZ ;  /* 0x0000009609037227 */ /* 0x000fe200078e00ff */
[----:B------:R-:W-:-:S03]  /*4e00*/  ISETP.GT.U32.AND P5, PT, R5, R147, PT ;  /* 0x000000930500720c */ /* 0x000fc60003fa4070 */
[----:B------:R-:W-:Y:S02]  /*4e10*/  IMAD.MOV R3, RZ, RZ, -R3 ;  /* 0x000000ffff037224 */ /* 0x000fe400078e0a03 */
[----:B------:R-:W-:-:S04]  /*4e20*/  IMAD.HI.U32 R4, R9, R6, RZ ;  /* 0x0000000609047227 */ /* 0x000fc800078e00ff */
[----:B------:R-:W-:Y:S02]  /*4e30*/  IMAD R150, R5, R3, R150 ;  /* 0x0000000305967224 */ /* 0x000fe400078e0296 */
[----:B------:R-:W-:Y:S02]  /*4e40*/  IMAD.MOV R4, RZ, RZ, -R4 ;  /* 0x000000ffff047224 */ /* 0x000fe400078e0a04 */
[--C-:B------:R-:W-:Y:S01]  /*4e50*/  @!P5 IMAD.IADD R147, R147, 0x1, -R5.reuse ;  /* 0x000000019393d824 */ /* 0x100fe200078e0a05 */
[----:B------:R-:W-:Y:S01]  /*4e60*/  ISETP.GT.U32.AND P5, PT, R5, R150, PT ;  /* 0x000000960500720c */ /* 0x000fe20003fa4070 */
[--C-:B------:R-:W-:Y:S01]  /*4e70*/  @!P1 IMAD.IADD R145, R145, 0x1, -R5.reuse ;  /* 0x0000000191919824 */ /* 0x100fe200078e0a05 */
[----:B------:R-:W-:Y:S01]  /*4e80*/  ISETP.GE.AND P1, PT, R7, RZ, PT ;  /* 0x000000ff0700720c */ /* 0x000fe20003f26270 */
[----:B------:R-:W-:Y:S01]  /*4e90*/  @!P4 IMAD.IADD R146, R146, 0x1, -R5 ;  /* 0x000000019292c824 */ /* 0x000fe200078e0a05 */
[----:B------:R-:W-:Y:S01]  /*4ea0*/  ISETP.GE.AND P4, PT, R8, RZ, PT ;  /* 0x000000ff0800720c */ /* 0x000fe20003f86270 */
[----:B------:R-:W-:-:S02]  /*4eb0*/  IMAD R149, R5, R4, R6 ;  /* 0x0000000405957224 */ /* 0x000fc400078e0206 */
[----:B------:R-:W-:Y:S02]  /*4ec0*/  VIADD R7, R0, 0x58 ;  /* 0x0000005800077836 */ /* 0x000fe40000000000 */
[----:B------:R-:W-:Y:S01]  /*4ed0*/  @!P0 IMAD.MOV R142, RZ, RZ, -R142 ;  /* 0x000000ffff8e8224 */ /* 0x000fe200078e0a8e */
[C---:B------:R-:W-:Y:S01]  /*4ee0*/  ISETP.GT.U32.AND P0, PT, R5.reuse, R146, PT ;  /* 0x000000920500720c */ /* 0x040fe20003f04070 */
[----:B------:R-:W-:Y:S01]  /*4ef0*/  @!P6 IMAD.MOV R145, RZ, RZ, -R145 ;  /* 0x000000ffff91e224 */ /* 0x000fe200078e0a91 */
[----:B------:R-:W-:Y:S01]  /*4f00*/  ISETP.GT.U32.AND P6, PT, R5, R149, PT ;  /* 0x000000950500720c */ /* 0x000fe20003fc4070 */
[----:B------:R-:W-:Y:S01]  /*4f10*/  @!P2 IMAD.MOV R144, RZ, RZ, -R144 ;  /* 0x000000ffff90a224 */ /* 0x000fe200078e0a90 */
[----:B------:R-:W-:Y:S01]  /*4f20*/  ISETP.GE.AND P2, PT, R11, RZ, PT ;  /* 0x000000ff0b00720c */ /* 0x000fe20003f46270 */
[----:B------:R-:W-:Y:S01]  /*4f30*/  @!P5 IMAD.IADD R150, R150, 0x1, -R5 ;  /* 0x000000019696d824 */ /* 0x000fe200078e0a05 */
[----:B------:R-:W-:Y:S01]  /*4f40*/  IABS R4, R7 ;  /* 0x0000000700047213 */ /* 0x000fe20000000000 */
[----:B------:R-:W-:Y:S01]  /*4f50*/  @!P3 IMAD.MOV R143, RZ, RZ, -R143 ;  /* 0x000000ffff8fb224 */ /* 0x000fe200078e0a8f */
[----:B------:R-:W-:Y:S01]  /*4f60*/  IADD3 R11, PT, PT, R0, 0x59, RZ ;  /* 0x00000059000b7810 */ /* 0x000fe20007ffe0ff */
[----:B------:R-:W-:Y:S01]  /*4f70*/  @!P4 IMAD.MOV R147, RZ, RZ, -R147 ;  /* 0x000000ffff93c224 */ /* 0x000fe200078e0a93 */
[----:B------:R-:W-:Y:S01]  /*4f80*/  ISETP.GT.U32.AND P3, PT, R5, R148, PT ;  /* 0x000000940500720c */ /* 0x000fe20003f64070 */
[----:B------:R-:W-:Y:S01]  /*4f90*/  IMAD.HI.U32 R3, R9, R4, RZ ;  /* 0x0000000409037227 */ /* 0x000fe200078e00ff */
[----:B------:R-:W-:-:S02]  /*4fa0*/  IABS R152, R11 ;  /* 0x0000000b00987213 */ /* 0x000fc40000000000 */
[----:B------:R-:W-:Y:S01]  /*4fb0*/  ISETP.GT.U32.AND P5, PT, R5, R150, PT ;  /* 0x000000960500720c */ /* 0x000fe20003fa4070 */
[----:B------:R-:W-:Y:S02]  /*4fc0*/  IMAD.MOV R151, RZ, RZ, -R3 ;  /* 0x000000ffff977224 */ /* 0x000fe400078e0a03 */
[----:B------:R-:W-:-:S04]  /*4fd0*/  IMAD.HI.U32 R3, R9, R152, RZ ;  /* 0x0000009809037227 */ /* 0x000fc800078e00ff */
[--C-:B------:R-:W-:Y:S01]  /*4fe0*/  @!P0 IMAD.IADD R146, R146, 0x1, -R5.reuse ;  /* 0x0000000192928824 */ /* 0x100fe200078e0a05 */
[----:B------:R-:W-:Y:S01]  /*4ff0*/  ISETP.GE.AND P0, PT, R13, RZ, PT ;  /* 0x000000ff0d00720c */ /* 0x000fe20003f06270 */
[----:B------:R-:W-:Y:S02]  /*5000*/  @!P6 IMAD.IADD R149, R149, 0x1, -R5 ;  /* 0x000000019595e824 */ /* 0x000fe400078e0a05 */
[----:B------:R-:W-:Y:S02]  /*5010*/  IMAD.MOV R3, RZ, RZ, -R3 ;  /* 0x000000ffff037224 */ /* 0x000fe400078e0a03 */
[----:B------:R-:W-:Y:S01]  /*5020*/  @!P1 IMAD.MOV R146, RZ, RZ, -R146 ;  /* 0x000000ffff929224 */ /* 0x000fe200078e0a92 */
[C---:B------:R-:W-:Y:S01]  /*5030*/  ISETP.GT.U32.AND P1, PT, R5.reuse, R149, PT ;  /* 0x000000950500720c */ /* 0x040fe20003f24070 */
[C---:B------:R-:W-:Y:S02]  /*5040*/  IMAD R152, R5.reuse, R3, R152 ;  /* 0x0000000305987224 */ /* 0x040fe400078e0298 */
[--C-:B------:R-:W-:Y:S01]  /*5050*/  @!P3 IMAD.IADD R148, R148, 0x1, -R5.reuse ;  /* 0x000000019494b824 */ /* 0x100fe200078e0a05 */
[----:B------:R-:W-:Y:S01]  /*5060*/  ISETP.GE.AND P3, PT, R10, RZ, PT ;  /* 0x000000ff0a00720c */ /* 0x000fe20003f66270 */
[----:B------:R-:W-:Y:S01]  /*5070*/  @!P5 IMAD.IADD R150, R150, 0x1, -R5 ;  /* 0x000000019696d824 */ /* 0x000fe200078e0a05 */
[C---:B------:R-:W-:Y:S01]  /*5080*/  ISETP.GT.U32.AND P5, PT, R5.reuse, R152, PT ;  /* 0x000000980500720c */ /* 0x040fe20003fa4070 */
[C---:B------:R-:W-:Y:S01]  /*5090*/  VIADD R10, R0.reuse, 0x5a ;  /* 0x0000005a000a7836 */ /* 0x040fe20000000000 */
[----:B------:R-:W-:Y:S01]  /*50a0*/  ISETP.GT.U32.AND P6, PT, R5, R148, PT ;  /* 0x000000940500720c */ /* 0x000fe20003fc4070 */
[----:B------:R-:W-:-:S02]  /*50b0*/  VIADD R13, R0, 0x5b ;  /* 0x0000005b000d7836 */ /* 0x000fc40000000000 */
[----:B------:R-:W-:Y:S01]  /*50c0*/  IMAD R151, R5, R151, R4 ;  /* 0x0000009705977224 */ /* 0x000fe200078e0204 */
[----:B------:R-:W-:Y:S01]  /*50d0*/  IABS R6, R10 ;  /* 0x0000000a00067213 */ /* 0x000fe20000000000 */
[----:B------:R-:W-:Y:S01]  /*50e0*/  @!P1 IMAD.IADD R149, R149, 0x1, -R5 ;  /* 0x0000000195959824 */ /* 0x000fe200078e0a05 */
[----:B------:R-:W-:Y:S01]  /*50f0*/  ISETP.GE.AND P1, PT, R7, RZ, PT ;  /* 0x000000ff0700720c */ /* 0x000fe20003f26270 */
[----:B------:R-:W-:Y:S01]  /*5100*/  VIADD R7, R0, 0x5c ;  /* 0x0000005c00077836 */ /* 0x000fe20000000000 */
[----:B------:R-:W-:Y:S01]  /*5110*/  IABS R154, R13 ;  /* 0x0000000d009a7213 */ /* 0x000fe20000000000 */
[----:B------:R-:W-:-:S03]  /*5120*/  IMAD.HI.U32 R3, R9, R6, RZ ;  /* 0x0000000609037227 */ /* 0x000fc600078e00ff */
[----:B------:R-:W-:Y:S01]  /*5130*/  IABS R8, R7 ;  /* 0x0000000700087213 */ /* 0x000fe20000000000 */
[----:B------:R-:W-:Y:S02]  /*5140*/  @!P5 IMAD.IADD R152, R152, 0x1, -R5 ;  /* 0x000000019898d824 */ /* 0x000fe400078e0a05 */
[----:B------:R-:W-:Y:S02]  /*5150*/  IMAD.MOV R3, RZ, RZ, -R3 ;  /* 0x000000ffff037224 */ /* 0x000fe400078e0a03 */
[----:B------:R-:W-:Y:S01]  /*5160*/  @!P6 IMAD.IADD R148, R148, 0x1, -R5 ;  /* 0x000000019494e824 */ /* 0x000fe200078e0a05 */
[----:B------:R-:W-:Y:S01]  /*5170*/  ISETP.GT.U32.AND P6, PT, R5, R151, PT ;  /* 0x000000970500720c */ /* 0x000fe20003fc4070 */
[----:B------:R-:W-:Y:S01]  /*5180*/  IMAD.HI.U32 R4, R9, R154, RZ ;  /* 0x0000009a09047227 */ /* 0x000fe200078e00ff */
[----:B------:R-:W-:-:S03]  /*5190*/  ISETP.GT.U32.AND P5, PT, R5, R152, PT ;  /* 0x000000980500720c */ /* 0x000fc60003fa4070 */
[----:B------:R-:W-:Y:S02]  /*51a0*/  IMAD R153, R5, R3, R6 ;  /* 0x0000000305997224 */ /* 0x000fe400078e0206 */
[----:B------:R-:W-:-:S04]  /*51b0*/  IMAD.HI.U32 R3, R9, R8, RZ ;  /* 0x0000000809037227 */ /* 0x000fc800078e00ff */
[----:B------:R-:W-:Y:S02]  /*51c0*/  IMAD.MOV R4, RZ, RZ, -R4 ;  /* 0x000000ffff047224 */ /* 0x000fe400078e0a04 */
[----:B------:R-:W-:Y:S02]  /*51d0*/  IMAD.MOV R3, RZ, RZ, -R3 ;  /* 0x000000ffff037224 */ /* 0x000fe400078e0a03 */
[C---:B------:R-:W-:Y:S02]  /*51e0*/  IMAD R154, R5.reuse, R4, R154 ;  /* 0x00000004059a7224 */ /* 0x040fe400078e029a */
[----:B------:R-:W-:Y:S01]  /*51f0*/  @!P2 IMAD.MOV R148, RZ, RZ, -R148 ;  /* 0x000000ffff94a224 */ /* 0x000fe200078e0a94 */
[C---:B------:R-:W-:Y:S01]  /*5200*/  ISETP.GT.U32.AND P2, PT, R5.reuse, R153, PT ;  /* 0x000000990500720c */ /* 0x040fe20003f44070 */
[----:B------:R-:W-:Y:S02]  /*5210*/  IMAD R155, R5, R3, R8 ;  /* 0x00000003059b7224 */ /* 0x000fe400078e0208 */
[--C-:B------:R-:W-:Y:S01]  /*5220*/  @!P6 IMAD.IADD R151, R151, 0x1, -R5.reuse ;  /* 0x000000019797e824 */ /* 0x100fe200078e0a05 */
[----:B------:R-:W-:Y:S01]  /*5230*/  ISETP.GE.AND P6, PT, R11, RZ, PT ;  /* 0x000000ff0b00720c */ /* 0x000fe20003fc6270 */
[----:B------:R-:W-:Y:S01]  /*5240*/  @!P3 IMAD.MOV R150, RZ, RZ, -R150 ;  /* 0x000000ffff96b224 */ /* 0x000fe200078e0a96 */
[C---:B------:R-:W-:Y:S01]  /*5250*/  ISETP.GT.U32.AND P3, PT, R5.reuse, R154, PT ;  /* 0x0000009a0500720c */ /* 0x040fe20003f64070 */
[----:B------:R-:W-:Y:S01]  /*5260*/  @!P5 IMAD.IADD R152, R152, 0x1, -R5 ;  /* 0x000000019898d824 */ /* 0x000fe200078e0a05 */
[C---:B------:R-:W-:Y:S01]  /*5270*/  IADD3 R11, PT, PT, R0.reuse, 0x5d, RZ ;  /* 0x0000005d000b7810 */ /* 0x040fe20007ffe0ff */
[C---:B------:R-:W-:Y:S01]  /*5280*/  VIADD R6, R0.reuse, 0x5e ;  /* 0x0000005e00067836 */ /* 0x040fe20000000000 */
[----:B------:R-:W-:Y:S01]  /*5290*/  ISETP.GT.U32.AND P5, PT, R5, R155, PT ;  /* 0x0000009b0500720c */ /* 0x000fe20003fa4070 */
[----:B------:R-:W-:Y:S01]  /*52a0*/  @!P0 IMAD.MOV R149, RZ, RZ, -R149 ;  /* 0x000000ffff958224 */ /* 0x000fe200078e0a95 */
[----:B------:R-:W-:Y:S01]  /*52b0*/  IABS R156, R11 ;  /* 0x0000000b009c7213 */ /* 0x000fe20000000000 */
[----:B------:R-:W-:Y:S01]  /*52c0*/  @!P2 IMAD.IADD R153, R153, 0x1, -R5 ;  /* 0x000000019999a824 */ /* 0x000fe200078e0a05 */
[----:B------:R-:W-:Y:S01]  /*52d0*/  IABS R4, R6 ;  /* 0x0000000600047213 */ /* 0x000fe20000000000 */
[----:B------:R-:W-:Y:S01]  /*52e0*/  VIADD R8, R0, 0x60 ;  /* 0x0000006000087836 */ /* 0x000fe20000000000 */
[----:B------:R-:W-:Y:S01]  /*52f0*/  ISETP.GT.U32.AND P4, PT, R5, R151, PT ;  /* 0x000000970500720c */ /* 0x000fe20003f84070 */
[----:B------:R-:W-:Y:S01]  /*5300*/  IMAD.HI.U32 R3, R9, R156, RZ ;  /* 0x0000009c09037227 */ /* 0x000fe200078e00ff */
[----:B------:R-:W-:-:S02]  /*5310*/  ISETP.GE.AND P2, PT, R7, RZ, PT ;  /* 0x000000ff0700720c */ /* 0x000fc40003f46270 */
[----:B------:R-:W-:Y:S01]  /*5320*/  ISETP.GE.AND P0, PT, R10, RZ, PT ;  /* 0x000000ff0a00720c */ /* 0x000fe20003f06270 */
[----:B------:R-:W-:Y:S01]  /*5330*/  @!P3 IMAD.IADD R154, R154, 0x1, -R5 ;  /* 0x000000019a9ab824 */ /* 0x000fe200078e0a05 */
[----:B------:R-:W-:Y:S01]  /*5340*/  ISETP.GT.U32.AND P3, PT, R5, R153, PT ;  /* 0x000000990500720c */ /* 0x000fe20003f64070 */
[----:B------:R-:W-:Y:S02]  /*5350*/  IMAD.MOV R3, RZ, RZ, -R3 ;  /* 0x000000ffff037224 */ /* 0x000fe400078e0a03 */
[----:B------:R-:W-:Y:S02]  /*5360*/  @!P5 IMAD.IADD R155, R155, 0x1, -R5 ;  /* 0x000000019b9bd824 */ /* 0x000fe400078e0a05 */
[----:B------:R-:W-:Y:S02]  /*5370*/  IMAD R156, R5, R3, R156 ;  /* 0x00000003059c7224 */ /* 0x000fe400078e029c */
[----:B------:R-:W-:Y:S01]  /*5380*/  IMAD.HI.U32 R3, R9, R4, RZ ;  /* 0x0000000409037227 */ /* 0x000fe200078e00ff */
[----:B------:R-:W-:-:S03]  /*5390*/  ISETP.GT.U32.AND P5, PT, R5, R155, PT ;  /* 0x0000009b0500720c */ /* 0x000fc60003fa4070 */
[--C-:B------:R-:W-:Y:S01]  /*53a0*/  @!P4 IMAD.IADD R151, R151, 0x1, -R5.reuse ;  /* 0x000000019797c824 */ /* 0x100fe200078e0a05 */
[----:B------:R-:W-:Y:S01]  /*53b0*/  IADD3 R3, PT, PT, -R3, RZ, RZ ;  /* 0x000000ff03037210 */ /* 0x000fe20007ffe1ff */
[----:B------:R-:W-:Y:S01]  /*53c0*/  @!P3 IMAD.IADD R153, R153, 0x1, -R5 ;  /* 0x000000019999b824 */ /* 0x000fe200078e0a05 */
[----:B------:R-:W-:Y:S01]  /*53d0*/  ISETP.GT.U32.AND P3, PT, R5, R156, PT ;  /* 0x0000009c0500720c */ /* 0x000fe20003f64070 */
[C---:B------:R-:W-:Y:S01]  /*53e0*/  VIADD R7, R0.reuse, 0x5f ;  /* 0x0000005f00077836 */ /* 0x040fe20000000000 */
[----:B------:R-:W-:Y:S01]  /*53f0*/  ISETP.GE.AND P4, PT, R13, RZ, PT ;  /* 0x000000ff0d00720c */ /* 0x000fe20003f86270 */
[C---:B------:R-:W-:Y:S01]  /*5400*/  IMAD R157, R5.reuse, R3, R4 ;  /* 0x00000003059d7224 */ /* 0x040fe200078e0204 */
[C---:B------:R-:W-:Y:S01]  /*5410*/  IADD3 R13, PT, PT, R0.reuse, 0x68, RZ ;  /* 0x00000068000d7810 */ /* 0x040fe20007ffe0ff */
[----:B------:R-:W-:Y:S01]  /*5420*/  @!P1 IMAD.MOV R151, RZ, RZ, -R151 ;  /* 0x000000ffff979224 */ /* 0x000fe200078e0a97 */
[----:B------:R-:W-:Y:S01]  /*5430*/  ISETP.GT.U32.AND P1, PT, R5, R154, PT ;  /* 0x0000009a0500720c */ /* 0x000fe20003f24070 */
[----:B------:R-:W-:Y:S01]  /*5440*/  @!P5 IMAD.IADD R155, R155, 0x1, -R5 ;  /* 0x000000019b9bd824 */ /* 0x000fe200078e0a05 */
[----:B------:R-:W-:Y:S01]  /*5450*/  ISETP.GT.U32.AND P5, PT, R5, R157, PT ;  /* 0x0000009d0500720c */ /* 0x000fe20003fa4070 */
[----:B------:R-:W-:Y:S01]  /*5460*/  VIADD R10, R0, 0x61 ;  /* 0x00000061000a7836 */ /* 0x000fe20000000000 */
[----:B------:R-:W-:Y:S01]  /*5470*/  IABS R158, R7 ;  /* 0x00000007009e7213 */ /* 0x000fe20000000000 */
[----:B------:R-:W-:-:S02]  /*5480*/  @!P0 IMAD.MOV R153, RZ, RZ, -R153 ;  /* 0x000000ffff998224 */ /* 0x000fc400078e0a99 */
[----:B------:R-:W-:Y:S01]  /*5490*/  @!P3 IMAD.IADD R156, R156, 0x1, -R5 ;  /* 0x000000019c9cb824 */ /* 0x000fe200078e0a05 */
[----:B------:R-:W-:Y:S01]  /*54a0*/  IABS R160, R10 ;  /* 0x0000000a00a07213 */ /* 0x000fe20000000000 */
[----:B------:R-:W-:Y:S01]  /*54b0*/  IMAD.HI.U32 R3, R9, R158, RZ ;  /* 0x0000009e09037227 */ /* 0x000fe200078e00ff */
[----:B------:R-:W-:Y:S02]  /*54c0*/  ISETP.GE.AND P3, PT, R7, RZ, PT ;  /* 0x000000ff0700720c */ /* 0x000fe40003f66270 */
[----:B------:R-:W-:Y:S01]  /*54d0*/  ISETP.GT.U32.AND P0, PT, R5, R156, PT ;  /* 0x0000009c0500720c */ /* 0x000fe20003f04070 */
[----:B------:R-:W-:Y:S02]  /*54e0*/  IMAD.MOV R3, RZ, RZ, -R3 ;  /* 0x000000ffff037224 */ /* 0x000fe400078e0a03 */
[--C-:B------:R-:W-:Y:S01]  /*54f0*/  @!P1 IMAD.IADD R154, R154, 0x1, -R5.reuse ;  /* 0x000000019a9a9824 */ /* 0x100fe200078e0a05 */
[----:B------:R-:W-:Y:S01]  /*5500*/  ISETP.GE.AND P1, PT, R6, RZ, PT ;  /* 0x000000ff0600720c */ /* 0x000fe20003f26270 */
[----:B------:R-:W-:Y:S01]  /*5510*/  @!P5 IMAD.IADD R157, R157, 0x1, -R5 ;  /* 0x000000019d9dd824 */ /* 0x000fe200078e0a05 */
[----:B------:R-:W-:Y:S01]  /*5520*/  IABS R6, R8 ;  /* 0x0000000800067213 */ /* 0x000fe20000000000 */
[----:B------:R-:W-:Y:S01]  /*5530*/  @!P6 IMAD.MOV R152, RZ, RZ, -R152 ;  /* 0x000000ffff98e224 */ /* 0x000fe200078e0a98 */
[----:B------:R-:W-:Y:S01]  /*5540*/  ISETP.GE.AND P6, PT, R11, RZ, PT ;  /* 0x000000ff0b00720c */ /* 0x000fe20003fc6270 */
[C---:B------:R-:W-:Y:S01]  /*5550*/  IMAD R158, R5.reuse, R3, R158 ;  /* 0x00000003059e7224 */ /* 0x040fe200078e029e */
[----:B------:R-:W-:Y:S01]  /*5560*/  ISETP.GT.U32.AND P5, PT, R5, R157, PT ;  /* 0x0000009d0500720c */ /* 0x000fe20003fa4070 */
[----:B------:R-:W-:-:S04]  /*5570*/  IMAD.HI.U32 R4, R9, R160, RZ ;  /* 0x000000a009047227 */ /* 0x000fc800078e00ff */
[----:B------:R-:W-:-:S04]  /*5580*/  IMAD.HI.U32 R3, R9, R6, RZ ;  /* 0x0000000609037227 */ /* 0x000fc800078e00ff */
[----:B------:R-:W-:Y:S01]  /*5590*/  @!P4 IMAD.MOV R154, RZ, RZ, -R154 ;  /* 0x000000ffff9ac224 */ /* 0x000fe200078e0a9a */
[----:B------:R-:W-:Y:S01]  /*55a0*/  ISETP.GT.U32.AND P4, PT, R5, R158, PT ;  /* 0x0000009e0500720c */ /* 0x000fe20003f84070 */
[----:B------:R-:W-:Y:S02]  /*55b0*/  IMAD.MOV R4, RZ, RZ, -R4 ;  /* 0x000000ffff047224 */ /* 0x000fe400078e0a04 */
[----:B------:R-:W-:Y:S01]  /*55c0*/  IMAD.MOV R3, RZ, RZ, -R3 ;  /* 0x000000ffff037224 */ /* 0x000fe200078e0a03 */
[----:B------:R-:W-:Y:S01]  /*55d0*/  @!P5 IADD3 R157, PT, PT, R157, -R5, RZ ;  /* 0x800000059d9dd210 */ /* 0x000fe20007ffe0ff */
[----:B------:R-:W-:Y:S01]  /*55e0*/  @!P0 IMAD.IADD R156, R156, 0x1, -R5 ;  /* 0x000000019c9c8824 */ /* 0x000fe200078e0a05 */
[----:B------:R-:W-:Y:S01]  /*55f0*/  ISETP.GE.AND P0, PT, R10, RZ, PT ;  /* 0x000000ff0a00720c */ /* 0x000fe20003f06270 */
[C---:B------:R-:W-:Y:S02]  /*5600*/  IMAD R160, R5.reuse, R4, R160 ;  /* 0x0000000405a07224 */ /* 0x040fe400078e02a0 */
[----:B------:R-:W-:-:S02]  /*5610*/  IMAD R159, R5, R3, R6 ;  /* 0x00000003059f7224 */ /* 0x000fc400078e0206 */
[----:B------:R-:W-:Y:S01]  /*5620*/  @!P6 IMAD.MOV R156, RZ, RZ, -R156 ;  /* 0x000000ffff9ce224 */ /* 0x000fe200078e0a9c */
[C---:B------:R-:W-:Y:S01]  /*5630*/  ISETP.GT.U32.AND P6, PT, R5.reuse, R160, PT ;  /* 0x000000a00500720c */ /* 0x040fe20003fc4070 */
[----:B------:R-:W-:Y:S01]  /*5640*/  @!P4 IMAD.IADD R158, R158, 0x1, -R5 ;  /* 0x000000019e9ec824 */ /* 0x000fe200078e0a05 */
[C---:B------:R-:W-:Y:S01]  /*5650*/  ISETP.GT.U32.AND P5, PT, R5.reuse, R159, PT ;  /* 0x0000009f0500720c */ /* 0x040fe20003fa4070 */
[C---:B------:R-:W-:Y:S02]  /*5660*/  VIADD R7, R0.reuse, 0x62 ;  /* 0x0000006200077836 */ /* 0x040fe40000000000 */
[C---:B------:R-:W-:Y:S01]  /*5670*/  VIADD R10, R0.reuse, 0x64 ;  /* 0x00000064000a7836 */ /* 0x040fe20000000000 */
[----:B------:R-:W-:Y:S01]  /*5680*/  ISETP.GT.U32.AND P4, PT, R5, R158, PT ;  /* 0x0000009e0500720c */ /* 0x000fe20003f84070 */
[----:B------:R-:W-:Y:S01]  /*5690*/  @!P2 IMAD.MOV R155, RZ, RZ, -R155 ;  /* 0x000000ffff9ba224 */ /* 0x000fe200078e0a9b */
[----:B------:R-:W-:Y:S01]  /*56a0*/  IABS R6, R7 ;  /* 0x0000000700067213 */ /* 0x000fe20000000000 */
[----:B------:R-:W-:Y:S01]  /*56b0*/  VIADD R4, R0, 0x63 ;  /* 0x0000006300047836 */ /* 0x000fe20000000000 */
[----:B------:R-:W-:Y:S01]  /*56c0*/  ISETP.GE.AND P2, PT, R8, RZ, PT ;  /* 0x000000ff0800720c */ /* 0x000fe20003f46270 */
[----:B------:R-:W-:Y:S01]  /*56d0*/  @!P1 IMAD.MOV R157, RZ, RZ, -R157 ;  /* 0x000000ffff9d9224 */ /* 0x000fe200078e0a9d */
[----:B------:R-:W-:Y:S01]  /*56e0*/  IABS R8, R10 ;  /* 0x0000000a00087213 */ /* 0x000fe20000000000 */
[--C-:B------:R-:W-:Y:S01]  /*56f0*/  @!P6 IMAD.IADD R160, R160, 0x1, -R5.reuse ;  /* 0x00000001a0a0e824 */ /* 0x100fe200078e0a05 */
[----:B------:R-:W-:Y:S01]  /*5700*/  IABS R162, R4 ;  /* 0x0000000400a27213 */ /* 0x000fe20000000000 */
[----:B------:R-:W-:Y:S01]  /*5710*/  @!P5 IMAD.IADD R159, R159, 0x1, -R5 ;  /* 0x000000019f9fd824 */ /* 0x000fe200078e0a05 */
[----:B------:R-:W-:Y:S01]  /*5720*/  ISETP.GE.AND P1, PT, R7, RZ, PT ;  /* 0x000000ff0700720c */ /* 0x000fe20003f26270 */
[----:B------:R-:W-:Y:S01]  /*5730*/  IMAD.HI.U32 R3, R9, R6, RZ ;  /* 0x0000000609037227 */ /* 0x000fe200078e00ff */
[----:B------:R-:W-:-:S02]  /*5740*/  ISETP.GT.U32.AND P6, PT, R5, R160, PT ;  /* 0x000000a00500720c */ /* 0x000fc40003fc4070 */
[----:B------:R-:W-:Y:S01]  /*5750*/  ISETP.GT.U32.AND P5, PT, R5, R159, PT ;  /* 0x0000009f0500720c */ /* 0x000fe20003fa4070 */
[----:B------:R-:W-:Y:S01]  /*5760*/  @!P4 IMAD.IADD R158, R158, 0x1, -R5 ;  /* 0x000000019e9ec824 */ /* 0x000fe200078e0a05 */
[----:B------:R-:W-:Y:S01]  /*5770*/  ISETP.GE.AND P4, PT, R4, RZ, PT ;  /* 0x000000ff0400720c */ /* 0x000fe20003f86270 */
[----:B------:R-:W-:-:S04]  /*5780*/  IMAD.HI.U32 R4, R9, R8, RZ ;  /* 0x0000000809047227 */ /* 0x000fc800078e00ff */
[----:B------:R-:W-:Y:S02]  /*5790*/  IMAD.MOV R161, RZ, RZ, -R3 ;  /* 0x000000ffffa17224 */ /* 0x000fe400078e0a03 */
[----:B------:R-:W-:Y:S02]  /*57a0*/  IMAD.MOV R4, RZ, RZ, -R4 ;  /* 0x000000ffff047224 */ /* 0x000fe400078e0a04 */
[C---:B------:R-:W-:Y:S02]  /*57b0*/  IMAD R161, R5.reuse, R161, R6 ;  /* 0x000000a105a17224 */ /* 0x040fe400078e0206 */
[----:B------:R-:W-:Y:S02]  /*57c0*/  IMAD R163, R5, R4, R8 ;  /* 0x0000000405a37224 */ /* 0x000fe400078e0208 */
[----:B------:R-:W-:Y:S02]  /*57d0*/  @!P6 IMAD.IADD R160, R160, 0x1, -R5 ;  /* 0x00000001a0a0e824 */ /* 0x000fe400078e0a05 */
[----:B------:R-:W-:-:S04]  /*57e0*/  IMAD.HI.U32 R3, R9, R162, RZ ;  /* 0x000000a209037227 */ /* 0x000fc800078e00ff */
[----:B------:R-:W-:Y:S01]  /*57f0*/  @!P5 IMAD.IADD R159, R159, 0x1, -R5 ;  /* 0x000000019f9fd824 */ /* 0x000fe200078e0a05 */
[C---:B------:R-:W-:Y:S01]  /*5800*/  ISETP.GT.U32.AND P5, PT, R5.reuse, R161, PT ;  /* 0x000000a10500720c */ /* 0x040fe20003fa4070 */
[----:B------:R-:W-:Y:S01]  /*5810*/  @!P0 IMAD.MOV R160, RZ, RZ, -R160 ;  /* 0x000000ffffa08224 */ /* 0x000fe200078e0aa0 */
        /* <DEDUP_REMOVED lines=8> */
[--C-:B------:R-:W-:Y:S01]  /*58a0*/  @!P5 IMAD.IADD R161, R161, 0x1, -R5.reuse ;  /* 0x00000001a1a1d824 */ /* 0x100fe200078e0a05 */
[----:B------:R-:W-:Y:S01]  /*58b0*/  ISETP.GE.AND P3, PT, R10, RZ, PT ;  /* 0x000000ff0a00720c */ /* 0x000fe20003f66270 */
[----:B------:R-:W-:Y:S01]  /*58c0*/  @!P0 IMAD.IADD R163, R163, 0x1, -R5 ;  /* 0x00000001a3a38824 */ /* 0x000fe200078e0a05 */
[----:B------:R-:W-:Y:S01]  /*58d0*/  IABS R10, R13 ;  /* 0x0000000d000a7213 */ /* 0x000fe20000000000 */
[----:B------:R-:W-:Y:S01]  /*58e0*/  IMAD.HI.U32 R4, R9, R8, RZ ;  /* 0x0000000809047227 */ /* 0x000fe200078e00ff */
[----:B------:R-:W-:-:S02]  /*58f0*/  ISETP.GT.U32.AND P5, PT, R5, R161, PT ;  /* 0x000000a10500720c */ /* 0x000fc40003fa4070 */
[C---:B------:R-:W-:Y:S01]  /*5900*/  ISETP.GT.U32.AND P0, PT, R5.reuse, R163, PT ;  /* 0x000000a30500720c */ /* 0x040fe20003f04070 */
[----:B------:R-:W-:Y:S02]  /*5910*/  IMAD.MOV R4, RZ, RZ, -R4 ;  /* 0x000000ffff047224 */ /* 0x000fe400078e0a04 */
[----:B------:R-:W-:Y:S02]  /*5920*/  VIADD R3, R0, 0x65 ;  /* 0x0000006500037836 */ /* 0x000fe40000000000 */
[----:B------:R-:W-:Y:S02]  /*5930*/  IMAD R165, R5, R4, R8 ;  /* 0x0000000405a57224 */ /* 0x000fe400078e0208 */
[----:B------:R-:W-:Y:S01]  /*5940*/  @!P2 IMAD.IADD R162, R162, 0x1, -R5 ;  /* 0x00000001a2a2a824 */ /* 0x000fe200078e0a05 */
[----:B------:R-:W-:Y:S01]  /*5950*/  IABS R164, R3 ;  /* 0x0000000300a47213 */ /* 0x000fe20000000000 */
[----:B------:R-:W-:Y:S01]  /*5960*/  IMAD.HI.U32 R4, R9, R10, RZ ;  /* 0x0000000a09047227 */ /* 0x000fe200078e00ff */
[----:B------:R-:W-:-:S02]  /*5970*/  ISETP.GE.AND P6, PT, R3, RZ, PT ;  /* 0x000000ff0300720c */ /* 0x000fc40003fc6270 */
[----:B------:R-:W-:Y:S01]  /*5980*/  ISETP.GT.U32.AND P2, PT, R5, R162, PT ;  /* 0x000000a20500720c */ /* 0x000fe20003f44070 */
[----:B------:R-:W-:Y:S02]  /*5990*/  VIADD R11, R0, 0x67 ;  /* 0x00000067000b7836 */ /* 0x000fe40000000000 */
[----:B------:R-:W-:Y:S02]  /*59a0*/  IMAD.MOV R4, RZ, RZ, -R4 ;  /* 0x000000ffff047224 */ /* 0x000fe400078e0a04 */
[----:B------:R-:W-:Y:S01]  /*59b0*/  IMAD.HI.U32 R3, R9, R164, RZ ;  /* 0x000000a409037227 */ /* 0x000fe200078e00ff */
[----:B------:R-:W-:-:S03]  /*59c0*/  IABS R166, R11 ;  /* 0x0000000b00a67213 */ /* 0x000fc60000000000 */
[--C-:B------:R-:W-:Y:S01]  /*59d0*/  @!P5 IMAD.IADD R161, R161, 0x1, -R5.reuse ;  /* 0x00000001a1a1d824 */ /* 0x100fe200078e0a05 */
[----:B------:R-:W-:Y:S01]  /*59e0*/  ISETP.GE.AND P5, PT, R7, RZ, PT ;  /* 0x000000ff0700720c */ /* 0x000fe20003fa6270 */
[----:B------:R-:W-:Y:S01]  /*59f0*/  IMAD R167, R5, R4, R10 ;  /* 0x0000000405a77224 */ /* 0x000fe200078e020a */
[C---:B------:R-:W-:Y:S01]  /*5a00*/  IADD3 R10, PT, PT, R0.reuse, 0x6b, RZ ;  /* 0x0000006b000a7810 */ /* 0x040fe20007ffe0ff */
[----:B------:R-:W-:Y:S02]  /*5a10*/  @!P0 IMAD.IADD R163, R163, 0x1, -R5 ;  /* 0x00000001a3a38824 */ /* 0x000fe400078e0a05 */
[----:B------:R-:W-:Y:S01]  /*5a20*/  IMAD.MOV R6, RZ, RZ, -R3 ;  /* 0x000000ffff067224 */ /* 0x000fe200078e0a03 */
[----:B------:R-:W-:Y:S01]  /*5a30*/  IABS R170, R10 ;  /* 0x0000000a00aa7213 */ /* 0x000fe20000000000 */
[----:B------:R-:W-:Y:S01]  /*5a40*/  @!P1 IMAD.MOV R161, RZ, RZ, -R161 ;  /* 0x000000ffffa19224 */ /* 0x000fe200078e0aa1 */
[C---:B------:R-:W-:Y:S01]  /*5a50*/  ISETP.GT.U32.AND P1, PT, R5.reuse, R165, PT ;  /* 0x000000a50500720c */ /* 0x040fe20003f24070 */
[----:B------:R-:W-:Y:S01]  /*5a60*/  @!P3 IMAD.MOV R163, RZ, RZ, -R163 ;  /* 0x000000ffffa3b224 */ /* 0x000fe200078e0aa3 */
[----:B------:R-:W-:Y:S01]  /*5a70*/  ISETP.GT.U32.AND P3, PT, R5, R167, PT ;  /* 0x000000a70500720c */ /* 0x000fe20003f64070 */
[----:B------:R-:W-:-:S02]  /*5a80*/  VIADD R7, R0, 0x69 ;  /* 0x0000006900077836 */ /* 0x000fc40000000000 */
[----:B------:R-:W-:-:S03]  /*5a90*/  IMAD.HI.U32 R3, R9, R166, RZ ;  /* 0x000000a609037227 */ /* 0x000fc600078e00ff */
[----:B------:R-:W-:Y:S01]  /*5aa0*/  IABS R168, R7 ;  /* 0x0000000700a87213 */ /* 0x000fe20000000000 */
[C---:B------:R-:W-:Y:S02]  /*5ab0*/  IMAD R164, R5.reuse, R6, R164 ;  /* 0x0000000605a47224 */ /* 0x040fe400078e02a4 */
[----:B------:R-:W-:Y:S02]  /*5ac0*/  IMAD.MOV R3, RZ, RZ, -R3 ;  /* 0x000000ffff037224 */ /* 0x000fe400078e0a03 */
[----:B------:R-:W-:Y:S01]  /*5ad0*/  @!P2 IMAD.IADD R162, R162, 0x1, -R5 ;  /* 0x00000001a2a2a824 */ /* 0x000fe200078e0a05 */
[C---:B------:R-:W-:Y:S01]  /*5ae0*/  ISETP.GT.U32.AND P2, PT, R5.reuse, R164, PT ;  /* 0x000000a40500720c */ /* 0x040fe20003f44070 */
[----:B------:R-:W-:Y:S02]  /*5af0*/  IMAD R166, R5, R3, R166 ;  /* 0x0000000305a67224 */ /* 0x000fe400078e02a6 */
[----:B------:R-:W-:Y:S02]  /*5b00*/  VIADD R8, R0, 0x6a ;  /* 0x0000006a00087836 */ /* 0x000fe40000000000 */
[----:B------:R-:W-:Y:S01]  /*5b10*/  IMAD.HI.U32 R3, R9, R168, RZ ;  /* 0x000000a809037227 */ /* 0x000fe200078e00ff */
[----:B------:R-:W-:-:S02]  /*5b20*/  ISETP.GT.U32.AND P0, PT, R5, R166, PT ;  /* 0x000000a60500720c */ /* 0x000fc40003f04070 */
[----:B------:R-:W-:Y:S01]  /*5b30*/  IABS R6, R8 ;  /* 0x0000000800067213 */ /* 0x000fe20000000000 */
[--C-:B------:R-:W-:Y:S02]  /*5b40*/  @!P1 IMAD.IADD R165, R165, 0x1, -R5.reuse ;  /* 0x00000001a5a59824 */ /* 0x100fe400078e0a05 */
[----:B------:R-:W-:Y:S02]  /*5b50*/  @!P3 IMAD.IADD R167, R167, 0x1, -R5 ;  /* 0x00000001a7a7b824 */ /* 0x000fe400078e0a05 */
[----:B------:R-:W-:Y:S01]  /*5b60*/  IMAD.MOV R3, RZ, RZ, -R3 ;  /* 0x000000ffff037224 */ /* 0x000fe200078e0a03 */
[C---:B------:R-:W-:Y:S01]  /*5b70*/  ISETP.GT.U32.AND P1, PT, R5.reuse, R165, PT ;  /* 0x000000a50500720c */ /* 0x040fe20003f24070 */
[----:B------:R-:W-:Y:S01]  /*5b80*/  @!P2 IMAD.IADD R164, R164, 0x1, -R5 ;  /* 0x00000001a4a4a824 */ /* 0x000fe200078e0a05 */
[C---:B------:R-:W-:Y:S01]  /*5b90*/  ISETP.GT.U32.AND P3, PT, R5.reuse, R167, PT ;  /* 0x000000a70500720c */ /* 0x040fe20003f64070 */
[----:B------:R-:W-:Y:S02]  /*5ba0*/  IMAD R168, R5, R3, R168 ;  /* 0x0000000305a87224 */ /* 0x000fe400078e02a8 */
[----:B------:R-:W-:Y:S01]  /*5bb0*/  IMAD.HI.U32 R3, R9, R6, RZ ;  /* 0x0000000609037227 */ /* 0x000fe200078e00ff */
[----:B------:R-:W-:-:S03]  /*5bc0*/  ISETP.GT.U32.AND P2, PT, R5, R164, PT ;  /* 0x000000a40500720c */ /* 0x000fc60003f44070 */
[----:B------:R-:W-:Y:S02]  /*5bd0*/  IMAD.MOV R3, RZ, RZ, -R3 ;  /* 0x000000ffff037224 */ /* 0x000fe400078e0a03 */
[--C-:B------:R-:W-:Y:S02]  /*5be0*/  @!P0 IMAD.IADD R166, R166, 0x1, -R5.reuse ;  /* 0x00000001a6a68824 */ /* 0x100fe400078e0a05 */
[----:B------:R-:W-:Y:S02]  /*5bf0*/  IMAD R169, R5, R3, R6 ;  /* 0x0000000305a97224 */ /* 0x000fe400078e0206 */
[--C-:B------:R-:W-:Y:S01]  /*5c00*/  @!P1 IMAD.IADD R165, R165, 0x1, -R5.reuse ;  /* 0x00000001a5a59824 */ /* 0x100fe200078e0a05 */
[----:B------:R-:W-:Y:S01]  /*5c10*/  ISETP.GT.U32.AND P1, PT, R5, R168, PT ;  /* 0x000000a80500720c */ /* 0x000fe20003f24070 */
[----:B------:R-:W-:Y:S01]  /*5c20*/  @!P3 IMAD.IADD R167, R167, 0x1, -R5 ;  /* 0x00000001a7a7b824 */ /* 0x000fe200078e0a05 */
[C---:B------:R-:W-:Y:S01]  /*5c30*/  ISETP.GT.U32.AND P0, PT, R5.reuse, R166, PT ;  /* 0x000000a60500720c */ /* 0x040fe20003f04070 */
[----:B------:R-:W-:Y:S01]  /*5c40*/  @!P4 IMAD.MOV R162, RZ, RZ, -R162 ;  /* 0x000000ffffa2c224 */ /* 0x000fe200078e0aa2 */
[----:B------:R-:W-:Y:S01]  /*5c50*/  ISETP.GT.U32.AND P3, PT, R5, R169, PT ;  /* 0x000000a90500720c */ /* 0x000fe20003f64070 */
[----:B------:R-:W-:Y:S01]  /*5c60*/  IMAD.HI.U32 R4, R9, R170, RZ ;  /* 0x000000aa09047227 */ /* 0x000fe200078e00ff */
[----:B------:R-:W-:-:S03]  /*5c70*/  ISETP.GE.AND P4, PT, R11, RZ, PT ;  /* 0x000000ff0b00720c */ /* 0x000fc60003f86270 */
[--C-:B------:R-:W-:Y:S01]  /*5c80*/  @!P2 IMAD.IADD R164, R164, 0x1, -R5.reuse ;  /* 0x00000001a4a4a824 */ /* 0x100fe200078e0a05 */
[----:B------:R-:W-:Y:S01]  /*5c90*/  ISETP.GE.AND P2, PT, R13, RZ, PT ;  /* 0x000000ff0d00720c */ /* 0x000fe20003f46270 */
[----:B------:R-:W-:Y:S02]  /*5ca0*/  IMAD.MOV R4, RZ, RZ, -R4 ;  /* 0x000000ffff047224 */ /* 0x000fe400078e0a04 */
[----:B------:R-:W-:Y:S02]  /*5cb0*/  VIADD R3, R0, 0x6c ;  /* 0x0000006c00037836 */ /* 0x000fe40000000000 */
[--C-:B------:R-:W-:Y:S02]  /*5cc0*/  @!P1 IMAD.IADD R168, R168, 0x1, -R5.reuse ;  /* 0x00000001a8a89824 */ /* 0x100fe400078e0a05 */
[----:B------:R-:W-:Y:S01]  /*5cd0*/  IMAD R170, R5, R4, R170 ;  /* 0x0000000405aa7224 */ /* 0x000fe200078e02aa */
[----:B------:R-:W-:Y:S01]  /*5ce0*/  IADD3 R4, PT, PT, R0, 0x6d, RZ ;  /* 0x0000006d00047810 */ /* 0x000fe20007ffe0ff */
[--C-:B------:R-:W-:Y:S01]  /*5cf0*/  @!P0 IMAD.IADD R166, R166, 0x1, -R5.reuse ;  /* 0x00000001a6a68824 */ /* 0x100fe200078e0a05 */
[----:B------:R-:W-:Y:S01]  /*5d00*/  IABS R6, R3 ;  /* 0x0000000300067213 */ /* 0x000fe20000000000 */
[----:B------:R-:W-:Y:S01]  /*5d10*/  @!P3 IMAD.IADD R169, R169, 0x1, -R5 ;  /* 0x00000001a9a9b824 */ /* 0x000fe200078e0a05 */
[----:B------:R-:W-:Y:S01]  /*5d20*/  ISETP.GT.U32.AND P1, PT, R5, R168, PT ;  /* 0x000000a80500720c */ /* 0x000fe20003f24070 */
[----:B------:R-:W-:Y:S01]  /*5d30*/  @!P4 IMAD.MOV R166, RZ, RZ, -R166 ;  /* 0x000000ffffa6c224 */ /* 0x000fe200078e0aa6 */
[----:B------:R-:W-:Y:S01]  /*5d40*/  IABS R172, R4 ;  /* 0x0000000400ac7213 */ /* 0x000fe20000000000 */
[----:B------:R-:W-:Y:S01]  /*5d50*/  @!P6 IMAD.MOV R164, RZ, RZ, -R164 ;  /* 0x000000ffffa4e224 */ /* 0x000fe200078e0aa4 */
[----:B------:R-:W-:Y:S01]  /*5d60*/  ISETP.GE.AND P4, PT, R3, RZ, PT ;  /* 0x000000ff0300720c */ /* 0x000fe20003f86270 */
[----:B------:R-:W-:Y:S01]  /*5d70*/  @!P2 IMAD.MOV R167, RZ, RZ, -R167 ;  /* 0x000000ffffa7a224 */ /* 0x000fe200078e0aa7 */
[----:B------:R-:W-:Y:S01]  /*5d80*/  ISETP.GT.U32.AND P3, PT, R5, R169, PT ;  /* 0x000000a90500720c */ /* 0x000fe20003f64070 */
[----:B------:R-:W-:Y:S01]  /*5d90*/  IMAD.HI.U32 R3, R9, R6, RZ ;  /* 0x0000000609037227 */ /* 0x000fe200078e00ff */
[----:B------:R-:W-:-:S02]  /*5da0*/  ISETP.GE.AND P6, PT, R7, RZ, PT ;  /* 0x000000ff0700720c */ /* 0x000fc40003fc6270 */
[----:B------:R-:W-:Y:S01]  /*5db0*/  ISETP.GE.AND P2, PT, R4, RZ, PT ;  /* 0x000000ff0400720c */ /* 0x000fe20003f46270 */
[----:B------:R-:W-:Y:S01]  /*5dc0*/  IMAD.HI.U32 R4, R9, R172, RZ ;  /* 0x000000ac09047227 */ /* 0x000fe200078e00ff */
[----:B------:R-:W-:-:S03]  /*5dd0*/  ISETP.GE.AND P0, PT, R10, RZ, PT ;  /* 0x000000ff0a00720c */ /* 0x000fc60003f06270 */
[----:B------:R-:W-:Y:S02]  /*5de0*/  IMAD.MOV R3, RZ, RZ, -R3 ;  /* 0x000000ffff037224 */ /* 0x000fe400078e0a03 */
[----:B------:R-:W-:Y:S02]  /*5df0*/  IMAD.MOV R4, RZ, RZ, -R4 ;  /* 0x000000ffff047224 */ /* 0x000fe400078e0a04 */
[C---:B------:R-:W-:Y:S02]  /*5e00*/  IMAD R171, R5.reuse, R3, R6 ;  /* 0x0000000305ab7224 */ /* 0x040fe400078e0206 */
[--C-:B------:R-:W-:Y:S01]  /*5e10*/  @!P1 IMAD.IADD R168, R168, 0x1, -R5.reuse ;  /* 0x00000001a8a89824 */ /* 0x100fe200078e0a05 */
[C---:B------:R-:W-:Y:S01]  /*5e20*/  ISETP.GT.U32.AND P1, PT, R5.reuse, R170, PT ;  /* 0x000000aa0500720c */ /* 0x040fe20003f24070 */
[----:B------:R-:W-:Y:S02]  /*5e30*/  IMAD R172, R5, R4, R172 ;  /* 0x0000000405ac7224 */ /* 0x000fe400078e02ac */
[----:B------:R-:W-:Y:S01]  /*5e40*/  @!P3 IMAD.IADD R169, R169, 0x1, -R5 ;  /* 0x00000001a9a9b824 */ /* 0x000fe200078e0a05 */
[C---:B------:R-:W-:Y:S01]  /*5e50*/  ISETP.GT.U32.AND P3, PT, R5.reuse, R171, PT ;  /* 0x000000ab0500720c */ /* 0x040fe20003f64070 */
[----:B------:R-:W-:Y:S01]  /*5e60*/  @!P6 IMAD.MOV R168, RZ, RZ, -R168 ;  /* 0x000000ffffa8e224 */ /* 0x000fe200078e0aa8 */
[----:B------:R-:W-:Y:S01]  /*5e70*/  ISETP.GT.U32.AND P6, PT, R5, R172, PT ;  /* 0x000000ac0500720c */ /* 0x000fe20003fc4070 */
[----:B------:R-:W-:-:S02]  /*5e80*/  VIADD R7, R0, 0x6e ;  /* 0x0000006e00077836 */ /* 0x000fc40000000000 */
[----:B------:R-:W-:Y:S01]  /*5e90*/  @!P5 IMAD.MOV R165, RZ, RZ, -R165 ;  /* 0x000000ffffa5d224 */ /* 0x000fe200078e0aa5 */
[----:B------:R-:W-:Y:S01]  /*5ea0*/  ISETP.GE.AND P5, PT, R8, RZ, PT ;  /* 0x000000ff0800720c */ /* 0x000fe20003fa6270 */
[C---:B------:R-:W-:Y:S01]  /*5eb0*/  VIADD R10, R0.reuse, 0x6f ;  /* 0x0000006f000a7836 */ /* 0x040fe20000000000 */
[----:B------:R-:W-:Y:S01]  /*5ec0*/  IABS R8, R7 ;  /* 0x0000000700087213 */ /* 0x000fe20000000000 */
[C---:B------:R-:W-:Y:S02]  /*5ed0*/  VIADD R11, R0.reuse, 0x70 ;  /* 0x00000070000b7836 */ /* 0x040fe40000000000 */
[----:B------:R-:W-:Y:S01]  /*5ee0*/  VIADD R13, R0, 0x71 ;  /* 0x00000071000d7836 */ /* 0x000fe20000000000 */
[----:B------:R-:W-:Y:S01]  /*5ef0*/  IABS R174, R10 ;  /* 0x0000000a00ae7213 */ /* 0x000fe20000000000 */
[----:B------:R-:W-:Y:S01]  /*5f00*/  IMAD.HI.U32 R3, R9, R8, RZ ;  /* 0x0000000809037227 */ /* 0x000fe200078e00ff */
[----:B------:R-:W-:Y:S02]  /*5f10*/  @!P3 IADD3 R171, PT, PT, R171, -R5, RZ ;  /* 0x80000005ababb210 */ /* 0x000fe40007ffe0ff */
[----:B------:R-:W-:Y:S01]  /*5f20*/  IABS R6, R11 ;  /* 0x0000000b00067213 */ /* 0x000fe20000000000 */
[----:B------:R-:W-:Y:S01]  /*5f30*/  @!P6 IMAD.IADD R172, R172, 0x1, -R5 ;  /* 0x00000001acace824 */ /* 0x000fe200078e0a05 */
[----:B------:R-:W-:Y:S01]  /*5f40*/  ISETP.GT.U32.AND P3, PT, R5, R171, PT ;  /* 0x000000ab0500720c */ /* 0x000fe20003f64070 */
[----:B------:R-:W-:Y:S01]  /*5f50*/  IMAD.HI.U32 R4, R9, R174, RZ ;  /* 0x000000ae09047227 */ /* 0x000fe200078e00ff */
[----:B------:R-:W-:-:S02]  /*5f60*/  IABS R176, R13 ;  /* 0x0000000d00b07213 */ /* 0x000fc40000000000 */
[C---:B------:R-:W-:Y:S01]  /*5f70*/  ISETP.GT.U32.AND P6, PT, R5.reuse, R172, PT ;  /* 0x000000ac0500720c */ /* 0x040fe20003fc4070 */
[----:B------:R-:W-:Y:S02]  /*5f80*/  IMAD.MOV R3, RZ, RZ, -R3 ;  /* 0x000000ffff037224 */ /* 0x000fe400078e0a03 */
[----:B------:R-:W-:Y:S02]  /*5f90*/  IMAD.MOV R4, RZ, RZ, -R4 ;  /* 0x000000ffff047224 */ /* 0x000fe400078e0a04 */
[C---:B------:R-:W-:Y:S01]  /*5fa0*/  IMAD R173, R5.reuse, R3, R8 ;  /* 0x0000000305ad7224 */ /* 0x040fe200078e0208 */
[----:B------:R-:W-:Y:S01]  /*5fb0*/  IABS R8, R14 ;  /* 0x0000000e00087213 */ /* 0x000fe20000000000 */
[----:B------:R-:W-:Y:S02]  /*5fc0*/  IMAD R174, R5, R4, R174 ;  /* 0x0000000405ae7224 */ /* 0x000fe400078e02ae */
[----:B------:R-:W-:-:S04]  /*5fd0*/  IMAD.HI.U32 R3, R9, R6, RZ ;  /* 0x0000000609037227 */ /* 0x000fc800078e00ff */
[--C-:B------:R-:W-:Y:S01]  /*5fe0*/  @!P3 IMAD.IADD R171, R171, 0x1, -R5.reuse ;  /* 0x00000001ababb824 */ /* 0x100fe200078e0a05 */
[C---:B------:R-:W-:Y:S01]  /*5ff0*/  ISETP.GT.U32.AND P3, PT, R5.reuse, R173, PT ;  /* 0x000000ad0500720c */ /* 0x040fe20003f64070 */
[----:B------:R-:W-:Y:S01]  /*6000*/  @!P6 IMAD.IADD R172, R172, 0x1, -R5 ;  /* 0x00000001acace824 */ /* 0x000fe200078e0a05 */
[----:B------:R-:W-:Y:S01]  /*6010*/  ISETP.GT.U32.AND P6, PT, R5, R174, PT ;  /* 0x000000ae0500720c */ /* 0x000fe20003fc4070 */
[----:B------:R-:W-:Y:S02]  /*6020*/  IMAD.MOV R175, RZ, RZ, -R3 ;  /* 0x000000ffffaf7224 */ /* 0x000fe400078e0a03 */
[----:B------:R-:W-:-:S04]  /*6030*/  IMAD.HI.U32 R3, R9, R176, RZ ;  /* 0x000000b009037227 */ /* 0x000fc800078e00ff */
[----:B------:R-:W-:Y:S01]  /*6040*/  @!P5 IMAD.MOV R169, RZ, RZ, -R169 ;  /* 0x000000ffffa9d224 */ /* 0x000fe200078e0aa9 */
[----:B------:R-:W-:Y:S01]  /*6050*/  ISETP.GE.AND P5, PT, R7, RZ, PT ;  /* 0x000000ff0700720c */ /* 0x000fe20003fa6270 */
[----:B------:R-:W-:Y:S02]  /*6060*/  @!P1 IMAD.IADD R170, R170, 0x1, -R5 ;  /* 0x00000001aaaa9824 */ /* 0x000fe400078e0a05 */
[----:B------:R-:W-:Y:S02]  /*6070*/  IMAD.MOV R7, RZ, RZ, -R3 ;  /* 0x000000ffff077224 */ /* 0x000fe400078e0a03 */
[C---:B------:R-:W-:Y:S01]  /*6080*/  IMAD R175, R5.reuse, R175, R6 ;  /* 0x000000af05af7224 */ /* 0x040fe200078e0206 */
[C---:B------:R-:W-:Y:S01]  /*6090*/  ISETP.GT.U32.AND P1, PT, R5.reuse, R170, PT ;  /* 0x000000aa0500720c */ /* 0x040fe20003f24070 */
[----:B------:R-:W-:Y:S02]  /*60a0*/  IMAD R176, R5, R7, R176 ;  /* 0x0000000705b07224 */ /* 0x000fe400078e02b0 */
[--C-:B------:R-:W-:Y:S01]  /*60b0*/  @!P3 IMAD.IADD R173, R173, 0x1, -R5.reuse ;  /* 0x00000001adadb824 */ /* 0x100fe200078e0a05 */
[C---:B------:R-:W-:Y:S01]  /*60c0*/  ISETP.GT.U32.AND P3, PT, R5.reuse, R175, PT ;  /* 0x000000af0500720c */ /* 0x040fe20003f64070 */
[----:B------:R-:W-:Y:S01]  /*60d0*/  @!P6 IMAD.IADD R174, R174, 0x1, -R5 ;  /* 0x00000001aeaee824 */ /* 0x000fe200078e0a05 */
[----:B------:R-:W-:Y:S01]  /*60e0*/  ISETP.GT.U32.AND P6, PT, R5, R176, PT ;  /* 0x000000b00500720c */ /* 0x000fe20003fc4070 */
[----:B------:R-:W-:-:S02]  /*60f0*/  VIADD R16, R0, 0x74 ;  /* 0x0000007400107836 */ /* 0x000fc40000000000 */
[----:B------:R-:W-:Y:S02]  /*6100*/  VIADD R15, R0, 0x73 ;  /* 0x00000073000f7836 */ /* 0x000fe40000000000 */
[----:B------:R-:W-:-:S03]  /*6110*/  IMAD.HI.U32 R4, R9, R8, RZ ;  /* 0x0000000809047227 */ /* 0x000fc600078e00ff */
[----:B------:R-:W-:Y:S01]  /*6120*/  IABS R178, R15 ;  /* 0x0000000f00b27213 */ /* 0x000fe20000000000 */
[--C-:B------:R-:W-:Y:S01]  /*6130*/  @!P1 IMAD.IADD R170, R170, 0x1, -R5.reuse ;  /* 0x00000001aaaa9824 */ /* 0x100fe200078e0a05 */
[----:B------:R-:W-:Y:S01]  /*6140*/  ISETP.GE.AND P1, PT, R10, RZ, PT ;  /* 0x000000ff0a00720c */ /* 0x000fe20003f26270 */
[----:B------:R-:W-:Y:S01]  /*6150*/  IMAD.MOV R4, RZ, RZ, -R4 ;  /* 0x000000ffff047224 */ /* 0x000fe200078e0a04 */
[----:B------:R-:W-:Y:S01]  /*6160*/  IABS R10, R16 ;  /* 0x00000010000a7213 */ /* 0x000fe20000000000 */
[----:B------:R-:W-:Y:S01]  /*6170*/  @!P6 IMAD.IADD R176, R176, 0x1, -R5 ;  /* 0x00000001b0b0e824 */ /* 0x000fe200078e0a05 */
[----:B------:R-:W-:Y:S01]  /*6180*/  @!P3 IADD3 R175, PT, PT, R175, -R5, RZ ;  /* 0x80000005afafb210 */ /* 0x000fe20007ffe0ff */
[----:B------:R-:W-:Y:S01]  /*6190*/  IMAD.HI.U32 R6, R9, R178, RZ ;  /* 0x000000b209067227 */ /* 0x000fe200078e00ff */
[C---:B------:R-:W-:Y:S02]  /*61a0*/  ISETP.GT.U32.AND P3, PT, R5.reuse, R173, PT ;  /* 0x000000ad0500720c */ /* 0x040fe40003f64070 */
[----:B------:R-:W-:Y:S01]  /*61b0*/  ISETP.GT.U32.AND P6, PT, R5, R175, PT ;  /* 0x000000af0500720c */ /* 0x000fe20003fc4070 */
[----:B------:R-:W-:-:S04]  /*61c0*/  IMAD.HI.U32 R3, R9, R10, RZ ;  /* 0x0000000a09037227 */ /* 0x000fc800078e00ff */
[----:B------:R-:W-:Y:S02]  /*61d0*/  IMAD.MOV R3, RZ, RZ, -R3 ;  /* 0x000000ffff037224 */ /* 0x000fe400078e0a03 */
[C---:B------:R-:W-:Y:S02]  /*61e0*/  IMAD R177, R5.reuse, R4, R8 ;  /* 0x0000000405b17224 */ /* 0x040fe400078e0208 */
[----:B------:R-:W-:Y:S01]  /*61f0*/  @!P4 IMAD.MOV R171, RZ, RZ, -R171 ;  /* 0x000000ffffabc224 */ /* 0x000fe200078e0aab */
[C---:B------:R-:W-:Y:S01]  /*6200*/  ISETP.GT.U32.AND P4, PT, R5.reuse, R176, PT ;  /* 0x000000b00500720c */ /* 0x040fe20003f84070 */
[----:B------:R-:W-:Y:S02]  /*6210*/  IMAD.MOV R6, RZ, RZ, -R6 ;  /* 0x000000ffff067224 */ /* 0x000fe400078e0a06 */
[C---:B------:R-:W-:Y:S02]  /*6220*/  VIADD R8, R0.reuse, 0x76 ;  /* 0x0000007600087836 */ /* 0x040fe40000000000 */
[C---:B------:R-:W-:Y:S01]  /*6230*/  IMAD R179, R5.reuse, R3, R10 ;  /* 0x0000000305b37224 */ /* 0x040fe200078e020a */
[C---:B------:R-:W-:Y:S01]  /*6240*/  IADD3 R10, PT, PT, R0.reuse, 0x78, RZ ;  /* 0x00000078000a7810 */ /* 0x040fe20007ffe0ff */
        /* <DEDUP_REMOVED lines=8> */
[----:B------:R-:W-:-:S02]  /*62d0*/  VIADD R7, R0, 0x75 ;  /* 0x0000007500077836 */ /* 0x000fc40000000000 */
[----:B------:R-:W-:-:S03]  /*62e0*/  IMAD.HI.U32 R4, R9, R6, RZ ;  /* 0x0000000609047227 */ /* 0x000fc600078e00ff */
[----:B------:R-:W-:Y:S01]  /*62f0*/  IABS R180, R7 ;  /* 0x0000000700b47213 */ /* 0x000fe20000000000 */
[--C-:B------:R-:W-:Y:S01]  /*6300*/  @!P4 IMAD.IADD R176, R176, 0x1, -R5.reuse ;  /* 0x00000001b0b0c824 */ /* 0x100fe200078e0a05 */
[----:B------:R-:W-:Y:S01]  /*6310*/  ISETP.GE.AND P4, PT, R13, RZ, PT ;  /* 0x000000ff0d00720c */ /* 0x000fe20003f86270 */
[----:B------:R-:W-:Y:S02]  /*6320*/  IMAD.MOV R4, RZ, RZ, -R4 ;  /* 0x000000ffff047224 */ /* 0x000fe400078e0a04 */
[--C-:B------:R-:W-:Y:S01]  /*6330*/  @!P0 IMAD.IADD R174, R174, 0x1, -R5.reuse ;  /* 0x00000001aeae8824 */ /* 0x100fe200078e0a05 */
[----:B------:R-:W-:Y:S01]  /*6340*/  ISETP.GE.AND P0, PT, R11, RZ, PT ;  /* 0x000000ff0b00720c */ /* 0x000fe20003f06270 */
[----:B------:R-:W-:Y:S01]  /*6350*/  IMAD R181, R5, R4, R6 ;  /* 0x0000000405b57224 */ /* 0x000fe200078e0206 */
[----:B------:R-:W-:Y:S01]  /*6360*/  IABS R6, R10 ;  /* 0x0000000a00067213 */ /* 0x000fe20000000000 */
[----:B------:R-:W-:Y:S01]  /*6370*/  @!P3 IMAD.IADD R173, R173, 0x1, -R5 ;  /* 0x00000001adadb824 */ /* 0x000fe200078e0a05 */
[----:B------:R-:W-:Y:S01]  /*6380*/  ISETP.GT.U32.AND P3, PT, R5, R178, PT ;  /* 0x000000b20500720c */ /* 0x000fe20003f64070 */
[----:B------:R-:W-:-:S04]  /*6390*/  IMAD.HI.U32 R3, R9, R180, RZ ;  /* 0x000000b409037227 */ /* 0x000fc800078e00ff */
[--C-:B------:R-:W-:Y:S01]  /*63a0*/  @!P2 IMAD.IADD R177, R177, 0x1, -R5.reuse ;  /* 0x00000001b1b1a824 */ /* 0x100fe200078e0a05 */
[----:B------:R-:W-:Y:S01]  /*63b0*/  ISETP.GE.AND P2, PT, R14, RZ, PT ;  /* 0x000000ff0e00720c */ /* 0x000fe20003f46270 */
[----:B------:R-:W-:Y:S02]  /*63c0*/  VIADD R4, R0, 0x77 ;  /* 0x0000007700047836 */ /* 0x000fe40000000000 */
[----:B------:R-:W-:Y:S02]  /*63d0*/  @!P6 IMAD.IADD R179, R179, 0x1, -R5 ;  /* 0x00000001b3b3e824 */ /* 0x000fe400078e0a05 */
[----:B------:R-:W-:Y:S01]  /*63e0*/  IMAD.MOV R3, RZ, RZ, -R3 ;  /* 0x000000ffff037224 */ /* 0x000fe200078e0a03 */
[----:B------:R-:W-:Y:S01]  /*63f0*/  IABS R182, R4 ;  /* 0x0000000400b67213 */ /* 0x000fe20000000000 */
[----:B------:R-:W-:Y:S01]  /*6400*/  @!P5 IMAD.MOV R173, RZ, RZ, -R173 ;  /* 0x000000ffffadd224 */ /* 0x000fe200078e0aad */
[C---:B------:R-:W-:Y:S01]  /*6410*/  ISETP.GT.U32.AND P5, PT, R5.reuse, R177, PT ;  /* 0x000000b10500720c */ /* 0x040fe20003fa4070 */
[C---:B------:R-:W-:Y:S01]  /*6420*/  IMAD R180, R5.reuse, R3, R180 ;  /* 0x0000000305b47224 */ /* 0x040fe200078e02b4 */
[----:B------:R-:W-:Y:S01]  /*6430*/  ISETP.GT.U32.AND P6, PT, R5, R179, PT ;  /* 0x000000b30500720c */ /* 0x000fe20003fc4070 */
[----:B------:R-:W-:Y:S01]  /*6440*/  @!P4 IMAD.MOV R176, RZ, RZ, -R176 ;  /* 0x000000ffffb0c224 */ /* 0x000fe200078e0ab0 */
[----:B------:R-:W-:Y:S01]  /*6450*/  ISETP.GE.AND P4, PT, R16, RZ, PT ;  /* 0x000000ff1000720c */ /* 0x000fe20003f86270 */
[----:B------:R-:W-:-:S04]  /*6460*/  IMAD.HI.U32 R3, R9, R182, RZ ;  /* 0x000000b609037227 */ /* 0x000fc800078e00ff */
[----:B------:R-:W-:Y:S01]  /*6470*/  @!P0 IMAD.MOV R175, RZ, RZ, -R175 ;  /* 0x000000ffffaf8224 */ /* 0x000fe200078e0aaf */
[----:B------:R-:W-:Y:S01]  /*6480*/  ISETP.GT.U32.AND P0, PT, R5, R180, PT ;  /* 0x000000b40500720c */ /* 0x000fe20003f04070 */
[----:B------:R-:W-:Y:S02]  /*6490*/  IMAD.MOV R3, RZ, RZ, -R3 ;  /* 0x000000ffff037224 */ /* 0x000fe400078e0a03 */
[--C-:B------:R-:W-:Y:S01]  /*64a0*/  @!P3 IMAD.IADD R178, R178, 0x1, -R5.reuse ;  /* 0x00000001b2b2b824 */ /* 0x100fe200078e0a05 */
[----:B------:R-:W-:Y:S01]  /*64b0*/  ISETP.GE.AND P3, PT, R15, RZ, PT ;  /* 0x000000ff0f00720c */ /* 0x000fe20003f66270 */
[--C-:B------:R-:W-:Y:S01]  /*64c0*/  @!P5 IMAD.IADD R177, R177, 0x1, -R5.reuse ;  /* 0x00000001b1b1d824 */ /* 0x100fe200078e0a05 */
[----:B------:R-:W-:Y:S01]  /*64d0*/  ISETP.GT.U32.AND P5, PT, R5, R181, PT ;  /* 0x000000b50500720c */ /* 0x000fe20003fa4070 */
[----:B------:R-:W-:Y:S01]  /*64e0*/  @!P6 IMAD.IADD R179, R179, 0x1, -R5 ;  /* 0x00000001b3b3e824 */ /* 0x000fe200078e0a05 */
[----:B------:R-:W-:Y:S01]  /*64f0*/  ISETP.GE.AND P6, PT, R8, RZ, PT ;  /* 0x000000ff0800720c */ /* 0x000fe20003fc6270 */
[----:B------:R-:W-:-:S02]  /*6500*/  IMAD R182, R5, R3, R182 ;  /* 0x0000000305b67224 */ /* 0x000fc400078e02b6 */
[----:B------:R-:W-:Y:S01]  /*6510*/  @!P1 IMAD.MOV R174, RZ, RZ, -R174 ;  /* 0x000000ffffae9224 */ /* 0x000fe200078e0aae */
[C---:B------:R-:W-:Y:S01]  /*6520*/  ISETP.GT.U32.AND P1, PT, R5.reuse, R178, PT ;  /* 0x000000b20500720c */ /* 0x040fe20003f24070 */
[----:B------:R-:W-:Y:S01]  /*6530*/  @!P4 IMAD.MOV R179, RZ, RZ, -R179 ;  /* 0x000000ffffb3c224 */ /* 0x000fe200078e0ab3 */
[----:B------:R-:W-:Y:S01]  /*6540*/  ISETP.GT.U32.AND P4, PT, R5, R182, PT ;  /* 0x000000b60500720c */ /* 0x000fe20003f84070 */
[----:B------:R-:W-:Y:S01]  /*6550*/  @!P0 IMAD.IADD R180, R180, 0x1, -R5 ;  /* 0x00000001b4b48824 */ /* 0x000fe200078e0a05 */
[----:B------:R-:W-:Y:S01]  /*6560*/  ISETP.GE.AND P0, PT, R4, RZ, PT ;  /* 0x000000ff0400720c */ /* 0x000fe20003f06270 */
[----:B------:R-:W-:Y:S02]  /*6570*/  @!P2 IMAD.MOV R177, RZ, RZ, -R177 ;  /* 0x000000ffffb1a224 */ /* 0x000fe400078e0ab1 */
[----:B------:R-:W-:Y:S01]  /*6580*/  @!P5 IMAD.IADD R181, R181, 0x1, -R5 ;  /* 0x00000001b5b5d824 */ /* 0x000fe200078e0a05 */
[----:B------:R-:W-:Y:S01]  /*6590*/  ISETP.GT.U32.AND P2, PT, R5, R180, PT ;  /* 0x000000b40500720c */ /* 0x000fe20003f44070 */
[----:B------:R-:W-:-:S03]  /*65a0*/  IMAD.HI.U32 R4, R9, R6, RZ ;  /* 0x0000000609047227 */ /* 0x000fc600078e00ff */
[----:B------:R-:W-:Y:S01]  /*65b0*/  ISETP.GT.U32.AND P5, PT, R5, R181, PT ;  /* 0x000000b50500720c */ /* 0x000fe20003fa4070 */
[--C-:B------:R-:W-:Y:S01]  /*65c0*/  @!P1 IMAD.IADD R178, R178, 0x1, -R5.reuse ;  /* 0x00000001b2b29824 */ /* 0x100fe200078e0a05 */
[----:B------:R-:W-:Y:S01]  /*65d0*/  ISETP.GE.AND P1, PT, R7, RZ, PT ;  /* 0x000000ff0700720c */ /* 0x000fe20003f26270 */
[C---:B------:R-:W-:Y:S02]  /*65e0*/  VIADD R3, R0.reuse, 0x79 ;  /* 0x0000007900037836 */ /* 0x040fe40000000000 */
[----:B------:R-:W-:Y:S02]  /*65f0*/  VIADD R7, R0, 0x7b ;  /* 0x0000007b00077836 */ /* 0x000fe40000000000 */
[--C-:B------:R-:W-:Y:S01]  /*6600*/  @!P4 IMAD.IADD R182, R182, 0x1, -R5.reuse ;  /* 0x00000001b6b6c824 */ /* 0x100fe200078e0a05 */
[----:B------:R-:W-:Y:S01]  /*6610*/  IABS R184, R3 ;  /* 0x0000000300b87213 */ /* 0x000fe20000000000 */
[----:B------:R-:W-:Y:S01]  /*6620*/  IMAD.MOV R4, RZ, RZ, -R4 ;  /* 0x000000ffff047224 */ /* 0x000fe200078e0a04 */
[----:B------:R-:W-:Y:S01]  /*6630*/  IABS R186, R7 ;  /* 0x0000000700ba7213 */ /* 0x000fe20000000000 */
[----:B------:R-:W-:Y:S01]  /*6640*/  @!P2 IMAD.IADD R180, R180, 0x1, -R5 ;  /* 0x00000001b4b4a824 */ /* 0x000fe200078e0a05 */
[C---:B------:R-:W-:Y:S01]  /*6650*/  ISETP.GT.U32.AND P4, PT, R5.reuse, R182, PT ;  /* 0x000000b60500720c */ /* 0x040fe20003f84070 */
[----:B------:R-:W-:Y:S01]  /*6660*/  IMAD R183, R5, R4, R6 ;  /* 0x0000000405b77224 */ /* 0x000fe200078e0206 */
[----:B------:R-:W-:Y:S01]  /*6670*/  ISETP.GE.AND P2, PT, R3, RZ, PT ;  /* 0x000000ff0300720c */ /* 0x000fe20003f46270 */
[----:B------:R-:W-:Y:S01]  /*6680*/  VIADD R4, R0, 0x7a ;  /* 0x0000007a00047836 */ /* 0x000fe20000000000 */
[----:B------:R-:W-:Y:S01]  /*6690*/  @!P5 IADD3 R181, PT, PT, R181, -R5, RZ ;  /* 0x80000005b5b5d210 */ /* 0x000fe20007ffe0ff */
[----:B------:R-:W-:Y:S01]  /*66a0*/  IMAD.HI.U32 R3, R9, R184, RZ ;  /* 0x000000b809037227 */ /* 0x000fe200078e00ff */
[----:B------:R-:W-:-:S02]  /*66b0*/  ISETP.GT.U32.AND P5, PT, R5, R183, PT ;  /* 0x000000b70500720c */ /* 0x000fc40003fa4070 */
[----:B------:R-:W-:Y:S01]  /*66c0*/  IABS R8, R4 ;  /* 0x0000000400087213 */ /* 0x000fe20000000000 */
[----:B------:R-:W-:-:S04]  /*66d0*/  IMAD.HI.U32 R6, R9, R186, RZ ;  /* 0x000000ba09067227 */ /* 0x000fc800078e00ff */
[----:B------:R-:W-:Y:S02]  /*66e0*/  IMAD.MOV R3, RZ, RZ, -R3 ;  /* 0x000000ffff037224 */ /* 0x000fe400078e0a03 */
[----:B------:R-:W-:Y:S02]  /*66f0*/  IMAD.MOV R6, RZ, RZ, -R6 ;  /* 0x000000ffff067224 */ /* 0x000fe400078e0a06 */
[----:B------:R-:W-:Y:S01]  /*6700*/  @!P1 IMAD.MOV R180, RZ, RZ, -R180 ;  /* 0x000000ffffb49224 */ /* 0x000fe200078e0ab4 */
[----:B------:R-:W-:Y:S01]  /*6710*/  ISETP.GE.AND P1, PT, R4, RZ, PT ;  /* 0x000000ff0400720c */ /* 0x000fe20003f26270 */
[----:B------:R-:W-:-:S04]  /*6720*/  IMAD.HI.U32 R4, R9, R8, RZ ;  /* 0x0000000809047227 */ /* 0x000fc800078e00ff */
[C---:B------:R-:W-:Y:S02]  /*6730*/  IMAD R184, R5.reuse, R3, R184 ;  /* 0x0000000305b87224 */ /* 0x040fe400078e02b8 */
[----:B------:R-:W-:Y:S02]  /*6740*/  @!P4 IMAD.IADD R182, R182, 0x1, -R5 ;  /* 0x00000001b6b6c824 */ /* 0x000fe400078e0a05 */
[C---:B------:R-:W-:Y:S01]  /*6750*/  IMAD R186, R5.reuse, R6, R186 ;  /* 0x0000000605ba7224 */ /* 0x040fe200078e02ba */
[----:B------:R-:W-:Y:S01]  /*6760*/  ISETP.GT.U32.AND P4, PT, R5, R184, PT ;  /* 0x000000b80500720c */ /* 0x000fe20003f84070 */
[----:B------:R-:W-:Y:S01]  /*6770*/  @!P6 IMAD.MOV R181, RZ, RZ, -R181 ;  /* 0x000000ffffb5e224 */ /* 0x000fe200078e0ab5 */
[----:B------:R-:W-:Y:S01]  /*6780*/  ISETP.GE.AND P6, PT, R7, RZ, PT ;  /* 0x000000ff0700720c */ /* 0x000fe20003fc6270 */
[----:B------:R-:W-:Y:S02]  /*6790*/  IMAD.MOV R4, RZ, RZ, -R4 ;  /* 0x000000ffff047224 */ /* 0x000fe400078e0a04 */
[----:B------:R-:W-:-:S02]  /*67a0*/  VIADD R7, R0, 0x7c ;  /* 0x0000007c00077836 */ /* 0x000fc40000000000 */
[----:B------:R-:W-:Y:S01]  /*67b0*/  @!P0 IMAD.MOV R182, RZ, RZ, -R182 ;  /* 0x000000ffffb68224 */ /* 0x000fe200078e0ab6 */
[C---:B------:R-:W-:Y:S01]  /*67c0*/  ISETP.GT.U32.AND P0, PT, R5.reuse, R186, PT ;  /* 0x000000ba0500720c */ /* 0x040fe20003f04070 */
[----:B------:R-:W-:Y:S01]  /*67d0*/  IMAD R185, R5, R4, R8 ;  /* 0x0000000405b97224 */ /* 0x000fe200078e0208 */
[----:B------:R-:W-:Y:S01]  /*67e0*/  IABS R4, R7 ;  /* 0x0000000700047213 */ /* 0x000fe20000000000 */
[--C-:B------:R-:W-:Y:S02]  /*67f0*/  @!P5 IMAD.IADD R183, R183, 0x1, -R5.reuse ;  /* 0x00000001b7b7d824 */ /* 0x100fe400078e0a05 */
[C---:B------:R-:W-:Y:S02]  /*6800*/  VIADD R11, R0.reuse, 0x7e ;  /* 0x0000007e000b7836 */ /* 0x040fe40000000000 */
[----:B------:R-:W-:Y:S01]  /*6810*/  IMAD.HI.U32 R3, R9, R4, RZ ;  /* 0x0000000409037227 */ /* 0x000fe200078e00ff */
[----:B------:R-:W-:Y:S02]  /*6820*/  ISETP.GT.U32.AND P5, PT, R5, R183, PT ;  /* 0x000000b70500720c */ /* 0x000fe40003fa4070 */
[----:B------:R-:W-:Y:S01]  /*6830*/  IABS R8, R11 ;  /* 0x0000000b00087213 */ /* 0x000fe20000000000 */
[----:B------:R-:W-:Y:S01]  /*6840*/  VIADD R13, R0, 0x7f ;  /* 0x0000007f000d7836 */ /* 0x000fe20000000000 */
[----:B------:R-:W-:Y:S01]  /*6850*/  IADD3 R3, PT, PT, -R3, RZ, RZ ;  /* 0x000000ff03037210 */ /* 0x000fe20007ffe1ff */
[----:B------:R-:W-:-:S02]  /*6860*/  @!P4 IMAD.IADD R184, R184, 0x1, -R5 ;  /* 0x00000001b8b8c824 */ /* 0x000fc400078e0a05 */
[----:B------:R-:W-:Y:S01]  /*6870*/  @!P0 IMAD.IADD R186, R186, 0x1, -R5 ;  /* 0x00000001baba8824 */ /* 0x000fe200078e0a05 */
[----:B------:R-:W-:Y:S01]  /*6880*/  IABS R190, R13 ;  /* 0x0000000d00be7213 */ /* 0x000fe20000000000 */
[----:B------:R-:W-:Y:S01]  /*6890*/  @!P3 IMAD.MOV R178, RZ, RZ, -R178 ;  /* 0x000000ffffb2b224 */ /* 0x000fe200078e0ab2 */
[----:B------:R-:W-:Y:S01]  /*68a0*/  ISETP.GE.AND P3, PT, R10, RZ, PT ;  /* 0x000000ff0a00720c */ /* 0x000fe20003f66270 */
[C---:B------:R-:W-:Y:S01]  /*68b0*/  IMAD R187, R5.reuse, R3, R4 ;  /* 0x0000000305bb7224 */ /* 0x040fe200078e0204 */
[----:B------:R-:W-:Y:S01]  /*68c0*/  ISETP.GT.U32.AND P4, PT, R5, R184, PT ;  /* 0x000000b80500720c */ /* 0x000fe20003f84070 */
[----:B------:R-:W-:Y:S01]  /*68d0*/  IMAD.HI.U32 R4, R9, R8, RZ ;  /* 0x0000000809047227 */ /* 0x000fe200078e00ff */
[----:B------:R-:W-:-:S03]  /*68e0*/  ISETP.GT.U32.AND P0, PT, R5, R186, PT ;  /* 0x000000ba0500720c */ /* 0x000fc60003f04070 */
[----:B------:R-:W-:Y:S02]  /*68f0*/  VIADD R10, R0, 0x7d ;  /* 0x0000007d000a7836 */ /* 0x000fe40000000000 */
[----:B------:R-:W-:-:S03]  /*6900*/  IMAD.HI.U32 R6, R9, R190, RZ ;  /* 0x000000be09067227 */ /* 0x000fc600078e00ff */
[----:B------:R-:W-:Y:S01]  /*6910*/  IABS R188, R10 ;  /* 0x0000000a00bc7213 */ /* 0x000fe20000000000 */
[----:B------:R-:W-:Y:S02]  /*6920*/  IMAD.MOV R4, RZ, RZ, -R4 ;  /* 0x000000ffff047224 */ /* 0x000fe400078e0a04 */
[----:B------:R-:W-:Y:S01]  /*6930*/  @!P5 IMAD.IADD R183, R183, 0x1, -R5 ;  /* 0x00000001b7b7d824 */ /* 0x000fe200078e0a05 */
[C---:B------:R-:W-:Y:S01]  /*6940*/  ISETP.GT.U32.AND P5, PT, R5.reuse, R185, PT ;  /* 0x000000b90500720c */ /* 0x040fe20003fa4070 */
[----:B------:R-:W-:Y:S02]  /*6950*/  IMAD.MOV R6, RZ, RZ, -R6 ;  /* 0x000000ffff067224 */ /* 0x000fe400078e0a06 */
[----:B------:R-:W-:Y:S02]  /*6960*/  IMAD R189, R5, R4, R8 ;  /* 0x0000000405bd7224 */ /* 0x000fe400078e0208 */
[----:B------:R-:W-:Y:S01]  /*6970*/  @!P3 IMAD.MOV R183, RZ, RZ, -R183 ;  /* 0x000000ffffb7b224 */ /* 0x000fe200078e0ab7 */
[----:B------:R-:W-:Y:S01]  /*6980*/  ISETP.GE.AND P3, PT, R7, RZ, PT ;  /* 0x000000ff0700720c */ /* 0x000fe20003f66270 */
[----:B------:R-:W-:-:S02]  /*6990*/  VIADD R7, R0, 0x80 ;  /* 0x0000008000077836 */ /* 0x000fc40000000000 */
[----:B------:R-:W-:-:S03]  /*69a0*/  IMAD.HI.U32 R3, R9, R188, RZ ;  /* 0x000000bc09037227 */ /* 0x000fc600078e00ff */
[----:B------:R-:W-:Y:S01]  /*69b0*/  IABS R4, R7 ;  /* 0x0000000700047213 */ /* 0x000fe20000000000 */
[--C-:B------:R-:W-:Y:S01]  /*69c0*/  @!P4 IMAD.IADD R184, R184, 0x1, -R5.reuse ;  /* 0x00000001b8b8c824 */ /* 0x100fe200078e0a05 */
[C---:B------:R-:W-:Y:S01]  /*69d0*/  ISETP.GT.U32.AND P4, PT, R5.reuse, R187, PT ;  /* 0x000000bb0500720c */ /* 0x040fe20003f84070 */
[C---:B------:R-:W-:Y:S02]  /*69e0*/  IMAD R190, R5.reuse, R6, R190 ;  /* 0x0000000605be7224 */ /* 0x040fe400078e02be */
[----:B------:R-:W-:Y:S01]  /*69f0*/  @!P0 IMAD.IADD R186, R186, 0x1, -R5 ;  /* 0x00000001baba8824 */ /* 0x000fe200078e0a05 */
[C---:B------:R-:W-:Y:S01]  /*6a00*/  ISETP.GT.U32.AND P0, PT, R5.reuse, R189, PT ;  /* 0x000000bd0500720c */ /* 0x040fe20003f04070 */
[----:B------:R-:W-:Y:S02]  /*6a10*/  IMAD.MOV R3, RZ, RZ, -R3 ;  /* 0x000000ffff037224 */ /* 0x000fe400078e0a03 */
[----:B------:R-:W-:Y:S01]  /*6a20*/  @!P6 IMAD.MOV R186, RZ, RZ, -R186 ;  /* 0x000000ffffbae224 */ /* 0x000fe200078e0aba */
[C---:B------:R-:W-:Y:S01]  /*6a30*/  ISETP.GT.U32.AND P6, PT, R5.reuse, R190, PT ;  /* 0x000000be0500720c */ /* 0x040fe20003fc4070 */
[----:B------:R-:W-:-:S02]  /*6a40*/  IMAD R188, R5, R3, R188 ;  /* 0x0000000305bc7224 */ /* 0x000fc400078e02bc */
[----:B------:R-:W-:-:S04]  /*6a50*/  IMAD.HI.U32 R3, R9, R4, RZ ;  /* 0x0000000409037227 */ /* 0x000fc800078e00ff */
[----:B------:R-:W-:Y:S01]  /*6a60*/  VIADD R6, R0, 0x81 ;  /* 0x0000008100067836 */ /* 0x000fe20000000000 */
[----:B------:R-:W-:Y:S01]  /*6a70*/  IADD3 R3, PT, PT, -R3, RZ, RZ ;  /* 0x000000ff03037210 */ /* 0x000fe20007ffe1ff */
[--C-:B------:R-:W-:Y:S02]  /*6a80*/  @!P5 IMAD.IADD R185, R185, 0x1, -R5.reuse ;  /* 0x00000001b9b9d824 */ /* 0x100fe400078e0a05 */
[--C-:B------:R-:W-:Y:S01]  /*6a90*/  @!P4 IMAD.IADD R187, R187, 0x1, -R5.reuse ;  /* 0x00000001bbbbc824 */ /* 0x100fe200078e0a05 */
[----:B------:R-:W-:Y:S01]  /*6aa0*/  IABS R192, R6 ;  /* 0x0000000600c07213 */ /* 0x000fe20000000000 */
[--C-:B------:R-:W-:Y:S01]  /*6ab0*/  @!P0 IMAD.IADD R189, R189, 0x1, -R5.reuse ;  /* 0x00000001bdbd8824 */ /* 0x100fe200078e0a05 */
[C---:B------:R-:W-:Y:S01]  /*6ac0*/  ISETP.GT.U32.AND P5, PT, R5.reuse, R185, PT ;  /* 0x000000b90500720c */ /* 0x040fe20003fa4070 */
[----:B------:R-:W-:Y:S01]  /*6ad0*/  @!P2 IMAD.MOV R184, RZ, RZ, -R184 ;  /* 0x000000ffffb8a224 */ /* 0x000fe200078e0ab8 */
[C---:B------:R-:W-:Y:S01]  /*6ae0*/  ISETP.GT.U32.AND P2, PT, R5.reuse, R188, PT ;  /* 0x000000bc0500720c */ /* 0x040fe20003f44070 */
[----:B------:R-:W-:Y:S01]  /*6af0*/  @!P6 IMAD.IADD R190, R190, 0x1, -R5 ;  /* 0x00000001bebee824 */ /* 0x000fe200078e0a05 */
[C---:B------:R-:W-:Y:S01]  /*6b00*/  ISETP.GT.U32.AND P4, PT, R5.reuse, R187, PT ;  /* 0x000000bb0500720c */ /* 0x040fe20003f84070 */
[C---:B------:R-:W-:Y:S01]  /*6b10*/  IMAD R191, R5.reuse, R3, R4 ;  /* 0x0000000305bf7224 */ /* 0x040fe200078e0204 */
[----:B------:R-:W-:Y:S01]  /*6b20*/  ISETP.GT.U32.AND P6, PT, R5, R189, PT ;  /* 0x000000bd0500720c */ /* 0x000fe20003fc4070 */
[----:B------:R-:W-:-:S04]  /*6b30*/  IMAD.HI.U32 R3, R9, R192, RZ ;  /* 0x000000c009037227 */ /* 0x000fc800078e00ff */
[----:B------:R-:W-:Y:S02]  /*6b40*/  IMAD.MOV R3, RZ, RZ, -R3 ;  /* 0x000000ffff037224 */ /* 0x000fe400078e0a03 */
[--C-:B------:R-:W-:Y:S01]  /*6b50*/  @!P5 IMAD.IADD R185, R185, 0x1, -R5.reuse ;  /* 0x00000001b9b9d824 */ /* 0x100fe200078e0a05 */
[----:B------:R-:W-:Y:S01]  /*6b60*/  ISETP.GE.AND P5, PT, R10, RZ, PT ;  /* 0x000000ff0a00720c */ /* 0x000fe20003fa6270 */
[----:B------:R-:W-:Y:S02]  /*6b70*/  IMAD R192, R5, R3, R192 ;  /* 0x0000000305c07224 */ /* 0x000fe400078e02c0 */
[--C-:B------:R-:W-:Y:S01]  /*6b80*/  @!P2 IMAD.IADD R188, R188, 0x1, -R5.reuse ;  /* 0x00000001bcbca824 */ /* 0x100fe200078e0a05 */
[----:B------:R-:W-:Y:S01]  /*6b90*/  ISETP.GE.AND P2, PT, R7, RZ, PT ;  /* 0x000000ff0700720c */ /* 0x000fe20003f46270 */
[--C-:B------:R-:W-:Y:S01]  /*6ba0*/  @!P4 IMAD.IADD R187, R187, 0x1, -R5.reuse ;  /* 0x00000001bbbbc824 */ /* 0x100fe200078e0a05 */
[----:B------:R-:W-:Y:S01]  /*6bb0*/  ISETP.GE.AND P4, PT, R13, RZ, PT ;  /* 0x000000ff0d00720c */ /* 0x000fe20003f86270 */
[----:B------:R-:W-:Y:S01]  /*6bc0*/  @!P6 IMAD.IADD R189, R189, 0x1, -R5 ;  /* 0x00000001bdbde824 */ /* 0x000fe200078e0a05 */
[C---:B------:R-:W-:Y:S01]  /*6bd0*/  ISETP.GT.U32.AND P6, PT, R5.reuse, R192, PT ;  /* 0x000000c00500720c */ /* 0x040fe20003fc4070 */
[C---:B------:R-:W-:Y:S01]  /*6be0*/  VIADD R7, R0.reuse, 0x82 ;  /* 0x0000008200077836 */ /* 0x040fe20000000000 */
[----:B------:R-:W-:Y:S01]  /*6bf0*/  ISETP.GT.U32.AND P0, PT, R5, R188, PT ;  /* 0x000000bc0500720c */ /* 0x000fe20003f04070 */
[----:B------:R-:W-:Y:S01]  /*6c00*/  @!P1 IMAD.MOV R185, RZ, RZ, -R185 ;  /* 0x000000ffffb99224 */ /* 0x000fe200078e0ab9 */
[----:B------:R-:W-:Y:S01]  /*6c10*/  ISETP.GE.AND P1, PT, R11, RZ, PT ;  /* 0x000000ff0b00720c */ /* 0x000fe20003f26270 */
[----:B------:R-:W-:Y:S01]  /*6c20*/  @!P3 IMAD.MOV R187, RZ, RZ, -R187 ;  /* 0x000000ffffbbb224 */ /* 0x000fe200078e0abb */
[----:B------:R-:W-:Y:S01]  /*6c30*/  ISETP.GT.U32.AND P3, PT, R5, R190, PT ;  /* 0x000000be0500720c */ /* 0x000fe20003f64070 */
[C---:B------:R-:W-:Y:S01]  /*6c40*/  VIADD R11, R0.reuse, 0x83 ;  /* 0x00000083000b7836 */ /* 0x040fe20000000000 */
[----:B------:R-:W-:Y:S01]  /*6c50*/  IABS R8, R7 ;  /* 0x0000000700087213 */ /* 0x000fe20000000000 */
[----:B------:R-:W-:-:S02]  /*6c60*/  VIADD R13, R0, 0x84 ;  /* 0x00000084000d7836 */ /* 0x000fc40000000000 */
[----:B------:R-:W-:Y:S01]  /*6c70*/  VIADD R14, R0, 0x91 ;  /* 0x00000091000e7836 */ /* 0x000fe20000000000 */
[----:B------:R-:W-:Y:S01]  /*6c80*/  IABS R194, R11 ;  /* 0x0000000b00c27213 */ /* 0x000fe20000000000 */
[----:B------:R-:W-:Y:S01]  /*6c90*/  IMAD.HI.U32 R3, R9, R8, RZ ;  /* 0x0000000809037227 */ /* 0x000fe200078e00ff */
[----:B------:R-:W-:Y:S02]  /*6ca0*/  IABS R10, R13 ;  /* 0x0000000d000a7213 */ /* 0x000fe40000000000 */
[----:B------:R-:W-:Y:S01]  /*6cb0*/  IABS R208, R14 ;  /* 0x0000000e00d07213 */ /* 0x000fe20000000000 */
[----:B------:R-:W-:Y:S01]  /*6cc0*/  @!P6 IMAD.IADD R192, R192, 0x1, -R5 ;  /* 0x00000001c0c0e824 */ /* 0x000fe200078e0a05 */
[----:B------:R-:W-:Y:S01]  /*6cd0*/  @!P1 IADD3 R189, PT, PT, -R189, RZ, RZ ;  /* 0x000000ffbdbd9210 */ /* 0x000fe20007ffe1ff */
[----:B------:R-:W-:-:S03]  /*6ce0*/  IMAD.HI.U32 R4, R9, R194, RZ ;  /* 0x000000c209047227 */ /* 0x000fc600078e00ff */
[C---:B------:R-:W-:Y:S01]  /*6cf0*/  ISETP.GT.U32.AND P6, PT, R5.reuse, R192, PT ;  /* 0x000000c00500720c */ /* 0x040fe20003fc4070 */
[----:B------:R-:W-:Y:S02]  /*6d00*/  IMAD.MOV R3, RZ, RZ, -R3 ;  /* 0x000000ffff037224 */ /* 0x000fe400078e0a03 */
[--C-:B------:R-:W-:Y:S01]  /*6d10*/  @!P0 IMAD.IADD R188, R188, 0x1, -R5.reuse ;  /* 0x00000001bcbc8824 */ /* 0x100fe200078e0a05 */
[----:B------:R-:W-:Y:S01]  /*6d20*/  ISETP.GT.U32.AND P0, PT, R5, R191, PT ;  /* 0x000000bf0500720c */ /* 0x000fe20003f04070 */
[----:B------:R-:W-:Y:S01]  /*6d30*/  @!P3 IMAD.IADD R190, R190, 0x1, -R5 ;  /* 0x00000001bebeb824 */ /* 0x000fe200078e0a05 */
[----:B------:R-:W-:Y:S01]  /*6d40*/  ISETP.GE.AND P3, PT, R6, RZ, PT ;  /* 0x000000ff0600720c */ /* 0x000fe20003f66270 */
[----:B------:R-:W-:-:S04]  /*6d50*/  IMAD.HI.U32 R6, R9, R10, RZ ;  /* 0x0000000a09067227 */ /* 0x000fc800078e00ff */
[----:B------:R-:W-:Y:S02]  /*6d60*/  IMAD.MOV R4, RZ, RZ, -R4 ;  /* 0x000000ffff047224 */ /* 0x000fe400078e0a04 */
[C---:B------:R-:W-:Y:S02]  /*6d70*/  IMAD R193, R5.reuse, R3, R8 ;  /* 0x0000000305c17224 */ /* 0x040fe400078e0208 */
[----:B------:R-:W-:Y:S02]  /*6d80*/  IMAD.MOV R6, RZ, RZ, -R6 ;  /* 0x000000ffff067224 */ /* 0x000fe400078e0a06 */
[C---:B------:R-:W-:Y:S01]  /*6d90*/  IMAD R194, R5.reuse, R4, R194 ;  /* 0x0000000405c27224 */ /* 0x040fe200078e02c2 */
[C---:B------:R-:W-:Y:S01]  /*6da0*/  ISETP.GT.U32.AND P1, PT, R5.reuse, R193, PT ;  /* 0x000000c10500720c */ /* 0x040fe20003f24070 */
[C---:B------:R-:W-:Y:S02]  /*6db0*/  IMAD R195, R5.reuse, R6, R10 ;  /* 0x0000000605c37224 */ /* 0x040fe400078e020a */
[----:B------:R-:W-:Y:S01]  /*6dc0*/  @!P4 IMAD.MOV R190, RZ, RZ, -R190 ;  /* 0x000000ffffbec224 */ /* 0x000fe200078e0abe */
[----:B------:R-:W-:Y:S01]  /*6dd0*/  ISETP.GT.U32.AND P4, PT, R5, R194, PT ;  /* 0x000000c20500720c */ /* 0x000fe20003f84070 */
[--C-:B------:R-:W-:Y:S01]  /*6de0*/  @!P0 IMAD.IADD R191, R191, 0x1, -R5.reuse ;  /* 0x00000001bfbf8824 */ /* 0x100fe200078e0a05 */
[----:B------:R-:W-:Y:S01]  /*6df0*/  ISETP.GE.AND P0, PT, R7, RZ, PT ;  /* 0x000000ff0700720c */ /* 0x000fe20003f06270 */
[----:B------:R-:W-:Y:S01]  /*6e00*/  @!P6 IMAD.IADD R192, R192, 0x1, -R5 ;  /* 0x00000001c0c0e824 */ /* 0x000fe200078e0a05 */
[----:B------:R-:W-:Y:S01]  /*6e10*/  ISETP.GT.U32.AND P6, PT, R5, R195, PT ;  /* 0x000000c30500720c */ /* 0x000fe20003fc4070 */
[----:B------:R-:W-:-:S02]  /*6e20*/  VIADD R7, R0, 0x85 ;  /* 0x0000008500077836 */ /* 0x000fc40000000000 */
[----:B------:R-:W-:Y:S02]  /*6e30*/  VIADD R8, R0, 0x86 ;  /* 0x0000008600087836 */ /* 0x000fe40000000000 */
[--C-:B------:R-:W-:Y:S01]  /*6e40*/  @!P1 IMAD.IADD R193, R193, 0x1, -R5.reuse ;  /* 0x00000001c1c19824 */ /* 0x100fe200078e0a05 */
[----:B------:R-:W-:Y:S01]  /*6e50*/  IABS R196, R7 ;  /* 0x0000000700c47213 */ /* 0x000fe20000000000 */
[----:B------:R-:W-:Y:S01]  /*6e60*/  @!P5 IMAD.MOV R188, RZ, RZ, -R188 ;  /* 0x000000ffffbcd224 */ /* 0x000fe200078e0abc */
[----:B------:R-:W-:Y:S01]  /*6e70*/  IABS R6, R8 ;  /* 0x0000000800067213 */ /* 0x000fe20000000000 */
[--C-:B------:R-:W-:Y:S01]  /*6e80*/  @!P4 IMAD.IADD R194, R194, 0x1, -R5.reuse ;  /* 0x00000001c2c2c824 */ /* 0x100fe200078e0a05 */
[----:B------:R-:W-:Y:S01]  /*6e90*/  ISETP.GT.U32.AND P4, PT, R5, R193, PT ;  /* 0x000000c10500720c */ /* 0x000fe20003f84070 */
[----:B------:R-:W-:Y:S01]  /*6ea0*/  IMAD.HI.U32 R3, R9, R196, RZ ;  /* 0x000000c409037227 */ /* 0x000fe200078e00ff */
[----:B------:R-:W-:Y:S02]  /*6eb0*/  ISETP.GT.U32.AND P5, PT, R5, R191, PT ;  /* 0x000000bf0500720c */ /* 0x000fe40003fa4070 */
[----:B------:R-:W-:Y:S01]  /*6ec0*/  ISETP.GE.AND P1, PT, R13, RZ, PT ;  /* 0x000000ff0d00720c */ /* 0x000fe20003f26270 */
[----:B------:R-:W-:Y:S01]  /*6ed0*/  @!P6 IMAD.IADD R195, R195, 0x1, -R5 ;  /* 0x00000001c3c3e824 */ /* 0x000fe200078e0a05 */
[----:B------:R-:W-:Y:S01]  /*6ee0*/  ISETP.GT.U32.AND P6, PT, R5, R194, PT ;  /* 0x000000c20500720c */ /* 0x000fe20003fc4070 */
[----:B------:R-:W-:-:S02]  /*6ef0*/  IMAD.MOV R4, RZ, RZ, -R3 ;  /* 0x000000ffff047224 */ /* 0x000fc400078e0a03 */
[----:B------:R-:W-:-:S04]  /*6f00*/  IMAD.HI.U32 R3, R9, R6, RZ ;  /* 0x0000000609037227 */ /* 0x000fc800078e00ff */
[----:B------:R-:W-:Y:S02]  /*6f10*/  IMAD R196, R5, R4, R196 ;  /* 0x0000000405c47224 */ /* 0x000fe400078e02c4 */
[----:B------:R-:W-:Y:S02]  /*6f20*/  IMAD.MOV R3, RZ, RZ, -R3 ;  /* 0x000000ffff037224 */ /* 0x000fe400078e0a03 */
[--C-:B------:R-:W-:Y:S01]  /*6f30*/  @!P4 IMAD.IADD R193, R193, 0x1, -R5.reuse ;  /* 0x00000001c1c1c824 */ /* 0x100fe200078e0a05 */
[C---:B------:R-:W-:Y:S01]  /*6f40*/  ISETP.GT.U32.AND P4, PT, R5.reuse, R196, PT ;  /* 0x000000c40500720c */ /* 0x040fe20003f84070 */
[C---:B------:R-:W-:Y:S02]  /*6f50*/  IMAD R197, R5.reuse, R3, R6 ;  /* 0x0000000305c57224 */ /* 0x040fe400078e0206 */
[--C-:B------:R-:W-:Y:S02]  /*6f60*/  @!P6 IMAD.IADD R194, R194, 0x1, -R5.reuse ;  /* 0x00000001c2c2e824 */ /* 0x100fe400078e0a05 */
[C---:B------:R-:W-:Y:S01]  /*6f70*/  VIADD R10, R0.reuse, 0x87 ;  /* 0x00000087000a7836 */ /* 0x040fe20000000000 */
[----:B------:R-:W-:Y:S01]  /*6f80*/  ISETP.GT.U32.AND P6, PT, R5, R197, PT ;  /* 0x000000c50500720c */ /* 0x000fe20003fc4070 */
[----:B------:R-:W-:Y:S01]  /*6f90*/  @!P5 IMAD.IADD R191, R191, 0x1, -R5 ;  /* 0x00000001bfbfd824 */ /* 0x000fe200078e0a05 */
[----:B------:R-:W-:Y:S01]  /*6fa0*/  ISETP.GE.AND P5, PT, R11, RZ, PT ;  /* 0x000000ff0b00720c */ /* 0x000fe20003fa6270 */
[----:B------:R-:W-:Y:S01]  /*6fb0*/  VIADD R11, R0, 0x88 ;  /* 0x00000088000b7836 */ /* 0x000fe20000000000 */
[----:B------:R-:W-:Y:S01]  /*6fc0*/  IABS R198, R10 ;  /* 0x0000000a00c67213 */ /* 0x000fe20000000000 */
[----:B------:R-:W-:-:S02]  /*6fd0*/  @!P3 IMAD.MOV R192, RZ, RZ, -R192 ;  /* 0x000000ffffc0b224 */ /* 0x000fc400078e0ac0 */
[----:B------:R-:W-:Y:S01]  /*6fe0*/  @!P4 IMAD.IADD R196, R196, 0x1, -R5 ;  /* 0x00000001c4c4c824 */ /* 0x000fe200078e0a05 */
[----:B------:R-:W-:Y:S01]  /*6ff0*/  IABS R6, R11 ;  /* 0x0000000b00067213 */ /* 0x000fe20000000000 */
[----:B------:R-:W-:Y:S01]  /*7000*/  IMAD.HI.U32 R3, R9, R198, RZ ;  /* 0x000000c609037227 */ /* 0x000fe200078e00ff */
[----:B------:R-:W-:-:S03]  /*7010*/  ISETP.GE.AND P4, PT, R8, RZ, PT ;  /* 0x000000ff0800720c */ /* 0x000fc60003f86270 */
[----:B------:R-:W-:Y:S01]  /*7020*/  @!P6 IMAD.IADD R197, R197, 0x1, -R5 ;  /* 0x00000001c5c5e824 */ /* 0x000fe200078e0a05 */
[----:B------:R-:W-:Y:S01]  /*7030*/  ISETP.GT.U32.AND P6, PT, R5, R196, PT ;  /* 0x000000c40500720c */ /* 0x000fe20003fc4070 */
[----:B------:R-:W-:Y:S02]  /*7040*/  IMAD.MOV R4, RZ, RZ, -R3 ;  /* 0x000000ffff047224 */ /* 0x000fe400078e0a03 */
[----:B------:R-:W-:-:S04]  /*7050*/  IMAD.HI.U32 R3, R9, R6, RZ ;  /* 0x0000000609037227 */ /* 0x000fc800078e00ff */
[C---:B------:R-:W-:Y:S02]  /*7060*/  IMAD R198, R5.reuse, R4, R198 ;  /* 0x0000000405c67224 */ /* 0x040fe400078e02c6 */
[----:B------:R-:W-:Y:S02]  /*7070*/  IMAD.MOV R199, RZ, RZ, -R3 ;  /* 0x000000ffffc77224 */ /* 0x000fe400078e0a03 */
[----:B------:R-:W-:Y:S01]  /*7080*/  VIADD R13, R0, 0x89 ;  /* 0x00000089000d7836 */ /* 0x000fe20000000000 */
[C---:B------:R-:W-:Y:S01]  /*7090*/  ISETP.GT.U32.AND P3, PT, R5.reuse, R198, PT ;  /* 0x000000c60500720c */ /* 0x040fe20003f64070 */
[C---:B------:R-:W-:Y:S02]  /*70a0*/  IMAD R199, R5.reuse, R199, R6 ;  /* 0x000000c705c77224 */ /* 0x040fe400078e0206 */
[----:B------:R-:W-:Y:S01]  /*70b0*/  @!P6 IMAD.IADD R196, R196, 0x1, -R5 ;  /* 0x00000001c4c4e824 */ /* 0x000fe200078e0a05 */
[----:B------:R-:W-:Y:S01]  /*70c0*/  IABS R200, R13 ;  /* 0x0000000d00c87213 */ /* 0x000fe20000000000 */
[----:B------:R-:W-:Y:S01]  /*70d0*/  @!P2 IMAD.MOV R191, RZ, RZ, -R191 ;  /* 0x000000ffffbfa224 */ /* 0x000fe200078e0abf */
[C---:B------:R-:W-:Y:S01]  /*70e0*/  ISETP.GT.U32.AND P6, PT, R5.reuse, R199, PT ;  /* 0x000000c70500720c */ /* 0x040fe20003fc4070 */
[----:B------:R-:W-:Y:S01]  /*70f0*/  @!P0 IMAD.MOV R193, RZ, RZ, -R193 ;  /* 0x000000ffffc18224 */ /* 0x000fe200078e0ac1 */
[C---:B------:R-:W-:Y:S01]  /*7100*/  ISETP.GT.U32.AND P2, PT, R5.reuse, R195, PT ;  /* 0x000000c30500720c */ /* 0x040fe20003f44070 */
[----:B------:R-:W-:Y:S01]  /*7110*/  VIADD R6, R0, 0x8a ;  /* 0x0000008a00067836 */ /* 0x000fe20000000000 */
[----:B------:R-:W-:Y:S01]  /*7120*/  ISETP.GT.U32.AND P0, PT, R5, R197, PT ;  /* 0x000000c50500720c */ /* 0x000fe20003f04070 */
[----:B------:R-:W-:-:S03]  /*7130*/  IMAD.HI.U32 R3, R9, R200, RZ ;  /* 0x000000c809037227 */ /* 0x000fc600078e00ff */
[----:B------:R-:W-:Y:S01]  /*7140*/  IABS R4, R6 ;  /* 0x0000000600047213 */ /* 0x000fe20000000000 */
[----:B------:R-:W-:Y:S01]  /*7150*/  @!P3 IMAD.IADD R198, R198, 0x1, -R5 ;  /* 0x00000001c6c6b824 */ /* 0x000fe200078e0a05 */
[----:B------:R-:W-:Y:S01]  /*7160*/  ISETP.GE.AND P3, PT, R6, RZ, PT ;  /* 0x000000ff0600720c */ /* 0x000fe20003f66270 */
[----:B------:R-:W-:Y:S02]  /*7170*/  IMAD.MOV R3, RZ, RZ, -R3 ;  /* 0x000000ffff037224 */ /* 0x000fe400078e0a03 */
[-C--:B------:R-:W-:Y:S01]  /*7180*/  @!P6 IADD3 R199, PT, PT, R199, -R5.reuse, RZ ;  /* 0x80000005c7c7e210 */ /* 0x080fe20007ffe0ff */
[----:B------:R-:W-:Y:S01]  /*7190*/  @!P5 IMAD.MOV R194, RZ, RZ, -R194 ;  /* 0x000000ffffc2d224 */ /* 0x000fe200078e0ac2 */
[----:B------:R-:W-:Y:S01]  /*71a0*/  @!P2 IADD3 R195, PT, PT, R195, -R5, RZ ;  /* 0x80000005c3c3a210 */ /* 0x000fe20007ffe0ff */
[C---:B------:R-:W-:Y:S01]  /*71b0*/  IMAD R200, R5.reuse, R3, R200 ;  /* 0x0000000305c87224 */ /* 0x040fe200078e02c8 */
[----:B------:R-:W-:Y:S01]  /*71c0*/  ISETP.GT.U32.AND P6, PT, R5, R198, PT ;  /* 0x000000c60500720c */ /* 0x000fe20003fc4070 */
[----:B------:R-:W-:Y:S01]  /*71d0*/  IMAD.HI.U32 R3, R9, R4, RZ ;  /* 0x0000000409037227 */ /* 0x000fe200078e00ff */
[----:B------:R-:W-:-:S02]  /*71e0*/  ISETP.GE.AND P2, PT, R7, RZ, PT ;  /* 0x000000ff0700720c */ /* 0x000fc40003f46270 */
[----:B------:R-:W-:Y:S01]  /*71f0*/  ISETP.GE.AND P5, PT, R10, RZ, PT ;  /* 0x000000ff0a00720c */ /* 0x000fe20003fa6270 */
[----:B------:R-:W-:Y:S01]  /*7200*/  @!P0 IMAD.IADD R197, R197, 0x1, -R5 ;  /* 0x00000001c5c58824 */ /* 0x000fe200078e0a05 */
[----:B------:R-:W-:Y:S01]  /*7210*/  ISETP.GE.AND P0, PT, R13, RZ, PT ;  /* 0x000000ff0d00720c */ /* 0x000fe20003f06270 */
[----:B------:R-:W-:Y:S02]  /*7220*/  IMAD.MOV R3, RZ, RZ, -R3 ;  /* 0x000000ffff037224 */ /* 0x000fe400078e0a03 */
[----:B------:R-:W-:Y:S01]  /*7230*/  @!P4 IMAD.MOV R197, RZ, RZ, -R197 ;  /* 0x000000ffffc5c224 */ /* 0x000fe200078e0ac5 */
[C---:B------:R-:W-:Y:S01]  /*7240*/  ISETP.GT.U32.AND P4, PT, R5.reuse, R200, PT ;  /* 0x000000c80500720c */ /* 0x040fe20003f84070 */
[C---:B------:R-:W-:Y:S02]  /*7250*/  IMAD R201, R5.reuse, R3, R4 ;  /* 0x0000000305c97224 */ /* 0x040fe400078e0204 */
[----:B------:R-:W-:Y:S02]  /*7260*/  @!P6 IMAD.IADD R198, R198, 0x1, -R5 ;  /* 0x00000001c6c6e824 */ /* 0x000fe400078e0a05 */
[----:B------:R-:W-:Y:S01]  /*7270*/  @!P2 IMAD.MOV R196, RZ, RZ, -R196 ;  /* 0x000000ffffc4a224 */ /* 0x000fe200078e0ac4 */
[C---:B------:R-:W-:Y:S01]  /*7280*/  ISETP.GT.U32.AND P6, PT, R5.reuse, R201, PT ;  /* 0x000000c90500720c */ /* 0x040fe20003fc4070 */
[C---:B------:R-:W-:Y:S01]  /*7290*/  VIADD R6, R0.reuse, 0x8b ;  /* 0x0000008b00067836 */ /* 0x040fe20000000000 */
[----:B------:R-:W-:Y:S01]  /*72a0*/  ISETP.GT.U32.AND P2, PT, R5, R199, PT ;  /* 0x000000c70500720c */ /* 0x000fe20003f44070 */
[----:B------:R-:W-:-:S02]  /*72b0*/  VIADD R7, R0, 0x8c ;  /* 0x0000008c00077836 */ /* 0x000fc40000000000 */
[----:B------:R-:W-:Y:S01]  /*72c0*/  VIADD R10, R0, 0x8d ;  /* 0x0000008d000a7836 */ /* 0x000fe20000000000 */
[----:B------:R-:W-:Y:S01]  /*72d0*/  IABS R202, R6 ;  /* 0x0000000600ca7213 */ /* 0x000fe20000000000 */
[----:B------:R-:W-:Y:S01]  /*72e0*/  @!P4 IMAD.IADD R200, R200, 0x1, -R5 ;  /* 0x00000001c8c8c824 */ /* 0x000fe200078e0a05 */
[----:B------:R-:W-:Y:S01]  /*72f0*/  IABS R8, R7 ;  /* 0x0000000700087213 */ /* 0x000fe20000000000 */
[----:B------:R-:W-:Y:S01]  /*7300*/  @!P1 IMAD.MOV R195, RZ, RZ, -R195 ;  /* 0x000000ffffc39224 */ /* 0x000fe200078e0ac3 */
[----:B------:R-:W-:Y:S01]  /*7310*/  ISETP.GE.AND P1, PT, R11, RZ, PT ;  /* 0x000000ff0b00720c */ /* 0x000fe20003f26270 */
[----:B------:R-:W-:Y:S01]  /*7320*/  IMAD.HI.U32 R3, R9, R202, RZ ;  /* 0x000000ca09037227 */ /* 0x000fe200078e00ff */
[----:B------:R-:W-:Y:S02]  /*7330*/  IABS R204, R10 ;  /* 0x0000000a00cc7213 */ /* 0x000fe40000000000 */
[----:B------:R-:W-:Y:S01]  /*7340*/  ISETP.GE.AND P4, PT, R7, RZ, PT ;  /* 0x000000ff0700720c */ /* 0x000fe20003f86270 */
[----:B------:R-:W-:-:S02]  /*7350*/  @!P6 IMAD.IADD R201, R201, 0x1, -R5 ;  /* 0x00000001c9c9e824 */ /* 0x000fc400078e0a05 */
[----:B------:R-:W-:Y:S01]  /*7360*/  @!P5 IMAD.MOV R198, RZ, RZ, -R198 ;  /* 0x000000ffffc6d224 */ /* 0x000fe200078e0ac6 */
[----:B------:R-:W-:Y:S01]  /*7370*/  ISETP.GT.U32.AND P5, PT, R5, R200, PT ;  /* 0x000000c80500720c */ /* 0x000fe20003fa4070 */
[----:B------:R-:W-:Y:S01]  /*7380*/  @!P2 IMAD.IADD R199, R199, 0x1, -R5 ;  /* 0x00000001c7c7a824 */ /* 0x000fe200078e0a05 */
[----:B------:R-:W-:Y:S01]  /*7390*/  ISETP.GE.AND P2, PT, R6, RZ, PT ;  /* 0x000000ff0600720c */ /* 0x000fe20003f46270 */
[----:B------:R-:W-:Y:S01]  /*73a0*/  IMAD.HI.U32 R4, R9, R8, RZ ;  /* 0x0000000809047227 */ /* 0x000fe200078e00ff */
[----:B------:R-:W-:-:S03]  /*73b0*/  ISETP.GT.U32.AND P6, PT, R5, R201, PT ;  /* 0x000000c90500720c */ /* 0x000fc60003fc4070 */
[----:B------:R-:W-:Y:S02]  /*73c0*/  IMAD.MOV R6, RZ, RZ, -R3 ;  /* 0x000000ffff067224 */ /* 0x000fe400078e0a03 */
[----:B------:R-:W-:-:S04]  /*73d0*/  IMAD.HI.U32 R3, R9, R204, RZ ;  /* 0x000000cc09037227 */ /* 0x000fc800078e00ff */
[----:B------:R-:W-:Y:S01]  /*73e0*/  IMAD.MOV R4, RZ, RZ, -R4 ;  /* 0x000000ffff047224 */ /* 0x000fe200078e0a04 */
[----:B------:R-:W-:Y:S01]  /*73f0*/  @!P5 IADD3 R200, PT, PT, R200, -R5, RZ ;  /* 0x80000005c8c8d210 */ /* 0x000fe20007ffe0ff */
[C---:B------:R-:W-:Y:S02]  /*7400*/  IMAD R202, R5.reuse, R6, R202 ;  /* 0x0000000605ca7224 */ /* 0x040fe400078e02ca */
[----:B------:R-:W-:Y:S02]  /*7410*/  IMAD.MOV R3, RZ, RZ, -R3 ;  /* 0x000000ffff037224 */ /* 0x000fe400078e0a03 */
[C---:B------:R-:W-:Y:S02]  /*7420*/  IMAD R203, R5.reuse, R4, R8 ;  /* 0x0000000405cb7224 */ /* 0x040fe400078e0208 */
[----:B------:R-:W-:Y:S01]  /*7430*/  @!P1 IMAD.MOV R199, RZ, RZ, -R199 ;  /* 0x000000ffffc79224 */ /* 0x000fe200078e0ac7 */
[C---:B------:R-:W-:Y:S01]  /*7440*/  ISETP.GT.U32.AND P1, PT, R5.reuse, R202, PT ;  /* 0x000000ca0500720c */ /* 0x040fe20003f24070 */
[C---:B------:R-:W-:Y:S01]  /*7450*/  IMAD R204, R5.reuse, R3, R204 ;  /* 0x0000000305cc7224 */ /* 0x040fe200078e02cc */
[----:B------:R-:W-:Y:S01]  /*7460*/  ISETP.GT.U32.AND P5, PT, R5, R203, PT ;  /* 0x000000cb0500720c */ /* 0x000fe20003fa4070 */
[----:B------:R-:W-:-:S02]  /*7470*/  @!P6 IMAD.IADD R201, R201, 0x1, -R5 ;  /* 0x00000001c9c9e824 */ /* 0x000fc400078e0a05 */
[C---:B------:R-:W-:Y:S01]  /*7480*/  VIADD R7, R0.reuse, 0x8e ;  /* 0x0000008e00077836 */ /* 0x040fe20000000000 */
[----:B------:R-:W-:Y:S01]  /*7490*/  ISETP.GT.U32.AND P6, PT, R5, R204, PT ;  /* 0x000000cc0500720c */ /* 0x000fe20003fc4070 */
[C---:B------:R-:W-:Y:S02]  /*74a0*/  VIADD R11, R0.reuse, 0x8f ;  /* 0x0000008f000b7836 */ /* 0x040fe40000000000 */
[----:B------:R-:W-:Y:S01]  /*74b0*/  VIADD R13, R0, 0x90 ;  /* 0x00000090000d7836 */ /* 0x000fe20000000000 */
[----:B------:R-:W-:Y:S01]  /*74c0*/  IABS R6, R7 ;  /* 0x0000000700067213 */ /* 0x000fe20000000000 */
[----:B------:R-:W-:Y:S01]  /*74d0*/  @!P3 IMAD.MOV R201, RZ, RZ, -R201 ;  /* 0x000000ffffc9b224 */ /* 0x000fe200078e0ac9 */
[----:B------:R-:W-:Y:S01]  /*74e0*/  IABS R206, R11 ;  /* 0x0000000b00ce7213 */ /* 0x000fe20000000000 */
[--C-:B------:R-:W-:Y:S01]  /*74f0*/  @!P1 IMAD.IADD R202, R202, 0x1, -R5.reuse ;  /* 0x00000001caca9824 */ /* 0x100fe200078e0a05 */
[----:B------:R-:W-:Y:S01]  /*7500*/  ISETP.GE.AND P3, PT, R7, RZ, PT ;  /* 0x000000ff0700720c */ /* 0x000fe20003f66270 */
[----:B------:R-:W-:Y:S01]  /*7510*/  @!P5 IMAD.IADD R203, R203, 0x1, -R5 ;  /* 0x00000001cbcbd824 */ /* 0x000fe200078e0a05 */
[----:B------:R-:W-:Y:S01]  /*7520*/  IABS R8, R13 ;  /* 0x0000000d00087213 */ /* 0x000fe20000000000 */
[----:B------:R-:W-:Y:S01]  /*7530*/  IMAD.HI.U32 R3, R9, R6, RZ ;  /* 0x0000000609037227 */ /* 0x000fe200078e00ff */
[----:B------:R-:W-:-:S02]  /*7540*/  ISETP.GT.U32.AND P5, PT, R5, R202, PT ;  /* 0x000000ca0500720c */ /* 0x000fc40003fa4070 */
[----:B------:R-:W-:Y:S01]  /*7550*/  ISETP.GE.AND P1, PT, R10, RZ, PT ;  /* 0x000000ff0a00720c */ /* 0x000fe20003f26270 */
[----:B------:R-:W-:Y:S01]  /*7560*/  @!P6 IMAD.IADD R204, R204, 0x1, -R5 ;  /* 0x00000001cccce824 */ /* 0x000fe200078e0a05 */
[----:B------:R-:W-:Y:S01]  /*7570*/  ISETP.GT.U32.AND P6, PT, R5, R203, PT ;  /* 0x000000cb0500720c */ /* 0x000fe20003fc4070 */
[----:B------:R-:W-:-:S04]  /*7580*/  IMAD.HI.U32 R4, R9, R206, RZ ;  /* 0x000000ce09047227 */ /* 0x000fc800078e00ff */
[----:B------:R-:W-:Y:S02]  /*7590*/  IMAD.MOV R3, RZ, RZ, -R3 ;  /* 0x000000ffff037224 */ /* 0x000fe400078e0a03 */
[----:B------:R-:W-:Y:S02]  /*75a0*/  IMAD.MOV R4, RZ, RZ, -R4 ;  /* 0x000000ffff047224 */ /* 0x000fe400078e0a04 */
[C---:B------:R-:W-:Y:S02]  /*75b0*/  IMAD R205, R5.reuse, R3, R6 ;  /* 0x0000000305cd7224 */ /* 0x040fe400078e0206 */
[C---:B------:R-:W-:Y:S02]  /*75c0*/  IMAD R206, R5.reuse, R4, R206 ;  /* 0x0000000405ce7224 */ /* 0x040fe400078e02ce */
[--C-:B------:R-:W-:Y:S01]  /*75d0*/  @!P5 IMAD.IADD R202, R202, 0x1, -R5.reuse ;  /* 0x00000001cacad824 */ /* 0x100fe200078e0a05 */
[----:B------:R-:W-:Y:S01]  /*75e0*/  ISETP.GT.U32.AND P5, PT, R5, R205, PT ;  /* 0x000000cd0500720c */ /* 0x000fe20003fa4070 */
[----:B------:R-:W-:Y:S01]  /*75f0*/  @!P6 IMAD.IADD R203, R203, 0x1, -R5 ;  /* 0x00000001cbcbe824 */ /* 0x000fe200078e0a05 */
[----:B------:R-:W-:Y:S01]  /*7600*/  ISETP.GT.U32.AND P6, PT, R5, R206, PT ;  /* 0x000000ce0500720c */ /* 0x000fe20003fc4070 */
[----:B------:R-:W-:-:S04]  /*7610*/  IMAD.HI.U32 R4, R9, R208, RZ ;  /* 0x000000d009047227 */ /* 0x000fc800078e00ff */
[----:B------:R-:W-:Y:S02]  /*7620*/  VIADD R7, R0, 0x92 ;  /* 0x0000009200077836 */ /* 0x000fe40000000000 */
[----:B------:R-:W-:Y:S02]  /*7630*/  IMAD.MOV R4, RZ, RZ, -R4 ;  /* 0x000000ffff047224 */ /* 0x000fe400078e0a04 */
[----:B------:R-:W-:Y:S01]  /*7640*/  IMAD.HI.U32 R3, R9, R8, RZ ;  /* 0x0000000809037227 */ /* 0x000fe200078e00ff */
[----:B------:R-:W-:Y:S02]  /*7650*/  IABS R6, R7 ;  /* 0x0000000700067213 */ /* 0x000fe40000000000 */
[----:B------:R-:W-:Y:S01]  /*7660*/  @!P5 IADD3 R205, PT, PT, R205, -R5, RZ ;  /* 0x80000005cdcdd210 */ /* 0x000fe20007ffe0ff */
[----:B------:R-:W-:Y:S02]  /*7670*/  IMAD R208, R5, R4, R208 ;  /* 0x0000000405d07224 */ /* 0x000fe400078e02d0 */
[----:B------:R-:W-:-:S02]  /*7680*/  @!P6 IMAD.IADD R206, R206, 0x1, -R5 ;  /* 0x00000001cecee824 */ /* 0x000fc400078e0a05 */
[----:B------:R-:W-:Y:S01]  /*7690*/  @!P2 IMAD.MOV R202, RZ, RZ, -R202 ;  /* 0x000000ffffcaa224 */ /* 0x000fe200078e0aca */
[C---:B------:R-:W-:Y:S01]  /*76a0*/  ISETP.GT.U32.AND P2, PT, R5.reuse, R205, PT ;  /* 0x000000cd0500720c */ /* 0x040fe20003f44070 */
[----:B------:R-:W-:Y:S01]  /*76b0*/  @!P4 IMAD.MOV R203, RZ, RZ, -R203 ;  /* 0x000000ffffcbc224 */ /* 0x000fe200078e0acb */
[C---:B------:R-:W-:Y:S01]  /*76c0*/  ISETP.GT.U32.AND P4, PT, R5.reuse, R208, PT ;  /* 0x000000d00500720c */ /* 0x040fe20003f84070 */
[----:B------:R-:W-:Y:S01]  /*76d0*/  IMAD.MOV R3, RZ, RZ, -R3 ;  /* 0x000000ffff037224 */ /* 0x000fe200078e0a03 */
[C---:B------:R-:W-:Y:S01]  /*76e0*/  ISETP.GT.U32.AND P6, PT, R5.reuse, R206, PT ;  /* 0x000000ce0500720c */ /* 0x040fe20003fc4070 */
[----:B------:R-:W-:Y:S02]  /*76f0*/  IMAD.MOV.U32 R4, RZ, RZ, R6 ;  /* 0x000000ffff047224 */ /* 0x000fe400078e0006 */
[----:B------:R-:W-:Y:S02]  /*7700*/  IMAD R207, R5, R3, R8 ;  /* 0x0000000305cf7224 */ /* 0x000fe400078e0208 */
[----:B------:R-:W-:-:S03]  /*7710*/  IMAD.HI.U32 R3, R9, R4, RZ ;  /* 0x0000000409037227 */ /* 0x000fc600078e00ff */
[----:B------:R-:W-:Y:S01]  /*7720*/  ISETP.GT.U32.AND P5, PT, R5, R207, PT ;  /* 0x000000cf0500720c */ /* 0x000fe20003fa4070 */
[----:B------:R-:W-:Y:S02]  /*7730*/  VIADD R8, R0, 0x93 ;  /* 0x0000009300087836 */ /* 0x000fe40000000000 */
[----:B------:R-:W-:Y:S02]  /*7740*/  IMAD.MOV R3, RZ, RZ, -R3 ;  /* 0x000000ffff037224 */ /* 0x000fe400078e0a03 */
[--C-:B------:R-:W-:Y:S01]  /*7750*/  @!P2 IMAD.IADD R205, R205, 0x1, -R5.reuse ;  /* 0x00000001cdcda824 */ /* 0x100fe200078e0a05 */
[----:B------:R-:W-:Y:S01]  /*7760*/  IABS R210, R8 ;  /* 0x0000000800d27213 */ /* 0x000fe20000000000 */
[----:B------:R-:W-:Y:S01]  /*7770*/  IMAD R209, R5, R3, R4 ;  /* 0x0000000305d17224 */ /* 0x000fe200078e0204 */
[----:B------:R-:W-:Y:S01]  /*7780*/  ISETP.GE.AND P2, PT, R14, RZ, PT ;  /* 0x000000ff0e00720c */ /* 0x000fe20003f46270 */
[--C-:B------:R-:W-:Y:S01]  /*7790*/  @!P4 IMAD.IADD R208, R208, 0x1, -R5.reuse ;  /* 0x00000001d0d0c824 */ /* 0x100fe200078e0a05 */
[----:B------:R-:W-:Y:S01]  /*77a0*/  ISETP.GE.AND P4, PT, R7, RZ, PT ;  /* 0x000000ff0700720c */ /* 0x000fe20003f86270 */
[----:B------:R-:W-:Y:S01]  /*77b0*/  @!P6 IMAD.IADD R206, R206, 0x1, -R5 ;  /* 0x00000001cecee824 */ /* 0x000fe200078e0a05 */
[C---:B------:R-:W-:Y:S01]  /*77c0*/  ISETP.GT.U32.AND P6, PT, R5.reuse, R209, PT ;  /* 0x000000d10500720c */ /* 0x040fe20003fc4070 */
[----:B------:R-:W-:Y:S01]  /*77d0*/  @!P3 IMAD.MOV R205, RZ, RZ, -R205 ;  /* 0x000000ffffcdb224 */ /* 0x000fe200078e0acd */
[----:B------:R-:W-:Y:S01]  /*77e0*/  ISETP.GT.U32.AND P3, PT, R5, R208, PT ;  /* 0x000000d00500720c */ /* 0x000fe20003f64070 */
[----:B------:R-:W-:-:S04]  /*77f0*/  IMAD.HI.U32 R3, R9, R210, RZ ;  /* 0x000000d209037227 */ /* 0x000fc800078e00ff */
[----:B------:R-:W-:Y:S01]  /*7800*/  @!P0 IMAD.MOV R200, RZ, RZ, -R200 ;  /* 0x000000ffffc88224 */ /* 0x000fe200078e0ac8 */
[----:B------:R-:W-:Y:S01]  /*7810*/  ISETP.GT.U32.AND P0, PT, R5, R204, PT ;  /* 0x000000cc0500720c */ /* 0x000fe20003f04070 */
[----:B------:R-:W-:Y:S02]  /*7820*/  IMAD.MOV R3, RZ, RZ, -R3 ;  /* 0x000000ffff037224 */ /* 0x000fe400078e0a03 */
[--C-:B------:R-:W-:Y:S02]  /*7830*/  @!P5 IMAD.IADD R207, R207, 0x1, -R5.reuse ;  /* 0x00000001cfcfd824 */ /* 0x100fe400078e0a05 */
[----:B------:R-:W-:Y:S02]  /*7840*/  IMAD R210, R5, R3, R210 ;  /* 0x0000000305d27224 */ /* 0x000fe400078e02d2 */
[--C-:B------:R-:W-:Y:S01]  /*7850*/  @!P6 IMAD.IADD R209, R209, 0x1, -R5.reuse ;  /* 0x00000001d1d1e824 */ /* 0x100fe200078e0a05 */
[C---:B------:R-:W-:Y:S01]  /*7860*/  ISETP.GT.U32.AND P5, PT, R5.reuse, R207, PT ;  /* 0x000000cf0500720c */ /* 0x040fe20003fa4070 */
[--C-:B------:R-:W-:Y:S01]  /*7870*/  @!P3 IMAD.IADD R208, R208, 0x1, -R5.reuse ;  /* 0x00000001d0d0b824 */ /* 0x100fe200078e0a05 */
[C---:B------:R-:W-:Y:S01]  /*7880*/  ISETP.GT.U32.AND P3, PT, R5.reuse, R210, PT ;  /* 0x000000d20500720c */ /* 0x040fe20003f64070 */
[----:B------:R-:W-:Y:S01]  /*7890*/  VIADD R7, R0, 0x96 ;  /* 0x0000009600077836 */ /* 0x000fe20000000000 */
[----:B------:R-:W-:Y:S01]  /*78a0*/  ISETP.GT.U32.AND P6, PT, R5, R209, PT ;  /* 0x000000d10500720c */ /* 0x000fe20003fc4070 */
[----:B------:R-:W-:Y:S01]  /*78b0*/  @!P0 IMAD.IADD R204, R204, 0x1, -R5 ;  /* 0x00000001cccc8824 */ /* 0x000fe200078e0a05 */
[----:B------:R-:W-:Y:S01]  /*78c0*/  ISETP.GE.AND P0, PT, R11, RZ, PT ;  /* 0x000000ff0b00720c */ /* 0x000fe20003f06270 */
[----:B------:R-:W-:-:S02]  /*78d0*/  VIADD R3, R0, 0x94 ;  /* 0x0000009400037836 */ /* 0x000fc40000000000 */
[----:B------:R-:W-:Y:S01]  /*78e0*/  @!P1 IMAD.MOV R204, RZ, RZ, -R204 ;  /* 0x000000ffffcc9224 */ /* 0x000fe200078e0acc */
[----:B------:R-:W-:Y:S01]  /*78f0*/  ISETP.GE.AND P1, PT, R13, RZ, PT ;  /* 0x000000ff0d00720c */ /* 0x000fe20003f26270 */
[----:B------:R-:W-:Y:S01]  /*7900*/  @!P2 IMAD.MOV R208, RZ, RZ, -R208 ;  /* 0x000000ffffd0a224 */ /* 0x000fe200078e0ad0 */
[----:B------:R-:W-:Y:S01]  /*7910*/  ISETP.GE.AND P2, PT, R7, RZ, PT ;  /* 0x000000ff0700720c */ /* 0x000fe20003f46270 */
[--C-:B------:R-:W-:Y:S01]  /*7920*/  @!P5 IMAD.IADD R207, R207, 0x1, -R5.reuse ;  /* 0x00000001cfcfd824 */ /* 0x100fe200078e0a05 */
[----:B------:R-:W-:Y:S01]  /*7930*/  ISETP.GE.AND P5, PT, R8, RZ, PT ;  /* 0x000000ff0800720c */ /* 0x000fe20003fa6270 */
[--C-:B------:R-:W-:Y:S01]  /*7940*/  @!P3 IMAD.IADD R210, R210, 0x1, -R5.reuse ;  /* 0x00000001d2d2b824 */ /* 0x100fe200078e0a05 */
[C---:B------:R-:W-:Y:S01]  /*7950*/  IADD3 R8, PT, PT, R0.reuse, 0x97, RZ ;  /* 0x0000009700087810 */ /* 0x040fe20007ffe0ff */
[----:B------:R-:W-:Y:S01]  /*7960*/  VIADD R4, R0, 0x95 ;  /* 0x0000009500047836 */ /* 0x000fe20000000000 */
[----:B------:R-:W-:Y:S01]  /*7970*/  IABS R7, R7 ;  /* 0x0000000700077213 */ /* 0x000fe20000000000 */
[----:B------:R-:W-:Y:S01]  /*7980*/  @!P6 IMAD.IADD R209, R209, 0x1, -R5 ;  /* 0x00000001d1d1e824 */ /* 0x000fe200078e0a05 */
[----:B------:R-:W-:Y:S01]  /*7990*/  IABS R6, R3 ;  /* 0x0000000300067213 */ /* 0x000fe20000000000 */
[----:B------:R-:W-:Y:S01]  /*79a0*/  @!P0 IMAD.MOV R206, RZ, RZ, -R206 ;  /* 0x000000ffffce8224 */ /* 0x000fe200078e0ace */
[----:B------:R-:W-:Y:S01]  /*79b0*/  ISETP.GE.AND P6, PT, R8, RZ, PT ;  /* 0x000000ff0800720c */ /* 0x000fe20003fc6270 */
[----:B------:R-:W-:Y:S01]  /*79c0*/  @!P1 IMAD.MOV R207, RZ, RZ, -R207 ;  /* 0x000000ffffcf9224 */ /* 0x000fe200078e0acf */
[----:B------:R-:W-:Y:S01]  /*79d0*/  IABS R214, R8 ;  /* 0x0000000800d67213 */ /* 0x000fe20000000000 */
[----:B------:R-:W-:Y:S01]  /*79e0*/  IMAD.MOV.U32 R8, RZ, RZ, R7 ;  /* 0x000000ffff087224 */ /* 0x000fe200078e0007 */
[----:B------:R-:W-:Y:S01]  /*79f0*/  ISETP.GT.U32.AND P3, PT, R5, R210, PT ;  /* 0x000000d20500720c */ /* 0x000fe20003f64070 */
[----:B------:R-:W-:Y:S01]  /*7a00*/  @!P4 IMAD.MOV R209, RZ, RZ, -R209 ;  /* 0x000000ffffd1c224 */ /* 0x000fe200078e0ad1 */
[----:B------:R-:W-:Y:S01]  /*7a10*/  ISETP.GE.AND P0, PT, R3, RZ, PT ;  /* 0x000000ff0300720c */ /* 0x000fe20003f06270 */
[----:B------:R-:W-:Y:S01]  /*7a20*/  IMAD.HI.U32 R3, R9, R6, RZ ;  /* 0x0000000609037227 */ /* 0x000fe200078e00ff */
[----:B------:R-:W-:-:S02]  /*7a30*/  ISETP.GE.AND P1, PT, R4, RZ, PT ;  /* 0x000000ff0400720c */ /* 0x000fc40003f26270 */
[----:B------:R-:W-:Y:S01]  /*7a40*/  IABS R212, R4 ;  /* 0x0000000400d47213 */ /* 0x000fe20000000000 */
[----:B------:R-:W-:-:S04]  /*7a50*/  IMAD.HI.U32 R4, R9, R8, RZ ;  /* 0x0000000809047227 */ /* 0x000fc800078e00ff */
[----:B------:R-:W-:Y:S02]  /*7a60*/  IMAD.MOV R211, RZ, RZ, -R3 ;  /* 0x000000ffffd37224 */ /* 0x000fe400078e0a03 */
[----:B------:R-:W-:Y:S02]  /*7a70*/  IMAD.MOV R4, RZ, RZ, -R4 ;  /* 0x000000ffff047224 */ /* 0x000fe400078e0a04 */
[C---:B------:R-:W-:Y:S02]  /*7a80*/  IMAD R211, R5.reuse, R211, R6 ;  /* 0x000000d305d37224 */ /* 0x040fe400078e0206 */
[----:B------:R-:W-:Y:S02]  /*7a90*/  @!P3 IMAD.IADD R210, R210, 0x1, -R5 ;  /* 0x00000001d2d2b824 */ /* 0x000fe400078e0a05 */
[C---:B------:R-:W-:Y:S01]  /*7aa0*/  IMAD R213, R5.reuse, R4, R8 ;  /* 0x0000000405d57224 */ /* 0x040fe200078e0208 */
[----:B------:R-:W-:Y:S01]  /*7ab0*/  ISETP.GT.U32.AND P4, PT, R5, R211, PT ;  /* 0x000000d30500720c */ /* 0x000fe20003f84070 */
[----:B------:R-:W-:-:S02]  /*7ac0*/  @!P5 IMAD.MOV R210, RZ, RZ, -R210 ;  /* 0x000000ffffd2d224 */ /* 0x000fc400078e0ad2 */
[----:B------:R-:W-:Y:S01]  /*7ad0*/  IMAD.HI.U32 R3, R9, R212, RZ ;  /* 0x000000d409037227 */ /* 0x000fe200078e00ff */
[----:B------:R-:W-:-:S03]  /*7ae0*/  ISETP.GT.U32.AND P5, PT, R5, R213, PT ;  /* 0x000000d50500720c */ /* 0x000fc60003fa4070 */
[----:B------:R-:W-:Y:S02]  /*7af0*/  IMAD.MOV R6, RZ, RZ, -R3 ;  /* 0x000000ffff067224 */ /* 0x000fe400078e0a03 */
[C---:B------:R-:W-:Y:S02]  /*7b00*/  VIADD R10, R0.reuse, 0x99 ;  /* 0x00000099000a7836 */ /* 0x040fe40000000000 */
[----:B------:R-:W-:Y:S02]  /*7b10*/  IMAD R212, R5, R6, R212 ;  /* 0x0000000605d47224 */ /* 0x000fe400078e02d4 */
[----:B------:R-:W-:Y:S01]  /*7b20*/  @!P4 IADD3 R211, PT, PT, R211, -R5, RZ ;  /* 0x80000005d3d3c210 */ /* 0x000fe20007ffe0ff */
[----:B------:R-:W-:Y:S01]  /*7b30*/  IMAD.HI.U32 R3, R9, R214, RZ ;  /* 0x000000d609037227 */ /* 0x000fe200078e00ff */
[----:B------:R-:W-:Y:S02]  /*7b40*/  IABS R216, R10 ;  /* 0x0000000a00d87213 */ /* 0x000fe40000000000 */
[----:B------:R-:W-:Y:S01]  /*7b50*/  ISETP.GT.U32.AND P3, PT, R5, R212, PT ;  /* 0x000000d40500720c */ /* 0x000fe20003f64070 */
[----:B------:R-:W-:Y:S01]  /*7b60*/  @!P5 IMAD.IADD R213, R213, 0x1, -R5 ;  /* 0x00000001d5d5d824 */ /* 0x000fe200078e0a05 */
[----:B------:R-:W-:Y:S01]  /*7b70*/  ISETP.GT.U32.AND P4, PT, R5, R211, PT ;  /* 0x000000d30500720c */ /* 0x000fe20003f84070 */
[----:B------:R-:W-:-:S02]  /*7b80*/  VIADD R8, R0, 0x98 ;  /* 0x0000009800087836 */ /* 0x000fc40000000000 */
[----:B------:R-:W-:Y:S01]  /*7b90*/  IMAD.MOV R3, RZ, RZ, -R3 ;  /* 0x000000ffff037224 */ /* 0x000fe200078e0a03 */
[----:B------:R-:W-:Y:S01]  /*7ba0*/  ISETP.GT.U32.AND P5, PT, R5, R213, PT ;  /* 0x000000d50500720c */ /* 0x000fe20003fa4070 */
[----:B------:R-:W-:Y:S01]  /*7bb0*/  IMAD.HI.U32 R4, R9, R216, RZ ;  /* 0x000000d809047227 */ /* 0x000fe200078e00ff */
[----:B------:R-:W-:-:S03]  /*7bc0*/  IABS R6, R8 ;  /* 0x0000000800067213 */ /* 0x000fc60000000000 */
[----:B------:R-:W-:Y:S02]  /*7bd0*/  IMAD R214, R5, R3, R214 ;  /* 0x0000000305d67224 */ /* 0x000fe400078e02d6 */
[----:B------:R-:W-:Y:S02]  /*7be0*/  IMAD.MOV R4, RZ, RZ, -R4 ;  /* 0x000000ffff047224 */ /* 0x000fe400078e0a04 */
[--C-:B------:R-:W-:Y:S02]  /*7bf0*/  @!P3 IMAD.IADD R212, R212, 0x1, -R5.reuse ;  /* 0x00000001d4d4b824 */ /* 0x100fe400078e0a05 */
[----:B------:R-:W-:Y:S02]  /*7c00*/  VIADD R11, R0, 0x9a ;  /* 0x0000009a000b7836 */ /* 0x000fe40000000000 */
[----:B------:R-:W-:Y:S01]  /*7c10*/  @!P4 IMAD.IADD R211, R211, 0x1, -R5 ;  /* 0x00000001d3d3c824 */ /* 0x000fe200078e0a05 */
[C---:B------:R-:W-:Y:S01]  /*7c20*/  ISETP.GT.U32.AND P4, PT, R5.reuse, R214, PT ;  /* 0x000000d60500720c */ /* 0x040fe20003f84070 */
[C---:B------:R-:W-:Y:S01]  /*7c30*/  IMAD R216, R5.reuse, R4, R216 ;  /* 0x0000000405d87224 */ /* 0x040fe200078e02d8 */
[----:B------:R-:W-:Y:S01]  /*7c40*/  ISETP.GT.U32.AND P3, PT, R5, R212, PT ;  /* 0x000000d40500720c */ /* 0x000fe20003f64070 */
[----:B------:R-:W-:Y:S01]  /*7c50*/  IMAD.HI.U32 R3, R9, R6, RZ ;  /* 0x0000000609037227 */ /* 0x000fe200078e00ff */
[----:B------:R-:W-:-:S03]  /*7c60*/  IABS R7, R11 ;  /* 0x0000000b00077213 */ /* 0x000fc60000000000 */
[----:B------:R-:W-:Y:S01]  /*7c70*/  @!P5 IMAD.IADD R213, R213, 0x1, -R5 ;  /* 0x00000001d5d5d824 */ /* 0x000fe200078e0a05 */
[C---:B------:R-:W-:Y:S01]  /*7c80*/  ISETP.GT.U32.AND P5, PT, R5.reuse, R216, PT ;  /* 0x000000d80500720c */ /* 0x040fe20003fa4070 */
[----:B------:R-:W-:Y:S02]  /*7c90*/  IMAD.MOV R3, RZ, RZ, -R3 ;  /* 0x000000ffff037224 */ /* 0x000fe400078e0a03 */
[C---:B------:R-:W-:Y:S02]  /*7ca0*/  VIADD R13, R0.reuse, 0x9b ;  /* 0x0000009b000d7836 */ /* 0x040fe40000000000 */
[----:B------:R-:W-:Y:S02]  /*7cb0*/  IMAD R215, R5, R3, R6 ;  /* 0x0000000305d77224 */ /* 0x000fe400078e0206 */
[----:B------:R-:W-:Y:S01]  /*7cc0*/  IMAD.MOV.U32 R6, RZ, RZ, R7 ;  /* 0x000000ffff067224 */ /* 0x000fe200078e0007 */
[----:B------:R-:W-:Y:S01]  /*7cd0*/  IABS R218, R13 ;  /* 0x0000000d00da7213 */ /* 0x000fe20000000000 */
[----:B------:R-:W-:-:S02]  /*7ce0*/  VIADD R7, R0, 0x9c ;  /* 0x0000009c00077836 */ /* 0x000fc40000000000 */
[----:B------:R-:W-:Y:S02]  /*7cf0*/  IMAD.HI.U32 R3, R9, R6, RZ ;  /* 0x0000000609037227 */ /* 0x000fe400078e00ff */
[----:B------:R-:W-:Y:S02]  /*7d00*/  @!P5 IADD3 R216, PT, PT, R216, -R5, RZ ;  /* 0x80000005d8d8d210 */ /* 0x000fe40007ffe0ff */
[--C-:B------:R-:W-:Y:S01]  /*7d10*/  @!P4 IMAD.IADD R214, R214, 0x1, -R5.reuse ;  /* 0x00000001d6d6c824 */ /* 0x100fe200078e0a05 */
[----:B------:R-:W-:Y:S01]  /*7d20*/  ISETP.GE.AND P4, PT, R8, RZ, PT ;  /* 0x000000ff0800720c */ /* 0x000fe20003f86270 */
[----:B------:R-:W-:Y:S01]  /*7d30*/  @!P3 IMAD.IADD R212, R212, 0x1, -R5 ;  /* 0x00000001d4d4b824 */ /* 0x000fe200078e0a05 */
[C---:B------:R-:W-:Y:S01]  /*7d40*/  ISETP.GT.U32.AND P3, PT, R5.reuse, R215, PT ;  /* 0x000000d70500720c */ /* 0x040fe20003f64070 */
[----:B------:R-:W-:Y:S01]  /*7d50*/  @!P0 IMAD.MOV R211, RZ, RZ, -R211 ;  /* 0x000000ffffd38224 */ /* 0x000fe200078e0ad3 */
[----:B------:R-:W-:Y:S01]  /*7d60*/  IABS R8, R7 ;  /* 0x0000000700087213 */ /* 0x000fe20000000000 */
[----:B------:R-:W-:Y:S01]  /*7d70*/  IMAD.MOV R3, RZ, RZ, -R3 ;  /* 0x000000ffff037224 */ /* 0x000fe200078e0a03 */
[----:B------:R-:W-:Y:S01]  /*7d80*/  ISETP.GT.U32.AND P0, PT, R5, R214, PT ;  /* 0x000000d60500720c */ /* 0x000fe20003f04070 */
[----:B------:R-:W-:Y:S01]  /*7d90*/  IMAD.HI.U32 R4, R9, R218, RZ ;  /* 0x000000da09047227 */ /* 0x000fe200078e00ff */
[----:B------:R-:W-:-:S03]  /*7da0*/  ISETP.GT.U32.AND P5, PT, R5, R216, PT ;  /* 0x000000d80500720c */ /* 0x000fc60003fa4070 */
[----:B------:R-:W-:Y:S02]  /*7db0*/  IMAD R217, R5, R3, R6 ;  /* 0x0000000305d97224 */ /* 0x000fe400078e0206 */
[----:B------:R-:W-:-:S04]  /*7dc0*/  IMAD.HI.U32 R3, R9, R8, RZ ;  /* 0x0000000809037227 */ /* 0x000fc800078e00ff */
[----:B------:R-:W-:Y:S02]  /*7dd0*/  IMAD.MOV R3, RZ, RZ, -R3 ;  /* 0x000000ffff037224 */ /* 0x000fe400078e0a03 */
[----:B------:R-:W-:Y:S02]  /*7de0*/  IMAD.MOV R4, RZ, RZ, -R4 ;  /* 0x000000ffff047224 */ /* 0x000fe400078e0a04 */
[--C-:B------:R-:W-:Y:S01]  /*7df0*/  @!P3 IMAD.IADD R215, R215, 0x1, -R5.reuse ;  /* 0x00000001d7d7b824 */ /* 0x100fe200078e0a05 */
[----:B------:R-:W-:Y:S01]  /*7e00*/  ISETP.GE.AND P3, PT, R10, RZ, PT ;  /* 0x000000ff0a00720c */ /* 0x000fe20003f66270 */
[C---:B------:R-:W-:Y:S02]  /*7e10*/  IMAD R219, R5.reuse, R3, R8 ;  /* 0x0000000305db7224 */ /* 0x040fe400078e0208 */
[C---:B------:R-:W-:Y:S02]  /*7e20*/  IMAD R218, R5.reuse, R4, R218 ;  /* 0x0000000405da7224 */ /* 0x040fe400078e02da */
[--C-:B------:R-:W-:Y:S01]  /*7e30*/  @!P0 IMAD.IADD R214, R214, 0x1, -R5.reuse ;  /* 0x00000001d6d68824 */ /* 0x100fe200078e0a05 */
[C---:B------:R-:W-:Y:S01]  /*7e40*/  ISETP.GT.U32.AND P0, PT, R5.reuse, R217, PT ;  /* 0x000000d90500720c */ /* 0x040fe20003f04070 */
[----:B------:R-:W-:Y:S01]  /*7e50*/  @!P1 IMAD.MOV R212, RZ, RZ, -R212 ;  /* 0x000000ffffd49224 */ /* 0x000fe200078e0ad4 */
[C---:B------:R-:W-:Y:S01]  /*7e60*/  ISETP.GT.U32.AND P1, PT, R5.reuse, R215, PT ;  /* 0x000000d70500720c */ /* 0x040fe20003f24070 */
[----:B------:R-:W-:Y:S01]  /*7e70*/  @!P5 IMAD.IADD R216, R216, 0x1, -R5 ;  /* 0x00000001d8d8d824 */ /* 0x000fe200078e0a05 */
[C---:B------:R-:W-:Y:S01]  /*7e80*/  ISETP.GT.U32.AND P5, PT, R5.reuse, R219, PT ;  /* 0x000000db0500720c */ /* 0x040fe20003fa4070 */
[----:B------:R-:W-:Y:S01]  /*7e90*/  @!P6 IMAD.MOV R214, RZ, RZ, -R214 ;  /* 0x000000ffffd6e224 */ /* 0x000fe200078e0ad6 */
[----:B------:R-:W-:Y:S01]  /*7ea0*/  ISETP.GT.U32.AND P6, PT, R5, R218, PT ;  /* 0x000000da0500720c */ /* 0x000fe20003fc4070 */
[----:B------:R-:W-:-:S02]  /*7eb0*/  VIADD R10, R0, 0x9d ;  /* 0x0000009d000a7836 */ /* 0x000fc40000000000 */
[----:B------:R-:W-:Y:S01]  /*7ec0*/  @!P2 IMAD.MOV R213, RZ, RZ, -R213 ;  /* 0x000000ffffd5a224 */ /* 0x000fe200078e0ad5 */
[----:B------:R-:W-:Y:S01]  /*7ed0*/  ISETP.GE.AND P2, PT, R11, RZ, PT ;  /* 0x000000ff0b00720c */ /* 0x000fe20003f46270 */
[----:B------:R-:W-:Y:S01]  /*7ee0*/  VIADD R11, R0, 0x9e ;  /* 0x0000009e000b7836 */ /* 0x000fe20000000000 */
[----:B------:R-:W-:Y:S01]  /*7ef0*/  IABS R220, R10 ;  /* 0x0000000a00dc7213 */ /* 0x000fe20000000000 */
[--C-:B------:R-:W-:Y:S01]  /*7f00*/  @!P0 IMAD.IADD R217, R217, 0x1, -R5.reuse ;  /* 0x00000001d9d98824 */ /* 0x100fe200078e0a05 */
[----:B------:R-:W-:Y:S01]  /*7f10*/  ISETP.GE.AND P0, PT, R7, RZ, PT ;  /* 0x000000ff0700720c */ /* 0x000fe20003f06270 */
[----:B------:R-:W-:Y:S01]  /*7f20*/  @!P1 IMAD.IADD R215, R215, 0x1, -R5 ;  /* 0x00000001d7d79824 */ /* 0x000fe200078e0a05 */
[----:B------:R-:W-:Y:S01]  /*7f30*/  IABS R6, R11 ;  /* 0x0000000b00067213 */ /* 0x000fe20000000000 */
[----:B------:R-:W-:Y:S01]  /*7f40*/  IMAD.HI.U32 R3, R9, R220, RZ ;  /* 0x000000dc09037227 */ /* 0x000fe200078e00ff */
[----:B------:R-:W-:-:S03]  /*7f50*/  ISETP.GE.AND P1, PT, R13, RZ, PT ;  /* 0x000000ff0d00720c */ /* 0x000fc60003f26270 */
[--C-:B------:R-:W-:Y:S02]  /*7f60*/  @!P5 IMAD.IADD R219, R219, 0x1, -R5.reuse ;  /* 0x00000001dbdbd824 */ /* 0x100fe400078e0a05 */
[----:B------:R-:W-:Y:S01]  /*7f70*/  @!P6 IMAD.IADD R218, R218, 0x1, -R5 ;  /* 0x00000001dadae824 */ /* 0x000fe200078e0a05 */
[C---:B------:R-:W-:Y:S01]  /*7f80*/  ISETP.GT.U32.AND P6, PT, R5.reuse, R217, PT ;  /* 0x000000d90500720c */ /* 0x040fe20003fc4070 */
[----:B------:R-:W-:Y:S02]  /*7f90*/  IMAD.MOV R4, RZ, RZ, -R3 ;  /* 0x000000ffff047224 */ /* 0x000fe400078e0a03 */
[----:B------:R-:W-:Y:S01]  /*7fa0*/  @!P4 IMAD.MOV R215, RZ, RZ, -R215 ;  /* 0x000000ffffd7c224 */ /* 0x000fe200078e0ad7 */
[----:B------:R-:W-:Y:S01]  /*7fb0*/  ISETP.GT.U32.AND P4, PT, R5, R219, PT ;  /* 0x000000db0500720c */ /* 0x000fe20003f84070 */
[----:B------:R-:W-:Y:S01]  /*7fc0*/  IMAD.HI.U32 R3, R9, R6, RZ ;  /* 0x0000000609037227 */ /* 0x000fe200078e00ff */
[----:B------:R-:W-:-:S03]  /*7fd0*/  ISETP.GT.U32.AND P5, PT, R5, R218, PT ;  /* 0x000000da0500720c */ /* 0x000fc60003fa4070 */
[----:B------:R-:W-:Y:S01]  /*7fe0*/  IMAD R220, R5, R4, R220 ;  /* 0x0000000405dc7224 */ /* 0x000fe200078e02dc */
[----:B------:R-:W-:Y:S01]  /*7ff0*/  IADD3 R3, PT, PT, -R3, RZ, RZ ;  /* 0x000000ff03037210 */ /* 0x000fe20007ffe1ff */
[C---:B------:R-:W-:Y:S02]  /*8000*/  VIADD R13, R0.reuse, 0xa0 ;  /* 0x000000a0000d7836 */ /* 0x040fe40000000000 */
[--C-:B------:R-:W-:Y:S01]  /*8010*/  @!P6 IMAD.IADD R217, R217, 0x1, -R5.reuse ;  /* 0x00000001d9d9e824 */ /* 0x100fe200078e0a05 */
[C---:B------:R-:W-:Y:S01]  /*8020*/  ISETP.GT.U32.AND P6, PT, R5.reuse, R220, PT ;  /* 0x000000dc0500720c */ /* 0x040fe20003fc4070 */
[----:B------:R-:W-:Y:S01]  /*8030*/  IMAD R221, R5, R3, R6 ;  /* 0x0000000305dd7224 */ /* 0x000fe200078e0206 */
[----:B------:R-:W-:Y:S01]  /*8040*/  IABS R8, R13 ;  /* 0x0000000d00087213 */ /* 0x000fe20000000000 */
[--C-:B------:R-:W-:Y:S02]  /*8050*/  @!P4 IMAD.IADD R219, R219, 0x1, -R5.reuse ;  /* 0x00000001dbdbc824 */ /* 0x100fe400078e0a05 */
[----:B------:R-:W-:Y:S01]  /*8060*/  VIADD R7, R0, 0x9f ;  /* 0x0000009f00077836 */ /* 0x000fe20000000000 */
[----:B------:R-:W-:Y:S01]  /*8070*/  ISETP.GT.U32.AND P4, PT, R5, R221, PT ;  /* 0x000000dd0500720c */ /* 0x000fe20003f84070 */
[----:B------:R-:W-:Y:S01]  /*8080*/  @!P5 IMAD.IADD R218, R218, 0x1, -R5 ;  /* 0x00000001dadad824 */ /* 0x000fe200078e0a05 */
[----:B------:R-:W-:Y:S01]  /*8090*/  ISETP.GE.AND P5, PT, R10, RZ, PT ;  /* 0x000000ff0a00720c */ /* 0x000fe20003fa6270 */
[----:B------:R-:W-:Y:S01]  /*80a0*/  IMAD.HI.U32 R4, R9, R8, RZ ;  /* 0x0000000809047227 */ /* 0x000fe200078e00ff */
[----:B------:R-:W-:-:S03]  /*80b0*/  IABS R222, R7 ;  /* 0x0000000700de7213 */ /* 0x000fc60000000000 */
[----:B------:R-:W-:Y:S02]  /*80c0*/  VIADD R10, R0, 0xa1 ;  /* 0x000000a1000a7836 */ /* 0x000fe40000000000 */
[----:B------:R-:W-:Y:S01]  /*80d0*/  @!P6 IMAD.IADD R220, R220, 0x1, -R5 ;  /* 0x00000001dcdce824 */ /* 0x000fe200078e0a05 */
[----:B------:R-:W-:Y:S01]  /*80e0*/  ISETP.GE.AND P6, PT, R11, RZ, PT ;  /* 0x000000ff0b00720c */ /* 0x000fe20003fc6270 */
[----:B------:R-:W-:Y:S01]  /*80f0*/  IMAD.HI.U32 R3, R9, R222, RZ ;  /* 0x000000de09037227 */ /* 0x000fe200078e00ff */
[----:B------:R-:W-:-:S03]  /*8100*/  IABS R224, R10 ;  /* 0x0000000a00e07213 */ /* 0x000fc60000000000 */
[----:B------:R-:W-:Y:S01]  /*8110*/  @!P4 IMAD.IADD R221, R221, 0x1, -R5 ;  /* 0x00000001ddddc824 */ /* 0x000fe200078e0a05 */
[C---:B------:R-:W-:Y:S01]  /*8120*/  ISETP.GT.U32.AND P4, PT, R5.reuse, R220, PT ;  /* 0x000000dc0500720c */ /* 0x040fe20003f84070 */
[----:B------:R-:W-:Y:S02]  /*8130*/  IMAD.MOV R4, RZ, RZ, -R4 ;  /* 0x000000ffff047224 */ /* 0x000fe400078e0a04 */
[----:B------:R-:W-:Y:S02]  /*8140*/  VIADD R11, R0, 0xa2 ;  /* 0x000000a2000b7836 */ /* 0x000fe40000000000 */
[----:B------:R-:W-:Y:S02]  /*8150*/  IMAD.MOV R3, RZ, RZ, -R3 ;  /* 0x000000ffff037224 */ /* 0x000fe400078e0a03 */
[----:B------:R-:W-:Y:S01]  /*8160*/  @!P3 IMAD.MOV R216, RZ, RZ, -R216 ;  /* 0x000000ffffd8b224 */ /* 0x000fe200078e0ad8 */
[C---:B------:R-:W-:Y:S01]  /*8170*/  ISETP.GT.U32.AND P3, PT, R5.reuse, R221, PT ;  /* 0x000000dd0500720c */ /* 0x040fe20003f64070 */
[C---:B------:R-:W-:Y:S01]  /*8180*/  IMAD R223, R5.reuse, R4, R8 ;  /* 0x0000000405df7224 */ /* 0x040fe200078e0208 */
[----:B------:R-:W-:Y:S01]  /*8190*/  IABS R6, R11 ;  /* 0x0000000b00067213 */ /* 0x000fe20000000000 */
[----:B------:R-:W-:-:S02]  /*81a0*/  IMAD R222, R5, R3, R222 ;  /* 0x0000000305de7224 */ /* 0x000fc400078e02de */
[----:B------:R-:W-:-:S04]  /*81b0*/  IMAD.HI.U32 R3, R9, R224, RZ ;  /* 0x000000e009037227 */ /* 0x000fc800078e00ff */
[----:B------:R-:W-:Y:S01]  /*81c0*/  @!P1 IMAD.MOV R218, RZ, RZ, -R218 ;  /* 0x000000ffffda9224 */ /* 0x000fe200078e0ada */
[----:B------:R-:W-:Y:S01]  /*81d0*/  ISETP.GT.U32.AND P1, PT, R5, R223, PT ;  /* 0x000000df0500720c */ /* 0x000fe20003f24070 */
[----:B------:R-:W-:Y:S02]  /*81e0*/  IMAD.HI.U32 R4, R9, R6, RZ ;  /* 0x0000000609047227 */ /* 0x000fe400078e00ff */
[----:B------:R-:W-:Y:S02]  /*81f0*/  @!P3 IADD3 R221, PT, PT, R221, -R5, RZ ;  /* 0x80000005ddddb210 */ /* 0x000fe40007ffe0ff */
[----:B------:R-:W-:Y:S01]  /*8200*/  IMAD.MOV R3, RZ, RZ, -R3 ;  /* 0x000000ffff037224 */ /* 0x000fe200078e0a03 */
[----:B------:R-:W-:Y:S01]  /*8210*/  ISETP.GE.AND P3, PT, R10, RZ, PT ;  /* 0x000000ff0a00720c */ /* 0x000fe20003f66270 */
[----:B------:R-:W-:Y:S01]  /*8220*/  @!P4 IMAD.IADD R220, R220, 0x1, -R5 ;  /* 0x00000001dcdcc824 */ /* 0x000fe200078e0a05 */
[----:B------:R-:W-:Y:S01]  /*8230*/  ISETP.GE.AND P4, PT, R13, RZ, PT ;  /* 0x000000ff0d00720c */ /* 0x000fe20003f86270 */
[----:B------:R-:W-:Y:S01]  /*8240*/  IMAD.MOV R4, RZ, RZ, -R4 ;  /* 0x000000ffff047224 */ /* 0x000fe200078e0a04 */
[----:B------:R-:W-:Y:S01]  /*8250*/  IADD3 R13, PT, PT, R0, 0xa8, RZ ;  /* 0x000000a8000d7810 */ /* 0x000fe20007ffe0ff */
[----:B------:R-:W-:-:S02]  /*8260*/  IMAD R224, R5, R3, R224 ;  /* 0x0000000305e07224 */ /* 0x000fc400078e02e0 */
[C---:B------:R-:W-:Y:S02]  /*8270*/  IMAD R225, R5.reuse, R4, R6 ;  /* 0x0000000405e17224 */ /* 0x040fe400078e0206 */
[----:B------:R-:W-:Y:S01]  /*8280*/  @!P5 IMAD.MOV R220, RZ, RZ, -R220 ;  /* 0x000000ffffdcd224 */ /* 0x000fe200078e0adc */
[----:B------:R-:W-:Y:S01]  /*8290*/  ISETP.GT.U32.AND P5, PT, R5, R224, PT ;  /* 0x000000e00500720c */ /* 0x000fe20003fa4070 */
[----:B------:R-:W-:Y:S02]  /*82a0*/  @!P1 IMAD.IADD R223, R223, 0x1, -R5 ;  /* 0x00000001dfdf9824 */ /* 0x000fe400078e0a05 */
[----:B------:R-:W-:Y:S01]  /*82b0*/  @!P6 IMAD.MOV R221, RZ, RZ, -R221 ;  /* 0x000000ffffdde224 */ /* 0x000fe200078e0add */
[C---:B------:R-:W-:Y:S01]  /*82c0*/  ISETP.GT.U32.AND P6, PT, R5.reuse, R225, PT ;  /* 0x000000e10500720c */ /* 0x040fe20003fc4070 */
[C---:B------:R-:W-:Y:S01]  /*82d0*/  VIADD R4, R0.reuse, 0xa3 ;  /* 0x000000a300047836 */ /* 0x040fe20000000000 */
[----:B------:R-:W-:Y:S01]  /*82e0*/  ISETP.GT.U32.AND P1, PT, R5, R223, PT ;  /* 0x000000df0500720c */ /* 0x000fe20003f24070 */
[----:B------:R-:W-:Y:S01]  /*82f0*/  @!P0 IMAD.MOV R219, RZ, RZ, -R219 ;  /* 0x000000ffffdb8224 */ /* 0x000fe200078e0adb */
[----:B------:R-:W-:Y:S01]  /*8300*/  ISETP.GE.AND P0, PT, R7, RZ, PT ;  /* 0x000000ff0700720c */ /* 0x000fe20003f06270 */
[----:B------:R-:W-:Y:S01]  /*8310*/  VIADD R7, R0, 0xa4 ;  /* 0x000000a400077836 */ /* 0x000fe20000000000 */
[----:B------:R-:W-:Y:S01]  /*8320*/  IABS R226, R4 ;  /* 0x0000000400e27213 */ /* 0x000fe20000000000 */
[----:B------:R-:W-:Y:S01]  /*8330*/  @!P2 IMAD.MOV R217, RZ, RZ, -R217 ;  /* 0x000000ffffd9a224 */ /* 0x000fe200078e0ad9 */
[----:B------:R-:W-:Y:S01]  /*8340*/  ISETP.GT.U32.AND P2, PT, R5, R222, PT ;  /* 0x000000de0500720c */ /* 0x000fe20003f44070 */
[----:B------:R-:W-:Y:S01]  /*8350*/  @!P5 IMAD.IADD R224, R224, 0x1, -R5 ;  /* 0x00000001e0e0d824 */ /* 0x000fe200078e0a05 */
[----:B------:R-:W-:Y:S01]  /*8360*/  IABS R6, R7 ;  /* 0x0000000700067213 */ /* 0x000fe20000000000 */
[----:B------:R-:W-:-:S03]  /*8370*/  IMAD.HI.U32 R3, R9, R226, RZ ;  /* 0x000000e209037227 */ /* 0x000fc600078e00ff */
[----:B------:R-:W-:Y:S01]  /*8380*/  ISETP.GT.U32.AND P5, PT, R5, R224, PT ;  /* 0x000000e00500720c */ /* 0x000fe20003fa4070 */
[--C-:B------:R-:W-:Y:S02]  /*8390*/  @!P6 IMAD.IADD R225, R225, 0x1, -R5.reuse ;  /* 0x00000001e1e1e824 */ /* 0x100fe400078e0a05 */
[----:B------:R-:W-:Y:S01]  /*83a0*/  @!P1 IMAD.IADD R223, R223, 0x1, -R5 ;  /* 0x00000001dfdf9824 */ /* 0x000fe200078e0a05 */
[----:B------:R-:W-:Y:S01]  /*83b0*/  ISETP.GE.AND P1, PT, R4, RZ, PT ;  /* 0x000000ff0400720c */ /* 0x000fe20003f26270 */
[----:B------:R-:W-:Y:S01]  /*83c0*/  IMAD.HI.U32 R4, R9, R6, RZ ;  /* 0x0000000609047227 */ /* 0x000fe200078e00ff */
[----:B------:R-:W-:-:S03]  /*83d0*/  ISETP.GT.U32.AND P6, PT, R5, R225, PT ;  /* 0x000000e10500720c */ /* 0x000fc60003fc4070 */
[----:B------:R-:W-:Y:S02]  /*83e0*/  IMAD.MOV R3, RZ, RZ, -R3 ;  /* 0x000000ffff037224 */ /* 0x000fe400078e0a03 */
[----:B------:R-:W-:Y:S02]  /*83f0*/  IMAD.MOV R4, RZ, RZ, -R4 ;  /* 0x000000ffff047224 */ /* 0x000fe400078e0a04 */
[C---:B------:R-:W-:Y:S02]  /*8400*/  IMAD R226, R5.reuse, R3, R226 ;  /* 0x0000000305e27224 */ /* 0x040fe400078e02e2 */
[C---:B------:R-:W-:Y:S02]  /*8410*/  IMAD R227, R5.reuse, R4, R6 ;  /* 0x0000000405e37224 */ /* 0x040fe400078e0206 */
[--C-:B------:R-:W-:Y:S01]  /*8420*/  @!P5 IMAD.IADD R224, R224, 0x1, -R5.reuse ;  /* 0x00000001e0e0d824 */ /* 0x100fe200078e0a05 */
[----:B------:R-:W-:Y:S01]  /*8430*/  ISETP.GT.U32.AND P5, PT, R5, R226, PT ;  /* 0x000000e20500720c */ /* 0x000fe20003fa4070 */
[----:B------:R-:W-:-:S02]  /*8440*/  @!P2 IMAD.IADD R222, R222, 0x1, -R5 ;  /* 0x00000001dedea824 */ /* 0x000fc400078e0a05 */
[C---:B------:R-:W-:Y:S02]  /*8450*/  VIADD R8, R0.reuse, 0xa5 ;  /* 0x000000a500087836 */ /* 0x040fe40000000000 */
[--C-:B------:R-:W-:Y:S01]  /*8460*/  @!P6 IMAD.IADD R225, R225, 0x1, -R5.reuse ;  /* 0x00000001e1e1e824 */ /* 0x100fe200078e0a05 */
[C---:B------:R-:W-:Y:S01]  /*8470*/  ISETP.GT.U32.AND P6, PT, R5.reuse, R227, PT ;  /* 0x000000e30500720c */ /* 0x040fe20003fc4070 */
[C---:B------:R-:W-:Y:S01]  /*8480*/  VIADD R10, R0.reuse, 0xa6 ;  /* 0x000000a6000a7836 */ /* 0x040fe20000000000 */
[----:B------:R-:W-:Y:S01]  /*8490*/  ISETP.GT.U32.AND P2, PT, R5, R222, PT ;  /* 0x000000de0500720c */ /* 0x000fe20003f44070 */
[----:B------:R-:W-:Y:S01]  /*84a0*/  VIADD R14, R0, 0xa9 ;  /* 0x000000a9000e7836 */ /* 0x000fe20000000000 */
[----:B------:R-:W-:Y:S01]  /*84b0*/  IABS R228, R8 ;  /* 0x0000000800e47213 */ /* 0x000fe20000000000 */
[----:B------:R-:W-:Y:S01]  /*84c0*/  @!P3 IMAD.MOV R224, RZ, RZ, -R224 ;  /* 0x000000ffffe0b224 */ /* 0x000fe200078e0ae0 */
[----:B------:R-:W-:Y:S01]  /*84d0*/  IABS R6, R10 ;  /* 0x0000000a00067213 */ /* 0x000fe20000000000 */
[----:B------:R-:W-:Y:S01]  /*84e0*/  @!P5 IMAD.IADD R226, R226, 0x1, -R5 ;  /* 0x00000001e2e2d824 */ /* 0x000fe200078e0a05 */
[----:B------:R-:W-:Y:S01]  /*84f0*/  IABS R232, R14 ;  /* 0x0000000e00e87213 */ /* 0x000fe20000000000 */
[----:B------:R-:W-:-:S04]  /*8500*/  IMAD.HI.U32 R3, R9, R228, RZ ;  /* 0x000000e409037227 */ /* 0x000fc800078e00ff */
[----:B------:R-:W-:Y:S02]  /*8510*/  IMAD.MOV R3, RZ, RZ, -R3 ;  /* 0x000000ffff037224 */ /* 0x000fe400078e0a03 */
[--C-:B------:R-:W-:Y:S01]  /*8520*/  @!P6 IMAD.IADD R227, R227, 0x1, -R5.reuse ;  /* 0x00000001e3e3e824 */ /* 0x100fe200078e0a05 */
[----:B------:R-:W-:Y:S01]  /*8530*/  ISETP.GT.U32.AND P6, PT, R5, R226, PT ;  /* 0x000000e20500720c */ /* 0x000fe20003fc4070 */
[----:B------:R-:W-:Y:S01]  /*8540*/  @!P2 IMAD.IADD R222, R222, 0x1, -R5 ;  /* 0x00000001dedea824 */ /* 0x000fe200078e0a05 */
[----:B------:R-:W-:Y:S01]  /*8550*/  ISETP.GE.AND P2, PT, R11, RZ, PT ;  /* 0x000000ff0b00720c */ /* 0x000fe20003f46270 */
[C---:B------:R-:W-:Y:S01]  /*8560*/  IMAD R228, R5.reuse, R3, R228 ;  /* 0x0000000305e47224 */ /* 0x040fe200078e02e4 */
[----:B------:R-:W-:Y:S01]  /*8570*/  ISETP.GT.U32.AND P3, PT, R5, R227, PT ;  /* 0x000000e30500720c */ /* 0x000fe20003f64070 */
[----:B------:R-:W-:-:S03]  /*8580*/  IMAD.HI.U32 R3, R9, R6, RZ ;  /* 0x0000000609037227 */ /* 0x000fc600078e00ff */
[----:B------:R-:W-:Y:S01]  /*8590*/  ISETP.GT.U32.AND P5, PT, R5, R228, PT ;  /* 0x000000e40500720c */ /* 0x000fe20003fa4070 */
[----:B------:R-:W-:Y:S01]  /*85a0*/  @!P0 IMAD.MOV R222, RZ, RZ, -R222 ;  /* 0x000000ffffde8224 */ /* 0x000fe200078e0ade */
[----:B------:R-:W-:Y:S01]  /*85b0*/  ISETP.GE.AND P0, PT, R7, RZ, PT ;  /* 0x000000ff0700720c */ /* 0x000fe20003f06270 */
[----:B------:R-:W-:Y:S01]  /*85c0*/  IMAD.MOV R3, RZ, RZ, -R3 ;  /* 0x000000ffff037224 */ /* 0x000fe200078e0a03 */
[----:B------:R-:W-:Y:S01]  /*85d0*/  IABS R7, R13 ;  /* 0x0000000d00077213 */ /* 0x000fe20000000000 */
[----:B------:R-:W-:Y:S02]  /*85e0*/  @!P6 IMAD.IADD R226, R226, 0x1, -R5 ;  /* 0x00000001e2e2e824 */ /* 0x000fe400078e0a05 */
[C---:B------:R-:W-:Y:S02]  /*85f0*/  IMAD R229, R5.reuse, R3, R6 ;  /* 0x0000000305e57224 */ /* 0x040fe400078e0206 */
[----:B------:R-:W-:Y:S01]  /*8600*/  IMAD.MOV.U32 R6, RZ, RZ, R7 ;  /* 0x000000ffff067224 */ /* 0x000fe200078e0007 */
[----:B------:R-:W-:Y:S01]  /*8610*/  @!P1 IADD3 R226, PT, PT, -R226, RZ, RZ ;  /* 0x000000ffe2e29210 */ /* 0x000fe20007ffe1ff */
[----:B------:R-:W-:Y:S01]  /*8620*/  VIADD R11, R0, 0xa7 ;  /* 0x000000a7000b7836 */ /* 0x000fe20000000000 */
[----:B------:R-:W-:Y:S01]  /*8630*/  ISETP.GT.U32.AND P6, PT, R5, R229, PT ;  /* 0x000000e50500720c */ /* 0x000fe20003fc4070 */
[----:B------:R-:W-:-:S03]  /*8640*/  IMAD.HI.U32 R3, R9, R6, RZ ;  /* 0x0000000609037227 */ /* 0x000fc600078e00ff */
[----:B------:R-:W-:Y:S01]  /*8650*/  IABS R230, R11 ;  /* 0x0000000b00e67213 */ /* 0x000fe20000000000 */
[----:B------:R-:W-:Y:S02]  /*8660*/  IMAD.MOV R3, RZ, RZ, -R3 ;  /* 0x000000ffff037224 */ /* 0x000fe400078e0a03 */
[----:B------:R-:W-:Y:S01]  /*8670*/  @!P3 IMAD.IADD R227, R227, 0x1, -R5 ;  /* 0x00000001e3e3b824 */ /* 0x000fe200078e0a05 */
[----:B------:R-:W-:Y:S01]  /*8680*/  ISETP.GE.AND P3, PT, R11, RZ, PT ;  /* 0x000000ff0b00720c */ /* 0x000fe20003f66270 */
[----:B------:R-:W-:Y:S02]  /*8690*/  IMAD R231, R5, R3, R6 ;  /* 0x0000000305e77224 */ /* 0x000fe400078e0206 */
[----:B------:R-:W-:-:S04]  /*86a0*/  IMAD.HI.U32 R4, R9, R230, RZ ;  /* 0x000000e609047227 */ /* 0x000fc800078e00ff */
[----:B------:R-:W-:Y:S01]  /*86b0*/  @!P6 IMAD.IADD R229, R229, 0x1, -R5 ;  /* 0x00000001e5e5e824 */ /* 0x000fe200078e0a05 */
[C---:B------:R-:W-:Y:S01]  /*86c0*/  ISETP.GT.U32.AND P6, PT, R5.reuse, R231, PT ;  /* 0x000000e70500720c */ /* 0x040fe20003fc4070 */
[----:B------:R-:W-:Y:S02]  /*86d0*/  IMAD.MOV R4, RZ, RZ, -R4 ;  /* 0x000000ffff047224 */ /* 0x000fe400078e0a04 */
[----:B------:R-:W-:Y:S02]  /*86e0*/  VIADD R7, R0, 0xaa ;  /* 0x000000aa00077836 */ /* 0x000fe40000000000 */
[----:B------:R-:W-:Y:S02]  /*86f0*/  IMAD R230, R5, R4, R230 ;  /* 0x0000000405e67224 */ /* 0x000fe400078e02e6 */
[----:B------:R-:W-:-:S03]  /*8700*/  IMAD.HI.U32 R4, R9, R232, RZ ;  /* 0x000000e809047227 */ /* 0x000fc600078e00ff */
[C---:B------:R-:W-:Y:S01]  /*8710*/  ISETP.GT.U32.AND P1, PT, R5.reuse, R230, PT ;  /* 0x000000e60500720c */ /* 0x040fe20003f24070 */
[----:B------:R-:W-:Y:S02]  /*8720*/  IMAD.MOV R4, RZ, RZ, -R4 ;  /* 0x000000ffff047224 */ /* 0x000fe400078e0a04 */
[----:B------:R-:W-:Y:S01]  /*8730*/  @!P0 IMAD.MOV R227, RZ, RZ, -R227 ;  /* 0x000000ffffe38224 */ /* 0x000fe200078e0ae3 */
[C---:B------:R-:W-:Y:S01]  /*8740*/  ISETP.GT.U32.AND P0, PT, R5.reuse, R229, PT ;  /* 0x000000e50500720c */ /* 0x040fe20003f04070 */
[----:B------:R-:W-:Y:S01]  /*8750*/  IMAD R232, R5, R4, R232 ;  /* 0x0000000405e87224 */ /* 0x000fe200078e02e8 */
[----:B------:R-:W-:Y:S01]  /*8760*/  IABS R4, R7 ;  /* 0x0000000700047213 */ /* 0x000fe20000000000 */
[--C-:B------:R-:W-:Y:S02]  /*8770*/  @!P6 IMAD.IADD R231, R231, 0x1, -R5.reuse ;  /* 0x00000001e7e7e824 */ /* 0x100fe400078e0a05 */
[----:B------:R-:W-:Y:S02]  /*8780*/  @!P5 IMAD.IADD R228, R228, 0x1, -R5 ;  /* 0x00000001e4e4d824 */ /* 0x000fe400078e0a05 */
[----:B------:R-:W-:Y:S01]  /*8790*/  IMAD.HI.U32 R3, R9, R4, RZ ;  /* 0x0000000409037227 */ /* 0x000fe200078e00ff */
[----:B------:R-:W-:-:S02]  /*87a0*/  ISETP.GT.U32.AND P6, PT, R5, R231, PT ;  /* 0x000000e70500720c */ /* 0x000fc40003fc4070 */
[----:B------:R-:W-:Y:S01]  /*87b0*/  ISETP.GT.U32.AND P5, PT, R5, R228, PT ;  /* 0x000000e40500720c */ /* 0x000fe20003fa4070 */
[----:B------:R-:W-:Y:S02]  /*87c0*/  IMAD.MOV R3, RZ, RZ, -R3 ;  /* 0x000000ffff037224 */ /* 0x000fe400078e0a03 */
[----:B------:R-:W-:Y:S01]  /*87d0*/  @!P0 IMAD.IADD R229, R229, 0x1, -R5 ;  /* 0x00000001e5e58824 */ /* 0x000fe200078e0a05 */
[C---:B------:R-:W-:Y:S01]  /*87e0*/  ISETP.GT.U32.AND P0, PT, R5.reuse, R232, PT ;  /* 0x000000e80500720c */ /* 0x040fe20003f04070 */
[----:B------:R-:W-:Y:S02]  /*87f0*/  IMAD R233, R5, R3, R4 ;  /* 0x0000000305e97224 */ /* 0x000fe400078e0204 */
[----:B------:R-:W-:Y:S01]  /*8800*/  @!P2 IMAD.MOV R225, RZ, RZ, -R225 ;  /* 0x000000ffffe1a224 */ /* 0x000fe200078e0ae1 */
[----:B------:R-:W-:Y:S01]  /*8810*/  ISETP.GE.AND P2, PT, R10, RZ, PT ;  /* 0x000000ff0a00720c */ /* 0x000fe20003f46270 */
[----:B------:R-:W-:Y:S02]  /*8820*/  VIADD R10, R0, 0xab ;  /* 0x000000ab000a7836 */ /* 0x000fe40000000000 */
[--C-:B------:R-:W-:Y:S01]  /*8830*/  @!P6 IMAD.IADD R231, R231, 0x1, -R5.reuse ;  /* 0x00000001e7e7e824 */ /* 0x100fe200078e0a05 */
[----:B------:R-:W-:Y:S01]  /*8840*/  ISETP.GT.U32.AND P6, PT, R5, R233, PT ;  /* 0x000000e90500720c */ /* 0x000fe20003fc4070 */
[--C-:B------:R-:W-:Y:S01]  /*8850*/  @!P5 IMAD.IADD R228, R228, 0x1, -R5.reuse ;  /* 0x00000001e4e4d824 */ /* 0x100fe200078e0a05 */
[----:B------:R-:W-:Y:S01]  /*8860*/  ISETP.GE.AND P5, PT, R13, RZ, PT ;  /* 0x000000ff0d00720c */ /* 0x000fe20003fa6270 */
[----:B------:R-:W-:Y:S01]  /*8870*/  VIADD R11, R0, 0xac ;  /* 0x000000ac000b7836 */ /* 0x000fe20000000000 */
[----:B------:R-:W-:Y:S01]  /*8880*/  IABS R234, R10 ;  /* 0x0000000a00ea7213 */ /* 0x000fe20000000000 */
[----:B------:R-:W-:-:S02]  /*8890*/  @!P1 IMAD.IADD R230, R230, 0x1, -R5 ;  /* 0x00000001e6e69824 */ /* 0x000fc400078e0a05 */
[----:B------:R-:W-:Y:S02]  /*88a0*/  VIADD R13, R0, 0xad ;  /* 0x000000ad000d7836 */ /* 0x000fe40000000000 */
[----:B------:R-:W-:Y:S01]  /*88b0*/  @!P4 IMAD.MOV R223, RZ, RZ, -R223 ;  /* 0x000000ffffdfc224 */ /* 0x000fe200078e0adf */
[----:B------:R-:W-:Y:S01]  /*88c0*/  ISETP.GE.AND P4, PT, R8, RZ, PT ;  /* 0x000000ff0800720c */ /* 0x000fe20003f86270 */
[--C-:B------:R-:W-:Y:S01]  /*88d0*/  @!P0 IMAD.IADD R232, R232, 0x1, -R5.reuse ;  /* 0x00000001e8e88824 */ /* 0x100fe200078e0a05 */
[----:B------:R-:W-:Y:S01]  /*88e0*/  ISETP.GT.U32.AND P1, PT, R5, R230, PT ;  /* 0x000000e60500720c */ /* 0x000fe20003f24070 */
[----:B------:R-:W-:Y:S01]  /*88f0*/  IMAD.HI.U32 R3, R9, R234, RZ ;  /* 0x000000ea09037227 */ /* 0x000fe200078e00ff */
[----:B------:R-:W-:Y:S02]  /*8900*/  IABS R8, R11 ;  /* 0x0000000b00087213 */ /* 0x000fe40000000000 */
[----:B------:R-:W-:Y:S01]  /*8910*/  IABS R236, R13 ;  /* 0x0000000d00ec7213 */ /* 0x000fe20000000000 */
[----:B------:R-:W-:Y:S01]  /*8920*/  @!P6 IMAD.IADD R233, R233, 0x1, -R5 ;  /* 0x00000001e9e9e824 */ /* 0x000fe200078e0a05 */
[----:B------:R-:W-:Y:S01]  /*8930*/  ISETP.GT.U32.AND P6, PT, R5, R232, PT ;  /* 0x000000e80500720c */ /* 0x000fe20003fc4070 */
[----:B------:R-:W-:Y:S01]  /*8940*/  IMAD.HI.U32 R4, R9, R8, RZ ;  /* 0x0000000809047227 */ /* 0x000fe200078e00ff */
[----:B------:R-:W-:-:S03]  /*8950*/  ISETP.GE.AND P0, PT, R7, RZ, PT ;  /* 0x000000ff0700720c */ /* 0x000fc60003f06270 */
[----:B------:R-:W-:-:S04]  /*8960*/  IMAD.HI.U32 R6, R9, R236, RZ ;  /* 0x000000ec09067227 */ /* 0x000fc800078e00ff */
[----:B------:R-:W-:Y:S01]  /*8970*/  IMAD.MOV R3, RZ, RZ, -R3 ;  /* 0x000000ffff037224 */ /* 0x000fe200078e0a03 */
[----:B------:R-:W-:Y:S01]  /*8980*/  IADD3 R6, PT, PT, -R6, RZ, RZ ;  /* 0x000000ff06067210 */ /* 0x000fe20007ffe1ff */
[----:B------:R-:W-:Y:S02]  /*8990*/  IMAD.MOV R4, RZ, RZ, -R4 ;  /* 0x000000ffff047224 */ /* 0x000fe400078e0a04 */
[----:B------:R-:W-:Y:S01]  /*89a0*/  @!P1 IMAD.IADD R230, R230, 0x1, -R5 ;  /* 0x00000001e6e69824 */ /* 0x000fe200078e0a05 */
[----:B------:R-:W-:Y:S01]  /*89b0*/  ISETP.GE.AND P1, PT, R14, RZ, PT ;  /* 0x000000ff0e00720c */ /* 0x000fe20003f26270 */
[C---:B------:R-:W-:Y:S01]  /*89c0*/  IMAD R234, R5.reuse, R3, R234 ;  /* 0x0000000305ea7224 */ /* 0x040fe200078e02ea */
[C---:B------:R-:W-:Y:S01]  /*89d0*/  IADD3 R14, PT, PT, R0.reuse, 0xb9, RZ ;  /* 0x000000b9000e7810 */ /* 0x040fe20007ffe0ff */
[C---:B------:R-:W-:Y:S02]  /*89e0*/  IMAD R235, R5.reuse, R4, R8 ;  /* 0x0000000405eb7224 */ /* 0x040fe400078e0208 */
[----:B------:R-:W-:Y:S01]  /*89f0*/  VIADD R7, R0, 0xae ;  /* 0x000000ae00077836 */ /* 0x000fe20000000000 */
[----:B------:R-:W-:Y:S01]  /*8a00*/  IABS R248, R14 ;  /* 0x0000000e00f87213 */ /* 0x000fe20000000000 */
[----:B------:R-:W-:-:S02]  /*8a10*/  IMAD R236, R5, R6, R236 ;  /* 0x0000000605ec7224 */ /* 0x000fc400078e02ec */
[----:B------:R-:W-:Y:S01]  /*8a20*/  @!P4 IMAD.MOV R228, RZ, RZ, -R228 ;  /* 0x000000ffffe4c224 */ /* 0x000fe200078e0ae4 */
[C---:B------:R-:W-:Y:S01]  /*8a30*/  ISETP.GT.U32.AND P4, PT, R5.reuse, R234, PT ;  /* 0x000000ea0500720c */ /* 0x040fe20003f84070 */
[----:B------:R-:W-:Y:S01]  /*8a40*/  @!P3 IMAD.MOV R230, RZ, RZ, -R230 ;  /* 0x000000ffffe6b224 */ /* 0x000fe200078e0ae6 */
[C---:B------:R-:W-:Y:S01]  /*8a50*/  ISETP.GT.U32.AND P3, PT, R5.reuse, R235, PT ;  /* 0x000000eb0500720c */ /* 0x040fe20003f64070 */
[----:B------:R-:W-:Y:S01]  /*8a60*/  @!P2 IMAD.MOV R229, RZ, RZ, -R229 ;  /* 0x000000ffffe5a224 */ /* 0x000fe200078e0ae5 */
[----:B------:R-:W-:Y:S01]  /*8a70*/  IABS R4, R7 ;  /* 0x0000000700047213 */ /* 0x000fe20000000000 */
[----:B------:R-:W-:Y:S01]  /*8a80*/  @!P6 IMAD.IADD R232, R232, 0x1, -R5 ;  /* 0x00000001e8e8e824 */ /* 0x000fe200078e0a05 */
[C---:B------:R-:W-:Y:S01]  /*8a90*/  ISETP.GT.U32.AND P2, PT, R5.reuse, R233, PT ;  /* 0x000000e90500720c */ /* 0x040fe20003f44070 */
[----:B------:R-:W-:Y:S01]  /*8aa0*/  VIADD R8, R0, 0xaf ;  /* 0x000000af00087836 */ /* 0x000fe20000000000 */
[----:B------:R-:W-:Y:S01]  /*8ab0*/  ISETP.GT.U32.AND P6, PT, R5, R236, PT ;  /* 0x000000ec0500720c */ /* 0x000fe20003fc4070 */
[----:B------:R-:W-:-:S03]  /*8ac0*/  IMAD.HI.U32 R3, R9, R4, RZ ;  /* 0x0000000409037227 */ /* 0x000fc600078e00ff */
[----:B------:R-:W-:Y:S01]  /*8ad0*/  IABS R238, R8 ;  /* 0x0000000800ee7213 */ /* 0x000fe20000000000 */
[----:B------:R-:W-:Y:S02]  /*8ae0*/  IMAD.MOV R237, RZ, RZ, -R3 ;  /* 0x000000ffffed7224 */ /* 0x000fe400078e0a03 */
[--C-:B------:R-:W-:Y:S01]  /*8af0*/  @!P4 IMAD.IADD R234, R234, 0x1, -R5.reuse ;  /* 0x00000001eaeac824 */ /* 0x100fe200078e0a05 */
[----:B------:R-:W-:Y:S01]  /*8b00*/  ISETP.GE.AND P4, PT, R13, RZ, PT ;  /* 0x000000ff0d00720c */ /* 0x000fe20003f86270 */
[--C-:B------:R-:W-:Y:S02]  /*8b10*/  @!P3 IMAD.IADD R235, R235, 0x1, -R5.reuse ;  /* 0x00000001ebebb824 */ /* 0x100fe400078e0a05 */
[--C-:B------:R-:W-:Y:S01]  /*8b20*/  @!P2 IMAD.IADD R233, R233, 0x1, -R5.reuse ;  /* 0x00000001e9e9a824 */ /* 0x100fe200078e0a05 */
[C---:B------:R-:W-:Y:S01]  /*8b30*/  ISETP.GT.U32.AND P3, PT, R5.reuse, R234, PT ;  /* 0x000000ea0500720c */ /* 0x040fe20003f64070 */
[----:B------:R-:W-:Y:S01]  /*8b40*/  IMAD R237, R5, R237, R4 ;  /* 0x000000ed05ed7224 */ /* 0x000fe200078e0204 */
[----:B------:R-:W-:Y:S01]  /*8b50*/  ISETP.GE.AND P2, PT, R11, RZ, PT ;  /* 0x000000ff0b00720c */ /* 0x000fe20003f46270 */
[----:B------:R-:W-:Y:S01]  /*8b60*/  @!P6 IMAD.IADD R236, R236, 0x1, -R5 ;  /* 0x00000001ecece824 */ /* 0x000fe200078e0a05 */
[----:B------:R-:W-:Y:S01]  /*8b70*/  ISETP.GT.U32.AND P6, PT, R5, R235, PT ;  /* 0x000000eb0500720c */ /* 0x000fe20003fc4070 */
[----:B------:R-:W-:-:S04]  /*8b80*/  IMAD.HI.U32 R3, R9, R238, RZ ;  /* 0x000000ee09037227 */ /* 0x000fc800078e00ff */
[----:B------:R-:W-:Y:S01]  /*8b90*/  @!P0 IMAD.MOV R233, RZ, RZ, -R233 ;  /* 0x000000ffffe98224 */ /* 0x000fe200078e0ae9 */
[C---:B------:R-:W-:Y:S01]  /*8ba0*/  ISETP.GT.U32.AND P0, PT, R5.reuse, R237, PT ;  /* 0x000000ed0500720c */ /* 0x040fe20003f04070 */
[----:B------:R-:W-:Y:S01]  /*8bb0*/  @!P1 IMAD.MOV R232, RZ, RZ, -R232 ;  /* 0x000000ffffe89224 */ /* 0x000fe200078e0ae8 */
[----:B------:R-:W-:Y:S01]  /*8bc0*/  ISETP.GT.U32.AND P1, PT, R5, R236, PT ;  /* 0x000000ec0500720c */ /* 0x000fe20003f24070 */
[----:B------:R-:W-:Y:S01]  /*8bd0*/  @!P5 IMAD.MOV R231, RZ, RZ, -R231 ;  /* 0x000000ffffe7d224 */ /* 0x000fe200078e0ae7 */
[----:B------:R-:W-:Y:S01]  /*8be0*/  ISETP.GE.AND P5, PT, R10, RZ, PT ;  /* 0x000000ff0a00720c */ /* 0x000fe20003fa6270 */
[----:B------:R-:W-:Y:S01]  /*8bf0*/  IMAD.MOV R3, RZ, RZ, -R3 ;  /* 0x000000ffff037224 */ /* 0x000fe200078e0a03 */
[----:B------:R-:W-:Y:S01]  /*8c00*/  IADD3 R10, PT, PT, R0, 0xb0, RZ ;  /* 0x000000b0000a7810 */ /* 0x000fe20007ffe0ff */
[--C-:B------:R-:W-:Y:S01]  /*8c10*/  @!P3 IMAD.IADD R234, R234, 0x1, -R5.reuse ;  /* 0x00000001eaeab824 */ /* 0x100fe200078e0a05 */
[----:B------:R-:W-:Y:S01]  /*8c20*/  ISETP.GE.AND P3, PT, R7, RZ, PT ;  /* 0x000000ff0700720c */ /* 0x000fe20003f66270 */
[----:B------:R-:W-:Y:S01]  /*8c30*/  IMAD R238, R5, R3, R238 ;  /* 0x0000000305ee7224 */ /* 0x000fe200078e02ee */
[----:B------:R-:W-:Y:S01]  /*8c40*/  IABS R6, R10 ;  /* 0x0000000a00067213 */ /* 0x000fe20000000000 */
[----:B------:R-:W-:-:S02]  /*8c50*/  @!P6 IMAD.IADD R235, R235, 0x1, -R5 ;  /* 0x00000001ebebe824 */ /* 0x000fc400078e0a05 */
[----:B------:R-:W-:Y:S01]  /*8c60*/  VIADD R7, R0, 0xb2 ;  /* 0x000000b200077836 */ /* 0x000fe20000000000 */
[----:B------:R-:W-:Y:S01]  /*8c70*/  ISETP.GT.U32.AND P6, PT, R5, R238, PT ;  /* 0x000000ee0500720c */ /* 0x000fe20003fc4070 */
[----:B------:R-:W-:Y:S01]  /*8c80*/  @!P0 IMAD.IADD R237, R237, 0x1, -R5 ;  /* 0x00000001eded8824 */ /* 0x000fe200078e0a05 */
[----:B------:R-:W-:Y:S01]  /*8c90*/  ISETP.GE.AND P0, PT, R10, RZ, PT ;  /* 0x000000ff0a00720c */ /* 0x000fe20003f06270 */
[----:B------:R-:W-:-:S04]  /*8ca0*/  IMAD.HI.U32 R3, R9, R6, RZ ;  /* 0x0000000609037227 */ /* 0x000fc800078e00ff */
[----:B------:R-:W-:Y:S01]  /*8cb0*/  @!P1 IMAD.IADD R236, R236, 0x1, -R5 ;  /* 0x00000001ecec9824 */ /* 0x000fe200078e0a05 */
[----:B------:R-:W-:Y:S01]  /*8cc0*/  ISETP.GE.AND P1, PT, R8, RZ, PT ;  /* 0x000000ff0800720c */ /* 0x000fe20003f26270 */
[----:B------:R-:W-:Y:S01]  /*8cd0*/  @!P5 IMAD.MOV R234, RZ, RZ, -R234 ;  /* 0x000000ffffead224 */ /* 0x000fe200078e0aea */
[----:B------:R-:W-:Y:S01]  /*8ce0*/  IABS R8, R7 ;  /* 0x0000000700087213 */ /* 0x000fe20000000000 */
[----:B------:R-:W-:Y:S01]  /*8cf0*/  IMAD.MOV R3, RZ, RZ, -R3 ;  /* 0x000000ffff037224 */ /* 0x000fe200078e0a03 */
[C---:B------:R-:W-:Y:S01]  /*8d00*/  ISETP.GT.U32.AND P5, PT, R5.reuse, R237, PT ;  /* 0x000000ed0500720c */ /* 0x040fe20003fa4070 */
[----:B------:R-:W-:Y:S02]  /*8d10*/  @!P6 IMAD.IADD R238, R238, 0x1, -R5 ;  /* 0x00000001eeeee824 */ /* 0x000fe400078e0a05 */
[----:B------:R-:W-:Y:S02]  /*8d20*/  IMAD R239, R5, R3, R6 ;  /* 0x0000000305ef7224 */ /* 0x000fe400078e0206 */
[----:B------:R-:W-:Y:S01]  /*8d30*/  IMAD.HI.U32 R3, R9, R8, RZ ;  /* 0x0000000809037227 */ /* 0x000fe200078e00ff */
[----:B------:R-:W-:-:S03]  /*8d40*/  ISETP.GT.U32.AND P6, PT, R5, R238, PT ;  /* 0x000000ee0500720c */ /* 0x000fc60003fc4070 */
[----:B------:R-:W-:Y:S02]  /*8d50*/  VIADD R11, R0, 0xb1 ;  /* 0x000000b1000b7836 */ /* 0x000fe40000000000 */
[----:B------:R-:W-:Y:S02]  /*8d60*/  IMAD.MOV R3, RZ, RZ, -R3 ;  /* 0x000000ffff037224 */ /* 0x000fe400078e0a03 */
[----:B------:R-:W-:Y:S01]  /*8d70*/  @!P5 IMAD.IADD R237, R237, 0x1, -R5 ;  /* 0x00000001ededd824 */ /* 0x000fe200078e0a05 */
[----:B------:R-:W-:Y:S01]  /*8d80*/  IABS R240, R11 ;  /* 0x0000000b00f07213 */ /* 0x000fe20000000000 */
[----:B------:R-:W-:Y:S02]  /*8d90*/  IMAD R241, R5, R3, R8 ;  /* 0x0000000305f17224 */ /* 0x000fe400078e0208 */
[----:B------:R-:W-:Y:S02]  /*8da0*/  @!P3 IMAD.MOV R237, RZ, RZ, -R237 ;  /* 0x000000ffffedb224 */ /* 0x000fe400078e0aed */
[----:B------:R-:W-:Y:S01]  /*8db0*/  IMAD.HI.U32 R4, R9, R240, RZ ;  /* 0x000000f009047227 */ /* 0x000fe200078e00ff */
[----:B------:R-:W-:-:S03]  /*8dc0*/  ISETP.GT.U32.AND P3, PT, R5, R241, PT ;  /* 0x000000f10500720c */ /* 0x000fc60003f64070 */
[----:B------:R-:W-:Y:S01]  /*8dd0*/  @!P2 IMAD.MOV R235, RZ, RZ, -R235 ;  /* 0x000000ffffeba224 */ /* 0x000fe200078e0aeb */
[----:B------:R-:W-:Y:S01]  /*8de0*/  ISETP.GT.U32.AND P2, PT, R5, R239, PT ;  /* 0x000000ef0500720c */ /* 0x000fe20003f44070 */
[----:B------:R-:W-:Y:S02]  /*8df0*/  IMAD.MOV R4, RZ, RZ, -R4 ;  /* 0x000000ffff047224 */ /* 0x000fe400078e0a04 */
[--C-:B------:R-:W-:Y:S01]  /*8e00*/  @!P6 IMAD.IADD R238, R238, 0x1, -R5.reuse ;  /* 0x00000001eeeee824 */ /* 0x100fe200078e0a05 */
[----:B------:R-:W-:Y:S01]  /*8e10*/  ISETP.GE.AND P6, PT, R7, RZ, PT ;  /* 0x000000ff0700720c */ /* 0x000fe20003fc6270 */
[----:B------:R-:W-:Y:S01]  /*8e20*/  IMAD R240, R5, R4, R240 ;  /* 0x0000000405f07224 */ /* 0x000fe200078e02f0 */
[C---:B------:R-:W-:Y:S01]  /*8e30*/  IADD3 R4, PT, PT, R0.reuse, 0xb3, RZ ;  /* 0x000000b300047810 */ /* 0x040fe20007ffe0ff */
[C---:B------:R-:W-:Y:S02]  /*8e40*/  VIADD R7, R0.reuse, 0xb4 ;  /* 0x000000b400077836 */ /* 0x040fe40000000000 */
[--C-:B------:R-:W-:Y:S01]  /*8e50*/  @!P3 IMAD.IADD R241, R241, 0x1, -R5.reuse ;  /* 0x00000001f1f1b824 */ /* 0x100fe200078e0a05 */
[----:B------:R-:W-:Y:S01]  /*8e60*/  ISETP.GT.U32.AND P5, PT, R5, R240, PT ;  /* 0x000000f00500720c */ /* 0x000fe20003fa4070 */
[----:B------:R-:W-:Y:S01]  /*8e70*/  @!P1 IMAD.MOV R238, RZ, RZ, -R238 ;  /* 0x000000ffffee9224 */ /* 0x000fe200078e0aee */
[----:B------:R-:W-:Y:S01]  /*8e80*/  IABS R8, R7 ;  /* 0x0000000700087213 */ /* 0x000fe20000000000 */
[----:B------:R-:W-:Y:S01]  /*8e90*/  @!P2 IMAD.IADD R239, R239, 0x1, -R5 ;  /* 0x00000001efefa824 */ /* 0x000fe200078e0a05 */
[----:B------:R-:W-:Y:S01]  /*8ea0*/  IABS R242, R4 ;  /* 0x0000000400f27213 */ /* 0x000fe20000000000 */
[----:B------:R-:W-:Y:S01]  /*8eb0*/  VIADD R10, R0, 0xb5 ;  /* 0x000000b5000a7836 */ /* 0x000fe20000000000 */
[----:B------:R-:W-:Y:S01]  /*8ec0*/  ISETP.GE.AND P1, PT, R4, RZ, PT ;  /* 0x000000ff0400720c */ /* 0x000fe20003f26270 */
[----:B------:R-:W-:Y:S01]  /*8ed0*/  IMAD.HI.U32 R4, R9, R8, RZ ;  /* 0x0000000809047227 */ /* 0x000fe200078e00ff */
[----:B------:R-:W-:-:S02]  /*8ee0*/  ISETP.GT.U32.AND P3, PT, R5, R241, PT ;  /* 0x000000f10500720c */ /* 0x000fc40003f64070 */
[----:B------:R-:W-:Y:S01]  /*8ef0*/  ISETP.GT.U32.AND P2, PT, R5, R239, PT ;  /* 0x000000ef0500720c */ /* 0x000fe20003f44070 */
[----:B------:R-:W-:Y:S01]  /*8f00*/  IMAD.MOV R4, RZ, RZ, -R4 ;  /* 0x000000ffff047224 */ /* 0x000fe200078e0a04 */
[----:B------:R-:W-:Y:S01]  /*8f10*/  IABS R244, R10 ;  /* 0x0000000a00f47213 */ /* 0x000fe20000000000 */
[----:B------:R-:W-:Y:S02]  /*8f20*/  @!P5 IMAD.IADD R240, R240, 0x1, -R5 ;  /* 0x00000001f0f0d824 */ /* 0x000fe400078e0a05 */
[----:B------:R-:W-:-:S03]  /*8f30*/  IMAD.HI.U32 R3, R9, R242, RZ ;  /* 0x000000f209037227 */ /* 0x000fc600078e00ff */
[C---:B------:R-:W-:Y:S01]  /*8f40*/  ISETP.GT.U32.AND P5, PT, R5.reuse, R240, PT ;  /* 0x000000f00500720c */ /* 0x040fe20003fa4070 */
[----:B------:R-:W-:Y:S02]  /*8f50*/  IMAD R243, R5, R4, R8 ;  /* 0x0000000405f37224 */ /* 0x000fe400078e0208 */
[----:B------:R-:W-:Y:S02]  /*8f60*/  IMAD.MOV R3, RZ, RZ, -R3 ;  /* 0x000000ffff037224 */ /* 0x000fe400078e0a03 */
[--C-:B------:R-:W-:Y:S01]  /*8f70*/  @!P3 IMAD.IADD R241, R241, 0x1, -R5.reuse ;  /* 0x00000001f1f1b824 */ /* 0x100fe200078e0a05 */
[----:B------:R-:W-:Y:S01]  /*8f80*/  ISETP.GT.U32.AND P3, PT, R5, R243, PT ;  /* 0x000000f30500720c */ /* 0x000fe20003f64070 */
[----:B------:R-:W-:Y:S01]  /*8f90*/  @!P4 IMAD.MOV R236, RZ, RZ, -R236 ;  /* 0x000000ffffecc224 */ /* 0x000fe200078e0aec */
[----:B------:R-:W-:Y:S01]  /*8fa0*/  ISETP.GE.AND P4, PT, R11, RZ, PT ;  /* 0x000000ff0b00720c */ /* 0x000fe20003f86270 */
[----:B------:R-:W-:Y:S01]  /*8fb0*/  @!P2 IMAD.IADD R239, R239, 0x1, -R5 ;  /* 0x00000001efefa824 */ /* 0x000fe200078e0a05 */
[----:B------:R-:W-:Y:S01]  /*8fc0*/  ISETP.GE.AND P2, PT, R7, RZ, PT ;  /* 0x000000ff0700720c */ /* 0x000fe20003f46270 */
[----:B------:R-:W-:-:S02]  /*8fd0*/  IMAD R242, R5, R3, R242 ;  /* 0x0000000305f27224 */ /* 0x000fc400078e02f2 */
[----:B------:R-:W-:-:S04]  /*8fe0*/  IMAD.HI.U32 R6, R9, R244, RZ ;  /* 0x000000f409067227 */ /* 0x000fc800078e00ff */
[----:B------:R-:W-:Y:S01]  /*8ff0*/  @!P0 IMAD.MOV R239, RZ, RZ, -R239 ;  /* 0x000000ffffef8224 */ /* 0x000fe200078e0aef */
[C---:B------:R-:W-:Y:S01]  /*9000*/  ISETP.GT.U32.AND P0, PT, R5.reuse, R242, PT ;  /* 0x000000f20500720c */ /* 0x040fe20003f04070 */
[----:B------:R-:W-:Y:S02]  /*9010*/  IMAD.MOV R6, RZ, RZ, -R6 ;  /* 0x000000ffff067224 */ /* 0x000fe400078e0a06 */
[C---:B------:R-:W-:Y:S02]  /*9020*/  VIADD R3, R0.reuse, 0xb6 ;  /* 0x000000b600037836 */ /* 0x040fe40000000000 */
[----:B------:R-:W-:Y:S02]  /*9030*/  VIADD R11, R0, 0xb7 ;  /* 0x000000b7000b7836 */ /* 0x000fe40000000000 */
[--C-:B------:R-:W-:Y:S01]  /*9040*/  @!P5 IMAD.IADD R240, R240, 0x1, -R5.reuse ;  /* 0x00000001f0f0d824 */ /* 0x100fe200078e0a05 */
[----:B------:R-:W-:Y:S01]  /*9050*/  IABS R8, R3 ;  /* 0x0000000300087213 */ /* 0x000fe20000000000 */
[----:B------:R-:W-:Y:S01]  /*9060*/  IMAD R244, R5, R6, R244 ;  /* 0x0000000605f47224 */ /* 0x000fe200078e02f4 */
[----:B------:R-:W-:Y:S01]  /*9070*/  IABS R246, R11 ;  /* 0x0000000b00f67213 */ /* 0x000fe20000000000 */
[----:B------:R-:W-:Y:S01]  /*9080*/  @!P3 IMAD.IADD R243, R243, 0x1, -R5 ;  /* 0x00000001f3f3b824 */ /* 0x000fe200078e0a05 */
[----:B------:R-:W-:Y:S01]  /*9090*/  ISETP.GE.AND P5, PT, R10, RZ, PT ;  /* 0x000000ff0a00720c */ /* 0x000fe20003fa6270 */
[----:B------:R-:W-:Y:S01]  /*90a0*/  @!P4 IMAD.MOV R240, RZ, RZ, -R240 ;  /* 0x000000fffff0c224 */ /* 0x000fe200078e0af0 */
[----:B------:R-:W-:Y:S01]  /*90b0*/  ISETP.GE.AND P4, PT, R3, RZ, PT ;  /* 0x000000ff0300720c */ /* 0x000fe20003f86270 */
[----:B------:R-:W-:Y:S01]  /*90c0*/  @!P6 IMAD.MOV R241, RZ, RZ, -R241 ;  /* 0x000000fffff1e224 */ /* 0x000fe200078e0af1 */
[----:B------:R-:W-:Y:S01]  /*90d0*/  ISETP.GT.U32.AND P3, PT, R5, R243, PT ;  /* 0x000000f30500720c */ /* 0x000fe20003f64070 */
[----:B------:R-:W-:Y:S01]  /*90e0*/  IMAD.HI.U32 R3, R9, R8, RZ ;  /* 0x0000000809037227 */ /* 0x000fe200078e00ff */
[----:B------:R-:W-:-:S03]  /*90f0*/  ISETP.GT.U32.AND P6, PT, R5, R244, PT ;  /* 0x000000f40500720c */ /* 0x000fc60003fc4070 */
[----:B------:R-:W-:-:S04]  /*9100*/  IMAD.HI.U32 R4, R9, R246, RZ ;  /* 0x000000f609047227 */ /* 0x000fc800078e00ff */
[----:B------:R-:W-:Y:S02]  /*9110*/  @!P0 IMAD.IADD R242, R242, 0x1, -R5 ;  /* 0x00000001f2f28824 */ /* 0x000fe400078e0a05 */
[----:B------:R-:W-:Y:S02]  /*9120*/  VIADD R13, R0, 0xb8 ;  /* 0x000000b8000d7836 */ /* 0x000fe40000000000 */
[----:B------:R-:W-:Y:S01]  /*9130*/  IMAD.MOV R3, RZ, RZ, -R3 ;  /* 0x000000ffff037224 */ /* 0x000fe200078e0a03 */
[C---:B------:R-:W-:Y:S01]  /*9140*/  ISETP.GT.U32.AND P0, PT, R5.reuse, R242, PT ;  /* 0x000000f20500720c */ /* 0x040fe20003f04070 */
[----:B------:R-:W-:Y:S01]  /*9150*/  IMAD.MOV R4, RZ, RZ, -R4 ;  /* 0x000000ffff047224 */ /* 0x000fe200078e0a04 */
[----:B------:R-:W-:Y:S01]  /*9160*/  IABS R10, R13 ;  /* 0x0000000d000a7213 */ /* 0x000fe20000000000 */
[C---:B------:R-:W-:Y:S02]  /*9170*/  IMAD R245, R5.reuse, R3, R8 ;  /* 0x0000000305f57224 */ /* 0x040fe400078e0208 */
[----:B------:R-:W-:-:S02]  /*9180*/  IMAD R246, R5, R4, R246 ;  /* 0x0000000405f67224 */ /* 0x000fc400078e02f6 */
[--C-:B------:R-:W-:Y:S01]  /*9190*/  @!P3 IMAD.IADD R243, R243, 0x1, -R5.reuse ;  /* 0x00000001f3f3b824 */ /* 0x100fe200078e0a05 */
[C---:B------:R-:W-:Y:S01]  /*91a0*/  ISETP.GT.U32.AND P3, PT, R5.reuse, R245, PT ;  /* 0x000000f50500720c */ /* 0x040fe20003f64070 */
[----:B------:R-:W-:Y:S01]  /*91b0*/  @!P6 IMAD.IADD R244, R244, 0x1, -R5 ;  /* 0x00000001f4f4e824 */ /* 0x000fe200078e0a05 */
[----:B------:R-:W-:Y:S01]  /*91c0*/  ISETP.GT.U32.AND P6, PT, R5, R246, PT ;  /* 0x000000f60500720c */ /* 0x000fe20003fc4070 */
[----:B------:R-:W-:-:S04]  /*91d0*/  IMAD.HI.U32 R6, R9, R10, RZ ;  /* 0x0000000a09067227 */ /* 0x000fc800078e00ff */
[----:B------:R-:W-:Y:S02]  /*91e0*/  IMAD.MOV R6, RZ, RZ, -R6 ;  /* 0x000000ffff067224 */ /* 0x000fe400078e0a06 */
[--C-:B------:R-:W-:Y:S01]  /*91f0*/  @!P0 IMAD.IADD R242, R242, 0x1, -R5.reuse ;  /* 0x00000001f2f28824 */ /* 0x100fe200078e0a05 */
[----:B------:R-:W-:Y:S01]  /*9200*/  ISETP.GE.AND P0, PT, R11, RZ, PT ;  /* 0x000000ff0b00720c */ /* 0x000fe20003f06270 */
[----:B------:R-:W-:Y:S02]  /*9210*/  IMAD R247, R5, R6, R10 ;  /* 0x0000000605f77224 */ /* 0x000fe400078e020a */
[C---:B------:R-:W-:Y:S01]  /*9220*/  VIADD R10, R0.reuse, 0xba ;  /* 0x000000ba000a7836 */ /* 0x040fe20000000000 */
[----:B------:R-:W-:Y:S01]  /*9230*/  @!P3 IADD3 R245, PT, PT, R245, -R5, RZ ;  /* 0x80000005f5f5b210 */ /* 0x000fe20007ffe0ff */
[----:B------:R-:W-:Y:S01]  /*9240*/  VIADD R11, R0, 0xbb ;  /* 0x000000bb000b7836 */ /* 0x000fe20000000000 */
[----:B------:R-:W-:Y:S01]  /*9250*/  ISETP.GT.U32.AND P3, PT, R5, R244, PT ;  /* 0x000000f40500720c */ /* 0x000fe20003f64070 */
[----:B------:R-:W-:Y:S01]  /*9260*/  @!P6 IMAD.IADD R246, R246, 0x1, -R5 ;  /* 0x00000001f6f6e824 */ /* 0x000fe200078e0a05 */
[----:B------:R-:W-:Y:S01]  /*9270*/  IABS R6, R10 ;  /* 0x0000000a00067213 */ /* 0x000fe20000000000 */
[----:B------:R-:W-:Y:S01]  /*9280*/  IMAD.HI.U32 R7, R9, R248, RZ ;  /* 0x000000f809077227 */ /* 0x000fe200078e00ff */
[----:B------:R-:W-:-:S02]  /*9290*/  IABS R250, R11 ;  /* 0x0000000b00fa7213 */ /* 0x000fc40000000000 */
[C---:B------:R-:W-:Y:S01]  /*92a0*/  ISETP.GT.U32.AND P6, PT, R5.reuse, R246, PT ;  /* 0x000000f60500720c */ /* 0x040fe20003fc4070 */
[----:B------:R-:W-:Y:S01]  /*92b0*/  @!P1 IMAD.MOV R242, RZ, RZ, -R242 ;  /* 0x000000fffff29224 */ /* 0x000fe200078e0af2 */
[----:B------:R-:W-:Y:S01]  /*92c0*/  ISETP.GT.U32.AND P1, PT, R5, R245, PT ;  /* 0x000000f50500720c */ /* 0x000fe20003f24070 */
[----:B------:R-:W-:Y:S02]  /*92d0*/  IMAD.MOV R7, RZ, RZ, -R7 ;  /* 0x000000ffff077224 */ /* 0x000fe400078e0a07 */
[----:B------:R-:W-:-:S04]  /*92e0*/  IMAD.HI.U32 R3, R9, R6, RZ ;  /* 0x0000000609037227 */ /* 0x000fc800078e00ff */
[----:B------:R-:W-:-:S04]  /*92f0*/  IMAD.HI.U32 R4, R9, R250, RZ ;  /* 0x000000fa09047227 */ /* 0x000fc800078e00ff */
[C---:B------:R-:W-:Y:S02]  /*9300*/  IMAD R248, R5.reuse, R7, R248 ;  /* 0x0000000705f87224 */ /* 0x040fe400078e02f8 */
[----:B------:R-:W-:Y:S02]  /*9310*/  IMAD.MOV R3, RZ, RZ, -R3 ;  /* 0x000000ffff037224 */ /* 0x000fe400078e0a03 */
[----:B------:R-:W-:Y:S02]  /*9320*/  IMAD.MOV R7, RZ, RZ, -R4 ;  /* 0x000000ffff077224 */ /* 0x000fe400078e0a04 */
[----:B------:R-:W-:Y:S01]  /*9330*/  @!P2 IMAD.MOV R243, RZ, RZ, -R243 ;  /* 0x000000fffff3a224 */ /* 0x000fe200078e0af3 */
[C---:B------:R-:W-:Y:S01]  /*9340*/  ISETP.GT.U32.AND P2, PT, R5.reuse, R247, PT ;  /* 0x000000f70500720c */ /* 0x040fe20003f44070 */
[----:B------:R-:W-:Y:S01]  /*9350*/  @!P3 IMAD.IADD R244, R244, 0x1, -R5 ;  /* 0x00000001f4f4b824 */ /* 0x000fe200078e0a05 */
[C---:B------:R-:W-:Y:S01]  /*9360*/  ISETP.GT.U32.AND P3, PT, R5.reuse, R248, PT ;  /* 0x000000f80500720c */ /* 0x040fe20003f64070 */
[----:B------:R-:W-:-:S02]  /*9370*/  IMAD R249, R5, R3, R6 ;  /* 0x0000000305f97224 */ /* 0x000fc400078e0206 */
[----:B------:R-:W-:Y:S01]  /*9380*/  IMAD R250, R5, R7, R250 ;  /* 0x0000000705fa7224 */ /* 0x000fe200078e02fa */
[----:B------:R-:W-:Y:S01]  /*9390*/  @!P5 IADD3 R244, PT, PT, -R244, RZ, RZ ;  /* 0x000000fff4f4d210 */ /* 0x000fe20007ffe1ff */
[--C-:B------:R-:W-:Y:S01]  /*93a0*/  @!P1 IMAD.IADD R245, R245, 0x1, -R5.reuse ;  /* 0x00000001f5f59824 */ /* 0x100fe200078e0a05 */
[C---:B------:R-:W-:Y:S01]  /*93b0*/  ISETP.GT.U32.AND P1, PT, R5.reuse, R249, PT ;  /* 0x000000f90500720c */ /* 0x040fe20003f24070 */
[--C-:B------:R-:W-:Y:S01]  /*93c0*/  @!P6 IMAD.IADD R246, R246, 0x1, -R5.reuse ;  /* 0x00000001f6f6e824 */ /* 0x100fe200078e0a05 */
[----:B------:R-:W-:Y:S01]  /*93d0*/  ISETP.GT.U32.AND P6, PT, R5, R250, PT ;  /* 0x000000fa0500720c */ /* 0x000fe20003fc4070 */
[C---:B------:R-:W-:Y:S02]  /*93e0*/  VIADD R16, R0.reuse, 0xbd ;  /* 0x000000bd00107836 */ /* 0x040fe40000000000 */
[----:B------:R-:W-:Y:S02]  /*93f0*/  VIADD R15, R0, 0xbc ;  /* 0x000000bc000f7836 */ /* 0x000fe40000000000 */
[--C-:B------:R-:W-:Y:S01]  /*9400*/  @!P2 IMAD.IADD R247, R247, 0x1, -R5.reuse ;  /* 0x00000001f7f7a824 */ /* 0x100fe200078e0a05 */
[----:B------:R-:W-:Y:S01]  /*9410*/  IABS R252, R16 ;  /* 0x0000001000fc7213 */ /* 0x000fe20000000000 */
[----:B------:R-:W-:Y:S01]  /*9420*/  @!P3 IMAD.IADD R248, R248, 0x1, -R5 ;  /* 0x00000001f8f8b824 */ /* 0x000fe200078e0a05 */
[----:B------:R-:W-:Y:S01]  /*9430*/  IABS R8, R15 ;  /* 0x0000000f00087213 */ /* 0x000fe20000000000 */
[----:B------:R-:W-:Y:S01]  /*9440*/  @!P4 IMAD.MOV R245, RZ, RZ, -R245 ;  /* 0x000000fffff5c224 */ /* 0x000fe200078e0af5 */
[----:B------:R-:W-:Y:S01]  /*9450*/  ISETP.GE.AND P2, PT, R13, RZ, PT ;  /* 0x000000ff0d00720c */ /* 0x000fe20003f46270 */
[--C-:B------:R-:W-:Y:S01]  /*9460*/  @!P1 IMAD.IADD R249, R249, 0x1, -R5.reuse ;  /* 0x00000001f9f99824 */ /* 0x100fe200078e0a05 */
[C---:B------:R-:W-:Y:S01]  /*9470*/  ISETP.GT.U32.AND P1, PT, R5.reuse, R247, PT ;  /* 0x000000f70500720c */ /* 0x040fe20003f24070 */
[----:B------:R-:W-:Y:S01]  /*9480*/  @!P6 IMAD.IADD R250, R250, 0x1, -R5 ;  /* 0x00000001fafae824 */ /* 0x000fe200078e0a05 */
[----:B------:R-:W-:Y:S01]  /*9490*/  ISETP.GT.U32.AND P6, PT, R5, R248, PT ;  /* 0x000000f80500720c */ /* 0x000fe20003fc4070 */
[----:B------:R-:W-:Y:S01]  /*94a0*/  IMAD.HI.U32 R4, R9, R252, RZ ;  /* 0x000000fc09047227 */ /* 0x000fe200078e00ff */
[----:B------:R-:W-:-:S02]  /*94b0*/  ISETP.GT.U32.AND P5, PT, R5, R249, PT ;  /* 0x000000f90500720c */ /* 0x000fc40003fa4070 */
[----:B------:R-:W-:Y:S01]  /*94c0*/  ISETP.GE.AND P3, PT, R14, RZ, PT ;  /* 0x000000ff0e00720c */ /* 0x000fe20003f66270 */
[----:B------:R-:W-:Y:S01]  /*94d0*/  IMAD.HI.U32 R3, R9, R8, RZ ;  /* 0x0000000809037227 */ /* 0x000fe200078e00ff */
[----:B------:R-:W-:-:S03]  /*94e0*/  ISETP.GT.U32.AND P4, PT, R5, R250, PT ;  /* 0x000000fa0500720c */ /* 0x000fc60003f84070 */
[----:B------:R-:W-:Y:S02]  /*94f0*/  IMAD.MOV R4, RZ, RZ, -R4 ;  /* 0x000000ffff047224 */ /* 0x000fe400078e0a04 */
[C---:B------:R-:W-:Y:S02]  /*9500*/  VIADD R13, R0.reuse, 0xbe ;  /* 0x000000be000d7836 */ /* 0x040fe40000000000 */
[----:B------:R-:W-:Y:S02]  /*9510*/  IMAD.MOV R3, RZ, RZ, -R3 ;  /* 0x000000ffff037224 */ /* 0x000fe400078e0a03 */
[----:B------:R-:W-:Y:S01]  /*9520*/  VIADD R14, R0, 0xbf ;  /* 0x000000bf000e7836 */ /* 0x000fe20000000000 */
[----:B------:R-:W-:Y:S01]  /*9530*/  IABS R6, R13 ;  /* 0x0000000d00067213 */ /* 0x000fe20000000000 */
[C---:B------:R-:W-:Y:S02]  /*9540*/  IMAD R252, R5.reuse, R4, R252 ;  /* 0x0000000405fc7224 */ /* 0x040fe400078e02fc */
[----:B------:R-:W-:Y:S01]  /*9550*/  IMAD R251, R5, R3, R8 ;  /* 0x0000000305fb7224 */ /* 0x000fe200078e0208 */
[----:B------:R-:W-:Y:S01]  /*9560*/  IABS R8, R14 ;  /* 0x0000000e00087213 */ /* 0x000fe20000000000 */
[--C-:B------:R-:W-:Y:S01]  /*9570*/  @!P1 IMAD.IADD R247, R247, 0x1, -R5.reuse ;  /* 0x00000001f7f79824 */ /* 0x100fe200078e0a05 */
[----:B------:R-:W-:Y:S01]  /*9580*/  ISETP.GE.AND P1, PT, R10, RZ, PT ;  /* 0x000000ff0a00720c */ /* 0x000fe20003f26270 */
[----:B------:R-:W-:Y:S01]  /*9590*/  @!P6 IMAD.IADD R248, R248, 0x1, -R5 ;  /* 0x00000001f8f8e824 */ /* 0x000fe200078e0a05 */
        /* <DEDUP_REMOVED lines=21> */
[----:B------:R-:W-:Y:S01]  /*96f0*/  @!P0 IMAD.IADD R251, R251, 0x1, -R5 ;  /* 0x00000001fbfb8824 */ /* 0x000fe200078e0a05 */
[----:B------:R-:W-:Y:S01]  /*9700*/  ISETP.GE.AND P0, PT, R16, RZ, PT ;  /* 0x000000ff1000720c */ /* 0x000fe20003f06270 */
[C---:B------:R-:W-:Y:S02]  /*9710*/  VIADD R3, R0.reuse, 0xc0 ;  /* 0x000000c000037836 */ /* 0x040fe40000000000 */
[----:B------:R-:W-:Y:S01]  /*9720*/  @!P2 IMAD.MOV R247, RZ, RZ, -R247 ;  /* 0x000000fffff7a224 */ /* 0x000fe200078e0af7 */
[----:B------:R-:W-:Y:S01]  /*9730*/  ISETP.GT.U32.AND P2, PT, R5, R251, PT ;  /* 0x000000fb0500720c */ /* 0x000fe20003f44070 */
[----:B------:R-:W-:Y:S01]  /*9740*/  VIADD R7, R0, 0xc1 ;  /* 0x000000c100077836 */ /* 0x000fe20000000000 */
[----:B------:R-:W-:Y:S01]  /*9750*/  IABS R8, R3 ;  /* 0x0000000300087213 */ /* 0x000fe20000000000 */
[----:B------:R-:W-:-:S02]  /*9760*/  @!P1 IMAD.IADD R4, R4, 0x1, -R5 ;  /* 0x0000000104049824 */ /* 0x000fc400078e0a05 */
[--C-:B------:R-:W-:Y:S01]  /*9770*/  @!P3 IMAD.IADD R252, R252, 0x1, -R5.reuse ;  /* 0x00000001fcfcb824 */ /* 0x100fe200078e0a05 */
[----:B------:R-:W-:Y:S01]  /*9780*/  ISETP.GE.AND P3, PT, R3, RZ, PT ;  /* 0x000000ff0300720c */ /* 0x000fe20003f66270 */
[----:B------:R-:W-:Y:S01]  /*9790*/  @!P5 IMAD.IADD R6, R6, 0x1, -R5 ;  /* 0x000000010606d824 */ /* 0x000fe200078e0a05 */
[----:B------:R-:W-:Y:S01]  /*97a0*/  ISETP.GT.U32.AND P5, PT, R5, R4, PT ;  /* 0x000000040500720c */ /* 0x000fe20003fa4070 */
[----:B------:R-:W-:Y:S01]  /*97b0*/  IMAD.HI.U32 R3, R9, R8, RZ ;  /* 0x0000000809037227 */ /* 0x000fe200078e00ff */
[----:B------:R-:W-:Y:S02]  /*97c0*/  IABS R10, R7 ;  /* 0x00000007000a7213 */ /* 0x000fe40000000000 */
[----:B------:R-:W-:Y:S01]  /*97d0*/  ISETP.GE.AND P1, PT, R7, RZ, PT ;  /* 0x000000ff0700720c */ /* 0x000fe20003f26270 */
[----:B------:R-:W-:Y:S01]  /*97e0*/  IMAD.MOV R3, RZ, RZ, -R3 ;  /* 0x000000ffff037224 */ /* 0x000fe200078e0a03 */
[----:B------:R-:W-:Y:S01]  /*97f0*/  @!P2 IADD3 R251, PT, PT, R251, -R5, RZ ;  /* 0x80000005fbfba210 */ /* 0x000fe20007ffe0ff */
[----:B------:R-:W-:Y:S01]  /*9800*/  IMAD.HI.U32 R7, R9, R10, RZ ;  /* 0x0000000a09077227 */ /* 0x000fe200078e00ff */
[----:B------:R-:W-:-:S03]  /*9810*/  ISETP.GE.AND P2, PT, R14, RZ, PT ;  /* 0x000000ff0e00720c */ /* 0x000fc60003f46270 */
[C---:B------:R-:W-:Y:S02]  /*9820*/  IMAD R8, R5.reuse, R3, R8 ;  /* 0x0000000305087224 */ /* 0x040fe400078e0208 */
[----:B------:R-:W-:Y:S01]  /*9830*/  @!P4 IMAD.MOV R251, RZ, RZ, -R251 ;  /* 0x000000fffffbc224 */ /* 0x000fe200078e0afb */
[C---:B------:R-:W-:Y:S01]  /*9840*/  ISETP.GT.U32.AND P4, PT, R5.reuse, R6, PT ;  /* 0x000000060500720c */ /* 0x040fe20003f84070 */
[----:B------:R-:W-:Y:S01]  /*9850*/  @!P5 IMAD.IADD R4, R4, 0x1, -R5 ;  /* 0x000000010404d824 */ /* 0x000fe200078e0a05 */
[----:B------:R-:W-:Y:S01]  /*9860*/  ISETP.GT.U32.AND P5, PT, R5, R8, PT ;  /* 0x000000080500720c */ /* 0x000fe20003fa4070 */
[----:B------:R-:W-:Y:S02]  /*9870*/  IMAD.MOV R7, RZ, RZ, -R7 ;  /* 0x000000ffff077224 */ /* 0x000fe400078e0a07 */
[----:B------:R-:W-:Y:S02]  /*9880*/  IMAD.MOV.U32 R55, RZ, RZ, R4 ;  /* 0x000000ffff377224 */ /* 0x000fe400078e0004 */
[----:B------:R-:W-:-:S02]  /*9890*/  VIADD R11, R0, 0xc2 ;  /* 0x000000c2000b7836 */ /* 0x000fc40000000000 */
[----:B------:R-:W-:Y:S01]  /*98a0*/  IMAD R10, R5, R7, R10 ;  /* 0x00000007050a7224 */ /* 0x000fe200078e020a */
[----:B------:R-:W-:Y:S01]  /*98b0*/  @!P6 IADD3 R55, PT, PT, -R55, RZ, RZ ;  /* 0x000000ff3737e210 */ /* 0x000fe20007ffe1ff */
[----:B------:R-:W-:Y:S01]  /*98c0*/  VIADD R3, R0, 0xc3 ;  /* 0x000000c300037836 */ /* 0x000fe20000000000 */
[----:B------:R-:W-:Y:S01]  /*98d0*/  IABS R14, R11 ;  /* 0x0000000b000e7213 */ /* 0x000fe20000000000 */
[--C-:B------:R-:W-:Y:S01]  /*98e0*/  @!P4 IMAD.IADD R6, R6, 0x1, -R5.reuse ;  /* 0x000000010606c824 */ /* 0x100fe200078e0a05 */
[----:B------:R-:W-:Y:S01]  /*98f0*/  ISETP.GT.U32.AND P6, PT, R5, R10, PT ;  /* 0x0000000a0500720c */ /* 0x000fe20003fc4070 */
[----:B------:R-:W-:Y:S01]  /*9900*/  @!P5 IMAD.IADD R8, R8, 0x1, -R5 ;  /* 0x000000010808d824 */ /* 0x000fe200078e0a05 */
[----:B------:R-:W-:Y:S01]  /*9910*/  ISETP.GE.AND P4, PT, R3, RZ, PT ;  /* 0x000000ff0300720c */ /* 0x000fe20003f86270 */
[----:B------:R-:W-:Y:S01]  /*9920*/  VIADD R7, R0, 0xc4 ;  /* 0x000000c400077836 */ /* 0x000fe20000000000 */
[----:B------:R-:W-:Y:S01]  /*9930*/  IABS R16, R3 ;  /* 0x0000000300107213 */ /* 0x000fe20000000000 */
[----:B------:R-:W-:Y:S01]  /*9940*/  IMAD.HI.U32 R3, R9, R14, RZ ;  /* 0x0000000e09037227 */ /* 0x000fe200078e00ff */
[----:B------:R-:W-:-:S02]  /*9950*/  ISETP.GT.U32.AND P5, PT, R5, R8, PT ;  /* 0x000000080500720c */ /* 0x000fc40003fa4070 */
[----:B------:R-:W-:Y:S01]  /*9960*/  IABS R18, R7 ;  /* 0x0000000700127213 */ /* 0x000fe20000000000 */
[----:B------:R-:W-:Y:S02]  /*9970*/  IMAD.MOV R4, RZ, RZ, -R3 ;  /* 0x000000ffff047224 */ /* 0x000fe400078e0a03 */
[----:B------:R-:W-:-:S04]  /*9980*/  IMAD.HI.U32 R3, R9, R16, RZ ;  /* 0x0000001009037227 */ /* 0x000fc800078e00ff */
[----:B------:R-:W-:Y:S01]  /*9990*/  @!P0 IMAD.MOV R252, RZ, RZ, -R252 ;  /* 0x000000fffffc8224 */ /* 0x000fe200078e0afc */
[----:B------:R-:W-:Y:S01]  /*99a0*/  ISETP.GE.AND P0, PT, R11, RZ, PT ;  /* 0x000000ff0b00720c */ /* 0x000fe20003f06270 */
[----:B------:R-:W-:Y:S02]  /*99b0*/  VIADD R11, R0, 0xc5 ;  /* 0x000000c5000b7836 */ /* 0x000fe40000000000 */
[----:B------:R-:W-:Y:S02]  /*99c0*/  @!P6 IMAD.IADD R10, R10, 0x1, -R5 ;  /* 0x000000010a0ae824 */ /* 0x000fe400078e0a05 */
[----:B------:R-:W-:Y:S01]  /*99d0*/  IMAD.MOV R3, RZ, RZ, -R3 ;  /* 0x000000ffff037224 */ /* 0x000fe200078e0a03 */
[----:B------:R-:W-:Y:S01]  /*99e0*/  IABS R20, R11 ;  /* 0x0000000b00147213 */ /* 0x000fe20000000000 */
[C---:B------:R-:W-:Y:S01]  /*99f0*/  IMAD R14, R5.reuse, R4, R14 ;  /* 0x00000004050e7224 */ /* 0x040fe200078e020e */
[C---:B------:R-:W-:Y:S01]  /*9a00*/  ISETP.GT.U32.AND P6, PT, R5.reuse, R10, PT ;  /* 0x0000000a0500720c */ /* 0x040fe20003fc4070 */
[----:B------:R-:W-:-:S02]  /*9a10*/  IMAD R16, R5, R3, R16 ;  /* 0x0000000305107224 */ /* 0x000fc400078e0210 */
[----:B------:R-:W-:-:S04]  /*9a20*/  IMAD.HI.U32 R3, R9, R18, RZ ;  /* 0x0000001209037227 */ /* 0x000fc800078e00ff */
[----:B------:R-:W-:Y:S01]  /*9a30*/  @!P5 IMAD.IADD R8, R8, 0x1, -R5 ;  /* 0x000000010808d824 */ /* 0x000fe200078e0a05 */
[----:B------:R-:W-:Y:S01]  /*9a40*/  ISETP.GT.U32.AND P5, PT, R5, R14, PT ;  /* 0x0000000e0500720c */ /* 0x000fe20003fa4070 */
[----:B------:R-:W-:-:S04]  /*9a50*/  IMAD.HI.U32 R4, R9, R20, RZ ;  /* 0x0000001409047227 */ /* 0x000fc800078e00ff */
[----:B------:R-:W-:Y:S02]  /*9a60*/  IMAD.MOV R3, RZ, RZ, -R3 ;  /* 0x000000ffff037224 */ /* 0x000fe400078e0a03 */
[----:B------:R-:W-:Y:S02]  /*9a70*/  IMAD.MOV.U32 R53, RZ, RZ, R6 ;  /* 0x000000ffff357224 */ /* 0x000fe400078e0006 */
[----:B------:R-:W-:Y:S02]  /*9a80*/  IMAD.MOV R4, RZ, RZ, -R4 ;  /* 0x000000ffff047224 */ /* 0x000fe400078e0a04 */
[----:B------:R-:W-:Y:S02]  /*9a90*/  IMAD R18, R5, R3, R18 ;  /* 0x0000000305127224 */ /* 0x000fe400078e0212 */
[----:B------:R-:W-:Y:S01]  /*9aa0*/  @!P2 IMAD.MOV R53, RZ, RZ, -R53 ;  /* 0x000000ffff35a224 */ /* 0x000fe200078e0a35 */
[----:B------:R-:W-:Y:S01]  /*9ab0*/  ISETP.GE.AND P2, PT, R7, RZ, PT ;  /* 0x000000ff0700720c */ /* 0x000fe20003f46270 */
[----:B------:R-:W-:-:S02]  /*9ac0*/  IMAD R20, R5, R4, R20 ;  /* 0x0000000405147224 */ /* 0x000fc400078e0214 */
[--C-:B------:R-:W-:Y:S01]  /*9ad0*/  @!P6 IMAD.IADD R10, R10, 0x1, -R5.reuse ;  /* 0x000000010a0ae824 */ /* 0x100fe200078e0a05 */
[C---:B------:R-:W-:Y:S01]  /*9ae0*/  ISETP.GT.U32.AND P6, PT, R5.reuse, R18, PT ;  /* 0x000000120500720c */ /* 0x040fe20003fc4070 */
[----:B------:R-:W-:Y:S02]  /*9af0*/  VIADD R7, R0, 0xc6 ;  /* 0x000000c600077836 */ /* 0x000fe40000000000 */
[----:B------:R-:W-:Y:S01]  /*9b00*/  @!P5 IMAD.IADD R14, R14, 0x1, -R5 ;  /* 0x000000010e0ed824 */ /* 0x000fe200078e0a05 */
[C---:B------:R-:W-:Y:S01]  /*9b10*/  ISETP.GT.U32.AND P5, PT, R5.reuse, R20, PT ;  /* 0x000000140500720c */ /* 0x040fe20003fa4070 */
[----:B-1----:R-:W-:Y:S01]  /*9b20*/  IMAD.MOV.U32 R114, RZ, RZ, R8 ;  /* 0x000000ffff727224 */ /* 0x002fe200078e0008 */
[----:B------:R-:W-:Y:S01]  /*9b30*/  IABS R22, R7 ;  /* 0x0000000700167213 */ /* 0x000fe20000000000 */
[----:B------:R-:W-:Y:S02]  /*9b40*/  VIADD R13, R0, 0xc7 ;  /* 0x000000c7000d7836 */ /* 0x000fe40000000000 */
[----:B------:R-:W-:Y:S01]  /*9b50*/  @!P3 IMAD.MOV R114, RZ, RZ, -R114 ;  /* 0x000000ffff72b224 */ /* 0x000fe200078e0a72 */
[----:B------:R-:W-:Y:S01]  /*9b60*/  ISETP.GT.U32.AND P3, PT, R5, R16, PT ;  /* 0x000000100500720c */ /* 0x000fe20003f64070 */
[----:B------:R-:W-:Y:S01]  /*9b70*/  IMAD.HI.U32 R3, R9, R22, RZ ;  /* 0x0000001609037227 */ /* 0x000fe200078e00ff */
[----:B------:R-:W-:-:S03]  /*9b80*/  IABS R4, R13 ;  /* 0x0000000d00047213 */ /* 0x000fc60000000000 */
[----:B------:R-:W-:Y:S02]  /*9b90*/  @!P6 IMAD.IADD R18, R18, 0x1, -R5 ;  /* 0x000000011212e824 */ /* 0x000fe400078e0a05 */
[----:B------:R-:W-:Y:S02]  /*9ba0*/  IMAD.MOV R3, RZ, RZ, -R3 ;  /* 0x000000ffff037224 */ /* 0x000fe400078e0a03 */
[----:B------:R-:W-:Y:S01]  /*9bb0*/  @!P5 IMAD.IADD R20, R20, 0x1, -R5 ;  /* 0x000000011414d824 */ /* 0x000fe200078e0a05 */
[C---:B------:R-:W-:Y:S01]  /*9bc0*/  ISETP.GT.U32.AND P5, PT, R5.reuse, R18, PT ;  /* 0x000000120500720c */ /* 0x040fe20003fa4070 */
[----:B------:R-:W-:Y:S02]  /*9bd0*/  IMAD R22, R5, R3, R22 ;  /* 0x0000000305167224 */ /* 0x000fe400078e0216 */
[----:B------:R-:W-:Y:S01]  /*9be0*/  IMAD.HI.U32 R3, R9, R4, RZ ;  /* 0x0000000409037227 */ /* 0x000fe200078e00ff */
[----:B------:R-:W-:Y:S02]  /*9bf0*/  @!P3 IADD3 R16, PT, PT, R16, -R5, RZ ;  /* 0x800000051010b210 */ /* 0x000fe40007ffe0ff */
[C---:B------:R-:W-:Y:S01]  /*9c00*/  ISETP.GT.U32.AND P3, PT, R5.reuse, R14, PT ;  /* 0x0000000e0500720c */ /* 0x040fe20003f64070 */
[----:B------:R-:W-:Y:S01]  /*9c10*/  IMAD.MOV R3, RZ, RZ, -R3 ;  /* 0x000000ffff037224 */ /* 0x000fe200078e0a03 */
[----:B------:R-:W-:Y:S01]  /*9c20*/  ISETP.GT.U32.AND P6, PT, R5, R16, PT ;  /* 0x000000100500720c */ /* 0x000fe20003fc4070 */
[----:B------:R-:W-:-:S02]  /*9c30*/  VIADD R15, R0, 0xc8 ;  /* 0x000000c8000f7836 */ /* 0x000fc40000000000 */
[C---:B------:R-:W-:Y:S02]  /*9c40*/  IMAD R4, R5.reuse, R3, R4 ;  /* 0x0000000305047224 */ /* 0x040fe400078e0204 */
[----:B------:R-:W-:Y:S01]  /*9c50*/  @!P5 IMAD.IADD R18, R18, 0x1, -R5 ;  /* 0x000000011212d824 */ /* 0x000fe200078e0a05 */
[----:B------:R-:W-:Y:S01]  /*9c60*/  IABS R8, R15 ;  /* 0x0000000f00087213 */ /* 0x000fe20000000000 */
[----:B------:R-:W-:Y:S01]  /*9c70*/  IMAD.MOV.U32 R70, RZ, RZ, R10 ;  /* 0x000000ffff467224 */ /* 0x000fe200078e000a */
[----:B------:R-:W-:Y:S01]  /*9c80*/  ISETP.GT.U32.AND P5, PT, R5, R4, PT ;  /* 0x000000040500720c */ /* 0x000fe20003fa4070 */
[----:B------:R-:W-:Y:S02]  /*9c90*/  VIADD R17, R0, 0xc9 ;  /* 0x000000c900117836 */ /* 0x000fe40000000000 */
[----:B------:R-:W-:-:S03]  /*9ca0*/  IMAD.HI.U32 R3, R9, R8, RZ ;  /* 0x0000000809037227 */ /* 0x000fc600078e00ff */
[----:B------:R-:W-:Y:S01]  /*9cb0*/  IABS R10, R17 ;  /* 0x00000011000a7213 */ /* 0x000fe20000000000 */
[----:B------:R-:W-:Y:S01]  /*9cc0*/  @!P6 IMAD.IADD R16, R16, 0x1, -R5 ;  /* 0x000000011010e824 */ /* 0x000fe200078e0a05 */
[----:B------:R-:W-:Y:S01]  /*9cd0*/  ISETP.GE.AND P6, PT, R11, RZ, PT ;  /* 0x000000ff0b00720c */ /* 0x000fe20003fc6270 */
[----:B------:R-:W-:Y:S02]  /*9ce0*/  VIADD R11, R0, 0xca ;  /* 0x000000ca000b7836 */ /* 0x000fe40000000000 */
[----:B------:R-:W-:Y:S01]  /*9cf0*/  IMAD.MOV R3, RZ, RZ, -R3 ;  /* 0x000000ffff037224 */ /* 0x000fe200078e0a03 */
[----:B------:R-:W-:Y:S01]  /*9d00*/  MOV R74, R16 ;  /* 0x00000010004a7202 */ /* 0x000fe20000000f00 */
[--C-:B------:R-:W-:Y:S01]  /*9d10*/  @!P5 IMAD.IADD R4, R4, 0x1, -R5.reuse ;  /* 0x000000010404d824 */ /* 0x100fe200078e0a05 */
[----:B------:R-:W-:Y:S01]  /*9d20*/  IABS R24, R11 ;  /* 0x0000000b00187213 */ /* 0x000fe20000000000 */
        /* <DEDUP_REMOVED lines=8> */
[----:B------:R-:W-:Y:S02]  /*9db0*/  IMAD.MOV.U32 R60, RZ, RZ, R14 ;  /* 0x000000ffff3c7224 */ /* 0x000fe400078e000e */
[----:B------:R-:W-:-:S04]  /*9dc0*/  IMAD.HI.U32 R6, R9, R10, RZ ;  /* 0x0000000a09067227 */ /* 0x000fc800078e00ff */
[----:B------:R-:W-:Y:S02]  /*9dd0*/  IMAD R14, R5, R3, R24 ;  /* 0x00000003050e7224 */ /* 0x000fe400078e0218 */
[--C-:B------:R-:W-:Y:S01]  /*9de0*/  @!P1 IMAD.IADD R20, R20, 0x1, -R5.reuse ;  /* 0x0000000114149824 */ /* 0x100fe200078e0a05 */
[----:B------:R-:W-:Y:S01]  /*9df0*/  ISETP.GE.AND P1, PT, R7, RZ, PT ;  /* 0x000000ff0700720c */ /* 0x000fe20003f26270 */
[----:B------:R-:W-:Y:S02]  /*9e00*/  IMAD.MOV R6, RZ, RZ, -R6 ;  /* 0x000000ffff067224 */ /* 0x000fe400078e0a06 */
[--C-:B------:R-:W-:Y:S01]  /*9e10*/  @!P3 IMAD.IADD R22, R22, 0x1, -R5.reuse ;  /* 0x000000011616b824 */ /* 0x100fe200078e0a05 */
[----:B------:R-:W-:Y:S01]  /*9e20*/  ISETP.GE.AND P3, PT, R13, RZ, PT ;  /* 0x000000ff0d00720c */ /* 0x000fe20003f66270 */
[----:B------:R-:W-:Y:S01]  /*9e30*/  @!P5 IMAD.IADD R4, R4, 0x1, -R5 ;  /* 0x000000010404d824 */ /* 0x000fe200078e0a05 */
[C---:B------:R-:W-:Y:S01]  /*9e40*/  ISETP.GT.U32.AND P5, PT, R5.reuse, R14, PT ;  /* 0x0000000e0500720c */ /* 0x040fe20003fa4070 */
[----:B------:R-:W-:-:S02]  /*9e50*/  IMAD R6, R5, R6, R10 ;  /* 0x0000000605067224 */ /* 0x000fc400078e020a */
[----:B------:R-:W-:Y:S01]  /*9e60*/  @!P0 IMAD.MOV R60, RZ, RZ, -R60 ;  /* 0x000000ffff3c8224 */ /* 0x000fe200078e0a3c */
[----:B------:R-:W-:Y:S01]  /*9e70*/  ISETP.GT.U32.AND P0, PT, R5, R22, PT ;  /* 0x000000160500720c */ /* 0x000fe20003f04070 */
[----:B------:R-:W-:Y:S02]  /*9e80*/  IMAD.MOV.U32 R12, RZ, RZ, R18 ;  /* 0x000000ffff0c7224 */ /* 0x000fe400078e0012 */
[----:B------:R-:W-:Y:S02]  /*9e90*/  IMAD.MOV.U32 R2, RZ, RZ, R20 ;  /* 0x000000ffff027224 */ /* 0x000fe400078e0014 */
[C---:B------:R-:W-:Y:S02]  /*9ea0*/  VIADD R13, R0.reuse, 0xcb ;  /* 0x000000cb000d7836 */ /* 0x040fe40000000000 */
[----:B------:R-:W-:Y:S01]  /*9eb0*/  @!P2 IMAD.MOV R12, RZ, RZ, -R12 ;  /* 0x000000ffff0ca224 */ /* 0x000fe200078e0a0c */
[----:B------:R-:W-:Y:S01]  /*9ec0*/  ISETP.GE.AND P2, PT, R15, RZ, PT ;  /* 0x000000ff0f00720c */ /* 0x000fe20003f46270 */
[----:B------:R-:W-:Y:S01]  /*9ed0*/  @!P6 IMAD.MOV R2, RZ, RZ, -R2 ;  /* 0x000000ffff02e224 */ /* 0x000fe200078e0a02 */
[C---:B------:R-:W-:Y:S01]  /*9ee0*/  ISETP.GT.U32.AND P6, PT, R5.reuse, R6, PT ;  /* 0x000000060500720c */ /* 0x040fe20003fc4070 */
[----:B------:R-:W-:Y:S01]  /*9ef0*/  VIADD R15, R0, 0xcc ;  /* 0x000000cc000f7836 */ /* 0x000fe20000000000 */
[----:B------:R-:W-:Y:S01]  /*9f00*/  IABS R16, R13 ;  /* 0x0000000d00107213 */ /* 0x000fe20000000000 */
[----:B------:R-:W-:Y:S01]  /*9f10*/  @!P4 IMAD.MOV R74, RZ, RZ, -R74 ;  /* 0x000000ffff4ac224 */ /* 0x000fe200078e0a4a */
[----:B------:R-:W-:Y:S01]  /*9f20*/  ISETP.GT.U32.AND P4, PT, R5, R8, PT ;  /* 0x000000080500720c */ /* 0x000fe20003f84070 */
[--C-:B------:R-:W-:Y:S01]  /*9f30*/  @!P5 IMAD.IADD R14, R14, 0x1, -R5.reuse ;  /* 0x000000010e0ed824 */ /* 0x100fe200078e0a05 */
[----:B------:R-:W-:Y:S01]  /*9f40*/  IABS R18, R15 ;  /* 0x0000000f00127213 */ /* 0x000fe20000000000 */
[----:B------:R-:W-:Y:S01]  /*9f50*/  IMAD.HI.U32 R3, R9, R16, RZ ;  /* 0x0000001009037227 */ /* 0x000fe200078e00ff */
[----:B------:R-:W-:Y:S02]  /*9f60*/  STL [R1+0x1a4], R12 ;  /* 0x0001a40c01007387 */ /* 0x000fe40000100800 */
[----:B------:R-:W-:Y:S01]  /*9f70*/  ISETP.GT.U32.AND P5, PT, R5, R14, PT ;  /* 0x0000000e0500720c */ /* 0x000fe20003fa4070 */
[----:B------:R-:W-:Y:S01]  /*9f80*/  @!P0 IMAD.IADD R22, R22, 0x1, -R5 ;  /* 0x0000000116168824 */ /* 0x000fe200078e0a05 */
[----:B------:R1:W-:Y:S01]  /*9f90*/  STL [R1+0x1bc], R2 ;  /* 0x0001bc0201007387 */ /* 0x0003e20000100800 */
[----:B------:R-:W-:Y:S01]  /*9fa0*/  IMAD.MOV R7, RZ, RZ, -R3 ;  /* 0x000000ffff077224 */ /* 0x000fe200078e0a03 */
[----:B------:R-:W-:Y:S01]  /*9fb0*/  ISETP.GE.AND P0, PT, R17, RZ, PT ;  /* 0x000000ff1100720c */ /* 0x000fe20003f06270 */
[----:B------:R-:W-:Y:S01]  /*9fc0*/  IMAD.HI.U32 R3, R9, R18, RZ ;  /* 0x0000001209037227 */ /* 0x000fe200078e00ff */
[----:B------:R-:W-:-:S03]  /*9fd0*/  IADD3 R17, PT, PT, R0, 0xce, RZ ;  /* 0x000000ce00117810 */ /* 0x000fc60007ffe0ff */
[----:B------:R-:W-:Y:S01]  /*9fe0*/  @!P6 IMAD.IADD R6, R6, 0x1, -R5 ;  /* 0x000000010606e824 */ /* 0x000fe200078e0a05 */
[----:B------:R-:W-:Y:S01]  /*9ff0*/  IABS R10, R17 ;  /* 0x00000011000a7213 */ /* 0x000fe20000000000 */
[----:B------:R-:W-:Y:S02]  /*a000*/  IMAD.MOV R3, RZ, RZ, -R3 ;  /* 0x000000ffff037224 */ /* 0x000fe400078e0a03 */
[----:B-1----:R-:W-:Y:S02]  /*a010*/  IMAD.MOV.U32 R2, RZ, RZ, R22 ;  /* 0x000000ffff027224 */ /* 0x002fe400078e0016 */
[--C-:B------:R-:W-:Y:S01]  /*a020*/  @!P4 IMAD.IADD R8, R8, 0x1, -R5.reuse ;  /* 0x000000010808c824 */ /* 0x100fe200078e0a05 */
[----:B------:R-:W-:Y:S01]  /*a030*/  ISETP.GE.AND P4, PT, R11, RZ, PT ;  /* 0x000000ff0b00720c */ /* 0x000fe20003f86270 */
[----:B------:R-:W-:Y:S01]  /*a040*/  @!P1 IMAD.MOV R2, RZ, RZ, -R2 ;  /* 0x000000ffff029224 */ /* 0x000fe200078e0a02 */
[C---:B------:R-:W-:Y:S01]  /*a050*/  ISETP.GT.U32.AND P1, PT, R5.reuse, R6, PT ;  /* 0x000000060500720c */ /* 0x040fe20003f24070 */
[C---:B------:R-:W-:Y:S01]  /*a060*/  IMAD R18, R5.reuse, R3, R18 ;  /* 0x0000000305127224 */ /* 0x040fe200078e0212 */
[C---:B------:R-:W-:Y:S01]  /*a070*/  ISETP.GT.U32.AND P6, PT, R5.reuse, R8, PT ;  /* 0x000000080500720c */ /* 0x040fe20003fc4070 */
[----:B------:R-:W-:Y:S01]  /*a080*/  @!P5 IMAD.IADD R14, R14, 0x1, -R5 ;  /* 0x000000010e0ed824 */ /* 0x000fe200078e0a05 */
[----:B------:R1:W-:Y:S01]  /*a090*/  STL [R1+0x1cc], R2 ;  /* 0x0001cc0201007387 */ /* 0x0003e20000100800 */
[----:B------:R-:W-:Y:S01]  /*a0a0*/  VIADD R11, R0, 0xcd ;  /* 0x000000cd000b7836 */ /* 0x000fe20000000000 */
[C---:B------:R-:W-:Y:S01]  /*a0b0*/  ISETP.GT.U32.AND P5, PT, R5.reuse, R18, PT ;  /* 0x000000120500720c */ /* 0x040fe20003fa4070 */
[----:B------:R-:W-:-:S02]  /*a0c0*/  IMAD R16, R5, R7, R16 ;  /* 0x0000000705107224 */ /* 0x000fc400078e0210 */
[----:B------:R-:W-:Y:S01]  /*a0d0*/  @!P3 IMAD.MOV R4, RZ, RZ, -R4 ;  /* 0x000000ffff04b224 */ /* 0x000fe200078e0a04 */
[----:B------:R-:W-:Y:S01]  /*a0e0*/  IABS R20, R11 ;  /* 0x0000000b00147213 */ /* 0x000fe20000000000 */
[----:B------:R-:W-:-:S03]  /*a0f0*/  IMAD.HI.U32 R7, R9, R10, RZ ;  /* 0x0000000a09077227 */ /* 0x000fc600078e00ff */
[----:B------:R2:W-:Y:S01]  /*a100*/  STL [R1+0x1d0], R4 ;  /* 0x0001d00401007387 */ /* 0x0005e20000100800 */
[----:B------:R-:W-:Y:S01]  /*a110*/  @!P1 IMAD.IADD R6, R6, 0x1, -R5 ;  /* 0x0000000106069824 */ /* 0x000fe200078e0a05 */
[----:B------:R-:W-:Y:S01]  /*a120*/  ISETP.GE.AND P1, PT, R13, RZ, PT ;  /* 0x000000ff0d00720c */ /* 0x000fe20003f26270 */
[----:B------:R-:W-:Y:S02]  /*a130*/  VIADD R13, R0, 0xcf ;  /* 0x000000cf000d7836 */ /* 0x000fe40000000000 */
[----:B------:R-:W-:-:S03]  /*a140*/  IMAD.HI.U32 R3, R9, R20, RZ ;  /* 0x0000001409037227 */ /* 0x000fc600078e00ff */
[----:B------:R-:W-:Y:S01]  /*a150*/  IABS R22, R13 ;  /* 0x0000000d00167213 */ /* 0x000fe20000000000 */
[--C-:B------:R-:W-:Y:S01]  /*a160*/  @!P6 IMAD.IADD R8, R8, 0x1, -R5.reuse ;  /* 0x000000010808e824 */ /* 0x100fe200078e0a05 */
[C---:B------:R-:W-:Y:S01]  /*a170*/  ISETP.GT.U32.AND P6, PT, R5.reuse, R16, PT ;  /* 0x000000100500720c */ /* 0x040fe20003fc4070 */
[----:B------:R-:W-:Y:S02]  /*a180*/  @!P5 IMAD.IADD R18, R18, 0x1, -R5 ;  /* 0x000000011212d824 */ /* 0x000fe400078e0a05 */
[----:B------:R-:W-:Y:S02]  /*a190*/  IMAD.MOV R3, RZ, RZ, -R3 ;  /* 0x000000ffff037224 */ /* 0x000fe400078e0a03 */
[----:B-1----:R-:W-:Y:S01]  /*a1a0*/  IMAD.MOV.U32 R2, RZ, RZ, R8 ;  /* 0x000000ffff027224 */ /* 0x002fe200078e0008 */
[C---:B------:R-:W-:Y:S01]  /*a1b0*/  ISETP.GT.U32.AND P3, PT, R5.reuse, R18, PT ;  /* 0x000000120500720c */ /* 0x040fe20003f64070 */
[----:B--2---:R-:W-:Y:S02]  /*a1c0*/  IMAD.MOV.U32 R4, RZ, RZ, R6 ;  /* 0x000000ffff047224 */ /* 0x004fe400078e0006 */
[----:B------:R-:W-:-:S02]  /*a1d0*/  IMAD R20, R5, R3, R20 ;  /* 0x0000000305147224 */ /* 0x000fc400078e0214 */
[----:B------:R-:W-:-:S04]  /*a1e0*/  IMAD.HI.U32 R3, R9, R22, RZ ;  /* 0x0000001609037227 */ /* 0x000fc800078e00ff */
[----:B------:R-:W-:Y:S01]  /*a1f0*/  @!P2 IMAD.MOV R2, RZ, RZ, -R2 ;  /* 0x000000ffff02a224 */ /* 0x000fe200078e0a02 */
[----:B------:R-:W-:Y:S01]  /*a200*/  ISETP.GT.U32.AND P2, PT, R5, R20, PT ;  /* 0x000000140500720c */ /* 0x000fe20003f44070 */
[----:B------:R-:W-:Y:S01]  /*a210*/  @!P0 IMAD.MOV R4, RZ, RZ, -R4 ;  /* 0x000000ffff048224 */ /* 0x000fe200078e0a04 */
[----:B------:R-:W-:Y:S01]  /*a220*/  ISETP.GE.AND P0, PT, R11, RZ, PT ;  /* 0x000000ff0b00720c */ /* 0x000fe20003f06270 */
[----:B------:R-:W-:Y:S01]  /*a230*/  IMAD.MOV R3, RZ, RZ, -R3 ;  /* 0x000000ffff037224 */ /* 0x000fe200078e0a03 */
[----:B------:R1:W-:Y:S01]  /*a240*/  STL [R1+0x1d8], R2 ;  /* 0x0001d80201007387 */ /* 0x0003e20000100800 */
[----:B------:R-:W-:Y:S01]  /*a250*/  @!P6 IMAD.IADD R16, R16, 0x1, -R5 ;  /* 0x000000011010e824 */ /* 0x000fe200078e0a05 */
[----:B------:R-:W-:Y:S01]  /*a260*/  ISETP.GE.AND P6, PT, R15, RZ, PT ;  /* 0x000000ff0f00720c */ /* 0x000fe20003fc6270 */
[----:B------:R-:W-:Y:S01]  /*a270*/  IMAD.MOV R7, RZ, RZ, -R7 ;  /* 0x000000ffff077224 */ /* 0x000fe200078e0a07 */
[----:B------:R2:W-:Y:S01]  /*a280*/  STL [R1+0x1e4], R4 ;  /* 0x0001e40401007387 */ /* 0x0005e20000100800 */
[----:B------:R-:W-:Y:S01]  /*a290*/  VIADD R15, R0, 0xd0 ;  /* 0x000000d0000f7836 */ /* 0x000fe20000000000 */
[----:B------:R-:W-:Y:S01]  /*a2a0*/  ISETP.GT.U32.AND P5, PT, R5, R16, PT ;  /* 0x000000100500720c */ /* 0x000fe20003fa4070 */
[----:B------:R-:W-:-:S02]  /*a2b0*/  @!P3 IMAD.IADD R18, R18, 0x1, -R5 ;  /* 0x000000011212b824 */ /* 0x000fc400078e0a05 */
[----:B------:R-:W-:Y:S01]  /*a2c0*/  IMAD R10, R5, R7, R10 ;  /* 0x00000007050a7224 */ /* 0x000fe200078e020a */
[----:B------:R-:W-:Y:S01]  /*a2d0*/  IABS R7, R15 ;  /* 0x0000000f00077213 */ /* 0x000fe20000000000 */
[----:B------:R-:W-:Y:S01]  /*a2e0*/  VIADD R6, R0, 0xd1 ;  /* 0x000000d100067836 */ /* 0x000fe20000000000 */
[----:B-1----:R-:W-:Y:S01]  /*a2f0*/  MOV R2, R14 ;  /* 0x0000000e00027202 */ /* 0x002fe20000000f00 */
[----:B------:R-:W-:Y:S01]  /*a300*/  @!P2 IMAD.IADD R20, R20, 0x1, -R5 ;  /* 0x000000011414a824 */ /* 0x000fe200078e0a05 */
[----:B------:R-:W-:Y:S01]  /*a310*/  ISETP.GE.AND P2, PT, R13, RZ, PT ;  /* 0x000000ff0d00720c */ /* 0x000fe20003f46270 */
[C---:B--2---:R-:W-:Y:S01]  /*a320*/  IMAD R4, R5.reuse, R3, R22 ;  /* 0x0000000305047224 */ /* 0x044fe200078e0216 */
[----:B------:R-:W-:Y:S01]  /*a330*/  IABS R14, R6 ;  /* 0x00000006000e7213 */ /* 0x000fe20000000000 */
[----:B------:R-:W-:Y:S02]  /*a340*/  IMAD.MOV.U32 R8, RZ, RZ, R7 ;  /* 0x000000ffff087224 */ /* 0x000fe400078e0007 */
[----:B------:R-:W-:Y:S01]  /*a350*/  @!P4 IMAD.MOV R2, RZ, RZ, -R2 ;  /* 0x000000ffff02c224 */ /* 0x000fe200078e0a02 */
[----:B------:R-:W-:Y:S01]  /*a360*/  ISETP.GT.U32.AND P3, PT, R5, R4, PT ;  /* 0x000000040500720c */ /* 0x000fe20003f64070 */
[----:B------:R-:W-:Y:S01]  /*a370*/  IMAD.HI.U32 R3, R9, R8, RZ ;  /* 0x0000000809037227 */ /* 0x000fe200078e00ff */
[----:B------:R-:W-:-:S02]  /*a380*/  ISETP.GT.U32.AND P4, PT, R5, R10, PT ;  /* 0x0000000a0500720c */ /* 0x000fc40003f84070 */
[----:B------:R1:W-:Y:S01]  /*a390*/  STL [R1+0x1f0], R2 ;  /* 0x0001f00201007387 */ /* 0x0003e20000100800 */
[----:B------:R-:W-:Y:S01]  /*a3a0*/  @!P5 IMAD.IADD R16, R16, 0x1, -R5 ;  /* 0x000000011010d824 */ /* 0x000fe200078e0a05 */
[----:B------:R-:W-:Y:S01]  /*a3b0*/  ISETP.GE.AND P5, PT, R17, RZ, PT ;  /* 0x000000ff1100720c */ /* 0x000fe20003fa6270 */
[----:B------:R-:W-:Y:S02]  /*a3c0*/  IMAD.MOV R3, RZ, RZ, -R3 ;  /* 0x000000ffff037224 */ /* 0x000fe400078e0a03 */
[----:B------:R-:W-:Y:S02]  /*a3d0*/  VIADD R7, R0, 0xd2 ;  /* 0x000000d200077836 */ /* 0x000fe40000000000 */
[----:B------:R-:W-:Y:S02]  /*a3e0*/  IMAD R8, R5, R3, R8 ;  /* 0x0000000305087224 */ /* 0x000fe400078e0208 */
[----:B------:R-:W-:Y:S02]  /*a3f0*/  @!P3 IMAD.IADD R4, R4, 0x1, -R5 ;  /* 0x000000010404b824 */ /* 0x000fe400078e0a05 */
[----:B-1----:R-:W-:Y:S01]  /*a400*/  IMAD.MOV.U32 R2, RZ, RZ, R16 ;  /* 0x000000ffff027224 */ /* 0x002fe200078e0010 */
[----:B------:R-:W-:Y:S01]  /*a410*/  IABS R16, R7 ;  /* 0x0000000700107213 */ /* 0x000fe20000000000 */
[----:B------:R-:W-:Y:S01]  /*a420*/  IMAD.HI.U32 R3, R9, R14, RZ ;  /* 0x0000000e09037227 */ /* 0x000fe200078e00ff */
[----:B------:R-:W-:-:S03]  /*a430*/  ISETP.GT.U32.AND P3, PT, R5, R4, PT ;  /* 0x000000040500720c */ /* 0x000fc60003f64070 */
[----:B------:R-:W-:Y:S01]  /*a440*/  @!P1 IMAD.MOV R2, RZ, RZ, -R2 ;  /* 0x000000ffff029224 */ /* 0x000fe200078e0a02 */
[C---:B------:R-:W-:Y:S01]  /*a450*/  ISETP.GT.U32.AND P1, PT, R5.reuse, R20, PT ;  /* 0x000000140500720c */ /* 0x040fe20003f24070 */
[----:B------:R-:W-:Y:S02]  /*a460*/  IMAD.MOV R3, RZ, RZ, -R3 ;  /* 0x000000ffff037224 */ /* 0x000fe400078e0a03 */
[----:B------:R-:W-:Y:S01]  /*a470*/  @!P4 IMAD.IADD R10, R10, 0x1, -R5 ;  /* 0x000000010a0ac824 */ /* 0x000fe200078e0a05 */
[----:B------:R1:W-:Y:S01]  /*a480*/  STL [R1+0x1f4], R2 ;  /* 0x0001f40201007387 */ /* 0x0003e20000100800 */
[----:B------:R-:W-:Y:S02]  /*a490*/  IMAD R14, R5, R3, R14 ;  /* 0x00000003050e7224 */ /* 0x000fe400078e020e */
[----:B------:R-:W-:Y:S01]  /*a4a0*/  IMAD.HI.U32 R3, R9, R16, RZ ;  /* 0x0000001009037227 */ /* 0x000fe200078e00ff */
[----:B------:R-:W-:-:S03]  /*a4b0*/  ISETP.GT.U32.AND P4, PT, R5, R10, PT ;  /* 0x0000000a0500720c */ /* 0x000fc60003f84070 */
[----:B------:R-:W-:Y:S01]  /*a4c0*/  @!P3 IMAD.IADD R4, R4, 0x1, -R5 ;  /* 0x000000010404b824 */ /* 0x000fe200078e0a05 */
[C---:B------:R-:W-:Y:S01]  /*a4d0*/  ISETP.GT.U32.AND P3, PT, R5.reuse, R14, PT ;  /* 0x0000000e0500720c */ /* 0x040fe20003f64070 */
[----:B------:R-:W-:Y:S01]  /*a4e0*/  VIADD R11, R0, 0xd3 ;  /* 0x000000d3000b7836 */ /* 0x000fe20000000000 */
[----:B------:R-:W-:Y:S01]  /*a4f0*/  @!P1 IADD3 R20, PT, PT, R20, -R5, RZ ;  /* 0x8000000514149210 */ /* 0x000fe20007ffe0ff */
[----:B-1----:R-:W-:Y:S01]  /*a500*/  IMAD.MOV.U32 R2, RZ, RZ, R18 ;  /* 0x000000ffff027224 */ /* 0x002fe200078e0012 */
[----:B------:R-:W-:Y:S01]  /*a510*/  ISETP.GT.U32.AND P1, PT, R5, R8, PT ;  /* 0x000000080500720c */ /* 0x000fe20003f24070 */
[----:B------:R-:W-:Y:S01]  /*a520*/  IMAD.MOV R3, RZ, RZ, -R3 ;  /* 0x000000ffff037224 */ /* 0x000fe200078e0a03 */
[----:B------:R-:W-:Y:S01]  /*a530*/  IABS R18, R11 ;  /* 0x0000000b00127213 */ /* 0x000fe20000000000 */
[----:B------:R-:W-:Y:S01]  /*a540*/  @!P6 IMAD.MOV R2, RZ, RZ, -R2 ;  /* 0x000000ffff02e224 */ /* 0x000fe200078e0a02 */
[----:B------:R-:W-:Y:S01]  /*a550*/  ISETP.GE.AND P6, PT, R15, RZ, PT ;  /* 0x000000ff0f00720c */ /* 0x000fe20003fc6270 */
[--C-:B------:R-:W-:Y:S01]  /*a560*/  @!P4 IMAD.IADD R10, R10, 0x1, -R5.reuse ;  /* 0x000000010a0ac824 */ /* 0x100fe200078e0a05 */
[----:B------:R-:W-:Y:S01]  /*a570*/  ISETP.GE.AND P4, PT, R6, RZ, PT ;  /* 0x000000ff0600720c */ /* 0x000fe20003f86270 */
[----:B------:R-:W-:Y:S01]  /*a580*/  VIADD R13, R0, 0xd4 ;  /* 0x000000d4000d7836 */ /* 0x000fe20000000000 */
[----:B------:R1:W-:Y:S01]  /*a590*/  STL [R1+0x200], R2 ;  /* 0x0002000201007387 */ /* 0x0003e20000100800 */
[----:B------:R-:W-:-:S02]  /*a5a0*/  @!P3 IMAD.IADD R14, R14, 0x1, -R5 ;  /* 0x000000010e0eb824 */ /* 0x000fc400078e0a05 */
[C---:B------:R-:W-:Y:S01]  /*a5b0*/  IMAD R16, R5.reuse, R3, R16 ;  /* 0x0000000305107224 */ /* 0x040fe200078e0210 */
[----:B------:R-:W-:Y:S01]  /*a5c0*/  IABS R6, R13 ;  /* 0x0000000d00067213 */ /* 0x000fe20000000000 */
[----:B------:R-:W-:Y:S01]  /*a5d0*/  @!P1 IMAD.IADD R8, R8, 0x1, -R5 ;  /* 0x0000000108089824 */ /* 0x000fe200078e0a05 */
[----:B------:R-:W-:Y:S01]  /*a5e0*/  ISETP.GT.U32.AND P3, PT, R5, R14, PT ;  /* 0x0000000e0500720c */ /* 0x000fe20003f64070 */
[----:B------:R-:W-:Y:S01]  /*a5f0*/  IMAD.HI.U32 R3, R9, R18, RZ ;  /* 0x0000001209037227 */ /* 0x000fe200078e00ff */
[----:B------:R-:W-:-:S03]  /*a600*/  ISETP.GE.AND P1, PT, R7, RZ, PT ;  /* 0x000000ff0700720c */ /* 0x000fc60003f26270 */
[----:B-1----:R-:W-:Y:S02]  /*a610*/  IMAD.MOV.U32 R2, RZ, RZ, R20 ;  /* 0x000000ffff027224 */ /* 0x002fe400078e0014 */
[----:B------:R-:W-:Y:S01]  /*a620*/  @!P5 IMAD.MOV R10, RZ, RZ, -R10 ;  /* 0x000000ffff0ad224 */ /* 0x000fe200078e0a0a */
[C---:B------:R-:W-:Y:S01]  /*a630*/  ISETP.GT.U32.AND P5, PT, R5.reuse, R16, PT ;  /* 0x000000100500720c */ /* 0x040fe20003fa4070 */
[----:B------:R-:W-:Y:S01]  /*a640*/  @!P0 IMAD.MOV R2, RZ, RZ, -R2 ;  /* 0x000000ffff028224 */ /* 0x000fe200078e0a02 */
[----:B------:R-:W-:Y:S01]  /*a650*/  ISETP.GT.U32.AND P0, PT, R5, R8, PT ;  /* 0x000000080500720c */ /* 0x000fe20003f04070 */
[----:B------:R-:W-:Y:S02]  /*a660*/  IMAD.MOV R3, RZ, RZ, -R3 ;  /* 0x000000ffff037224 */ /* 0x000fe400078e0a03 */
[----:B------:R-:W-:Y:S01]  /*a670*/  IMAD.MOV.U32 R20, RZ, RZ, R6 ;  /* 0x000000ffff147224 */ /* 0x000fe200078e0006 */
[----:B------:R1:W-:Y:S01]  /*a680*/  STL [R1+0x204], R2 ;  /* 0x0002040201007387 */ /* 0x0003e20000100800 */
[----:B------:R-:W-:-:S02]  /*a690*/  @!P3 IMAD.IADD R14, R14, 0x1, -R5 ;  /* 0x000000010e0eb824 */ /* 0x000fc400078e0a05 */
[----:B------:R-:W-:Y:S01]  /*a6a0*/  IMAD.HI.U32 R6, R9, R20, RZ ;  /* 0x0000001409067227 */ /* 0x000fe200078e00ff */
[----:B------:R2:W-:Y:S03]  /*a6b0*/  STL [R1+0x20c], R10 ;  /* 0x00020c0a01007387 */ /* 0x0005e60000100800 */
[----:B------:R-:W-:Y:S02]  /*a6c0*/  IMAD.MOV R6, RZ, RZ, -R6 ;  /* 0x000000ffff067224 */ /* 0x000fe400078e0a06 */
[--C-:B------:R-:W-:Y:S01]  /*a6d0*/  @!P0 IMAD.IADD R8, R8, 0x1, -R5.reuse ;  /* 0x0000000108088824 */ /* 0x100fe200078e0a05 */
[----:B------:R-:W-:Y:S01]  /*a6e0*/  ISETP.GE.AND P0, PT, R13, RZ, PT ;  /* 0x000000ff0d00720c */ /* 0x000fe20003f06270 */
[----:B------:R-:W-:Y:S02]  /*a6f0*/  @!P5 IMAD.IADD R16, R16, 0x1, -R5 ;  /* 0x000000011010d824 */ /* 0x000fe400078e0a05 */
[----:B-1----:R-:W-:-:S02]  /*a700*/  IMAD.MOV.U32 R2, RZ, RZ, R4 ;  /* 0x000000ffff027224 */ /* 0x002fc400078e0004 */
[C---:B--2---:R-:W-:Y:S01]  /*a710*/  IMAD R10, R5.reuse, R3, R18 ;  /* 0x00000003050a7224 */ /* 0x044fe200078e0212 */
[C---:B------:R-:W-:Y:S01]  /*a720*/  ISETP.GT.U32.AND P5, PT, R5.reuse, R16, PT ;  /* 0x000000100500720c */ /* 0x040fe20003fa4070 */
[C---:B------:R-:W-:Y:S02]  /*a730*/  IMAD R6, R5.reuse, R6, R20 ;  /* 0x0000000605067224 */ /* 0x040fe400078e0214 */
[----:B------:R-:W-:Y:S01]  /*a740*/  IMAD.MOV.U32 R12, RZ, RZ, R8 ;  /* 0x000000ffff0c7224 */ /* 0x000fe200078e0008 */
[----:B------:R-:W-:Y:S01]  /*a750*/  ISETP.GT.U32.AND P3, PT, R5, R10, PT ;  /* 0x0000000a0500720c */ /* 0x000fe20003f64070 */
[----:B------:R-:W-:Y:S01]  /*a760*/  @!P2 IMAD.MOV R2, RZ, RZ, -R2 ;  /* 0x000000ffff02a224 */ /* 0x000fe200078e0a02 */
[----:B------:R-:W-:Y:S01]  /*a770*/  ISETP.GE.AND P2, PT, R11, RZ, PT ;  /* 0x000000ff0b00720c */ /* 0x000fe20003f46270 */
[----:B------:R-:W-:Y:S01]  /*a780*/  @!P6 IMAD.MOV R12, RZ, RZ, -R12 ;  /* 0x000000ffff0ce224 */ /* 0x000fe200078e0a0c */
[----:B------:R-:W-:Y:S01]  /*a790*/  ISETP.GT.U32.AND P6, PT, R5, R6, PT ;  /* 0x000000060500720c */ /* 0x000fe20003fc4070 */
[C---:B------:R-:W-:Y:S01]  /*a7a0*/  VIADD R13, R0.reuse, 0xd6 ;  /* 0x000000d6000d7836 */ /* 0x040fe20000000000 */
[----:B------:R1:W-:Y:S01]  /*a7b0*/  STL [R1+0x2a0], R2 ;  /* 0x0002a00201007387 */ /* 0x0003e20000100800 */
[C---:B------:R-:W-:Y:S01]  /*a7c0*/  IADD3 R11, PT, PT, R0.reuse, 0xd5, RZ ;  /* 0x000000d5000b7810 */ /* 0x040fe20007ffe0ff */
[----:B------:R-:W-:-:S02]  /*a7d0*/  VIADD R15, R0, 0xd7 ;  /* 0x000000d7000f7836 */ /* 0x000fc40000000000 */
[----:B------:R-:W-:Y:S01]  /*a7e0*/  IABS R7, R13 ;  /* 0x0000000d00077213 */ /* 0x000fe20000000000 */
[--C-:B------:R-:W-:Y:S01]  /*a7f0*/  @!P5 IMAD.IADD R16, R16, 0x1, -R5.reuse ;  /* 0x000000011010d824 */ /* 0x100fe200078e0a05 */
[----:B------:R-:W-:Y:S01]  /*a800*/  IABS R4, R11 ;  /* 0x0000000b00047213 */ /* 0x000fe20000000000 */
[----:B------:R-:W-:Y:S01]  /*a810*/  @!P3 IMAD.IADD R10, R10, 0x1, -R5 ;  /* 0x000000010a0ab824 */ /* 0x000fe200078e0a05 */
[----:B------:R-:W-:Y:S01]  /*a820*/  STL [R1+0x29c], R12 ;  /* 0x00029c0c01007387 */ /* 0x000fe20000100800 */
[----:B------:R-:W-:Y:S01]  /*a830*/  IABS R18, R15 ;  /* 0x0000000f00127213 */ /* 0x000fe20000000000 */
[----:B-1----:R-:W-:Y:S01]  /*a840*/  IMAD.MOV.U32 R2, RZ, RZ, R14 ;  /* 0x000000ffff027224 */ /* 0x002fe200078e000e */
[----:B------:R-:W-:Y:S01]  /*a850*/  ISETP.GE.AND P5, PT, R13, RZ, PT ;  /* 0x000000ff0d00720c */ /* 0x000fe20003fa6270 */
[----:B------:R-:W-:Y:S01]  /*a860*/  IMAD.HI.U32 R3, R9, R4, RZ ;  /* 0x0000000409037227 */ /* 0x000fe200078e00ff */
[----:B------:R-:W-:-:S03]  /*a870*/  ISETP.GT.U32.AND P3, PT, R5, R10, PT ;  /* 0x0000000a0500720c */ /* 0x000fc60003f64070 */
[----:B------:R-:W-:Y:S01]  /*a880*/  @!P4 IMAD.MOV R2, RZ, RZ, -R2 ;  /* 0x000000ffff02c224 */ /* 0x000fe200078e0a02 */
[----:B------:R-:W-:Y:S01]  /*a890*/  ISETP.GE.AND P4, PT, R11, RZ, PT ;  /* 0x000000ff0b00720c */ /* 0x000fe20003f86270 */
[----:B------:R-:W-:Y:S02]  /*a8a0*/  IMAD.MOV.U32 R14, RZ, RZ, R7 ;  /* 0x000000ffff0e7224 */ /* 0x000fe400078e0007 */
[----:B------:R-:W-:Y:S01]  /*a8b0*/  @!P6 IMAD.IADD R6, R6, 0x1, -R5 ;  /* 0x000000010606e824 */ /* 0x000fe200078e0a05 */
[----:B------:R1:W-:Y:S01]  /*a8c0*/  STL [R1+0x2ac], R2 ;  /* 0x0002ac0201007387 */ /* 0x0003e20000100800 */
[----:B------:R-:W-:Y:S02]  /*a8d0*/  IMAD.MOV R8, RZ, RZ, -R3 ;  /* 0x000000ffff087224 */ /* 0x000fe400078e0a03 */
[----:B------:R-:W-:Y:S01]  /*a8e0*/  IMAD.HI.U32 R3, R9, R14, RZ ;  /* 0x0000000e09037227 */ /* 0x000fe200078e00ff */
[----:B------:R-:W-:-:S03]  /*a8f0*/  ISETP.GT.U32.AND P6, PT, R5, R6, PT ;  /* 0x000000060500720c */ /* 0x000fc60003fc4070 */
[----:B------:R-:W-:Y:S02]  /*a900*/  IMAD.MOV R3, RZ, RZ, -R3 ;  /* 0x000000ffff037224 */ /* 0x000fe400078e0a03 */
[----:B------:R-:W-:Y:S02]  /*a910*/  @!P3 IMAD.IADD R10, R10, 0x1, -R5 ;  /* 0x000000010a0ab824 */ /* 0x000fe400078e0a05 */
[----:B-1----:R-:W-:Y:S02]  /*a920*/  IMAD.MOV.U32 R2, RZ, RZ, R16 ;  /* 0x000000ffff027224 */ /* 0x002fe400078e0010 */
[C---:B------:R-:W-:Y:S02]  /*a930*/  IMAD R4, R5.reuse, R8, R4 ;  /* 0x0000000805047224 */ /* 0x040fe400078e0204 */
[----:B------:R-:W-:Y:S01]  /*a940*/  IMAD R14, R5, R3, R14 ;  /* 0x00000003050e7224 */ /* 0x000fe200078e020e */
[----:B------:R-:W-:Y:S01]  /*a950*/  @!P1 IADD3 R2, PT, PT, -R2, RZ, RZ ;  /* 0x000000ff02029210 */ /* 0x000fe20007ffe1ff */
[----:B------:R-:W-:Y:S01]  /*a960*/  IMAD.HI.U32 R7, R9, R18, RZ ;  /* 0x0000001209077227 */ /* 0x000fe200078e00ff */
[----:B------:R-:W-:-:S02]  /*a970*/  ISETP.GT.U32.AND P3, PT, R5, R4, PT ;  /* 0x000000040500720c */ /* 0x000fc40003f64070 */
[----:B------:R-:W-:Y:S01]  /*a980*/  ISETP.GE.AND P1, PT, R15, RZ, PT ;  /* 0x000000ff0f00720c */ /* 0x000fe20003f26270 */
[----:B------:R1:W-:Y:S01]  /*a990*/  STL [R1+0x298], R2 ;  /* 0x0002980201007387 */ /* 0x0003e20000100800 */
[----:B------:R-:W-:Y:S02]  /*a9a0*/  IMAD.MOV R7, RZ, RZ, -R7 ;  /* 0x000000ffff077224 */ /* 0x000fe400078e0a07 */
[----:B------:R-:W-:Y:S02]  /*a9b0*/  @!P6 IMAD.IADD R6, R6, 0x1, -R5 ;  /* 0x000000010606e824 */ /* 0x000fe400078e0a05 */
[----:B------:R-:W-:Y:S02]  /*a9c0*/  IMAD R8, R5, R7, R18 ;  /* 0x0000000705087224 */ /* 0x000fe400078e0212 */
[C---:B------:R-:W-:Y:S02]  /*a9d0*/  VIADD R13, R0.reuse, 0xd9 ;  /* 0x000000d9000d7836 */ /* 0x040fe40000000000 */
[----:B------:R-:W-:-:S02]  /*a9e0*/  VIADD R3, R0, 0xd8 ;  /* 0x000000d800037836 */ /* 0x000fc40000000000 */
[----:B-1----:R-:W-:Y:S01]  /*a9f0*/  IMAD.MOV.U32 R2, RZ, RZ, R10 ;  /* 0x000000ffff027224 */ /* 0x002fe200078e000a */
[----:B------:R-:W-:Y:S01]  /*aa00*/  IABS R16, R13 ;  /* 0x0000000d00107213 */ /* 0x000fe20000000000 */
[----:B------:R-:W-:Y:S01]  /*aa10*/  @!P3 IMAD.IADD R4, R4, 0x1, -R5 ;  /* 0x000000010404b824 */ /* 0x000fe200078e0a05 */
[----:B------:R-:W-:Y:S01]  /*aa20*/  IABS R10, R3 ;  /* 0x00000003000a7213 */ /* 0x000fe20000000000 */
[----:B------:R-:W-:Y:S01]  /*aa30*/  @!P2 IMAD.MOV R2, RZ, RZ, -R2 ;  /* 0x000000ffff02a224 */ /* 0x000fe200078e0a02 */
[C---:B------:R-:W-:Y:S01]  /*aa40*/  ISETP.GT.U32.AND P2, PT, R5.reuse, R14, PT ;  /* 0x0000000e0500720c */ /* 0x040fe20003f44070 */
[C---:B------:R-:W-:Y:S01]  /*aa50*/  VIADD R11, R0.reuse, 0xdb ;  /* 0x000000db000b7836 */ /* 0x040fe20000000000 */
[----:B------:R-:W-:Y:S01]  /*aa60*/  ISETP.GT.U32.AND P3, PT, R5, R4, PT ;  /* 0x000000040500720c */ /* 0x000fe20003f64070 */
[----:B------:R-:W-:Y:S01]  /*aa70*/  VIADD R15, R0, 0xda ;  /* 0x000000da000f7836 */ /* 0x000fe20000000000 */
[----:B------:R1:W-:Y:S01]  /*aa80*/  STL [R1+0x2cc], R2 ;  /* 0x0002cc0201007387 */ /* 0x0003e20000100800 */
[----:B------:R-:W-:Y:S01]  /*aa90*/  ISETP.GE.AND P6, PT, R3, RZ, PT ;  /* 0x000000ff0300720c */ /* 0x000fe20003fc6270 */
[----:B------:R-:W-:Y:S01]  /*aaa0*/  IMAD.HI.U32 R3, R9, R10, RZ ;  /* 0x0000000a09037227 */ /* 0x000fe200078e00ff */
[----:B------:R-:W-:-:S02]  /*aab0*/  IABS R20, R11 ;  /* 0x0000000b00147213 */ /* 0x000fc40000000000 */
[----:B------:R-:W-:Y:S01]  /*aac0*/  IABS R18, R15 ;  /* 0x0000000f00127213 */ /* 0x000fe20000000000 */
[----:B------:R-:W-:Y:S02]  /*aad0*/  IMAD.MOV R7, RZ, RZ, -R3 ;  /* 0x000000ffff077224 */ /* 0x000fe400078e0a03 */
[----:B------:R-:W-:Y:S02]  /*aae0*/  VIADD R17, R0, 0xde ;  /* 0x000000de00117836 */ /* 0x000fe40000000000 */
[----:B-1----:R-:W-:Y:S02]  /*aaf0*/  IMAD.MOV.U32 R2, RZ, RZ, R6 ;  /* 0x000000ffff027224 */ /* 0x002fe400078e0006 */
[----:B------:R-:W-:Y:S01]  /*ab00*/  @!P2 IMAD.IADD R14, R14, 0x1, -R5 ;  /* 0x000000010e0ea824 */ /* 0x000fe200078e0a05 */
[----:B------:R-:W-:Y:S01]  /*ab10*/  IABS R24, R17 ;  /* 0x0000001100187213 */ /* 0x000fe20000000000 */
[----:B------:R-:W-:Y:S01]  /*ab20*/  @!P0 IMAD.MOV R2, RZ, RZ, -R2 ;  /* 0x000000ffff028224 */ /* 0x000fe200078e0a02 */
[----:B------:R-:W-:Y:S01]  /*ab30*/  ISETP.GT.U32.AND P0, PT, R5, R8, PT ;  /* 0x000000080500720c */ /* 0x000fe20003f04070 */
[----:B------:R-:W-:Y:S01]  /*ab40*/  IMAD.HI.U32 R6, R9, R16, RZ ;  /* 0x0000001009067227 */ /* 0x000fe200078e00ff */
[----:B------:R-:W-:-:S02]  /*ab50*/  ISETP.GT.U32.AND P2, PT, R5, R14, PT ;  /* 0x0000000e0500720c */ /* 0x000fc40003f44070 */
[----:B------:R1:W-:Y:S01]  /*ab60*/  STL [R1+0x294], R2 ;  /* 0x0002940201007387 */ /* 0x0003e20000100800 */
[----:B------:R-:W-:Y:S02]  /*ab70*/  IMAD.MOV R6, RZ, RZ, -R6 ;  /* 0x000000ffff067224 */ /* 0x000fe400078e0a06 */
[--C-:B------:R-:W-:Y:S01]  /*ab80*/  @!P3 IMAD.IADD R4, R4, 0x1, -R5.reuse ;  /* 0x000000010404b824 */ /* 0x100fe200078e0a05 */
[----:B------:R-:W-:Y:S01]  /*ab90*/  ISETP.GE.AND P3, PT, R13, RZ, PT ;  /* 0x000000ff0d00720c */ /* 0x000fe20003f66270 */
[C---:B------:R-:W-:Y:S02]  /*aba0*/  IMAD R6, R5.reuse, R6, R16 ;  /* 0x0000000605067224 */ /* 0x040fe400078e0210 */
[----:B------:R-:W-:Y:S02]  /*abb0*/  IMAD.MOV.U32 R12, RZ, RZ, R4 ;  /* 0x000000ffff0c7224 */ /* 0x000fe400078e0004 */
[----:B------:R-:W-:Y:S02]  /*abc0*/  @!P0 IMAD.IADD R8, R8, 0x1, -R5 ;  /* 0x0000000108088824 */ /* 0x000fe400078e0a05 */
[----:B------:R-:W-:Y:S01]  /*abd0*/  @!P2 IADD3 R14, PT, PT, R14, -R5, RZ ;  /* 0x800000050e0ea210 */ /* 0x000fe20007ffe0ff */
[----:B------:R-:W-:-:S02]  /*abe0*/  IMAD R10, R5, R7, R10 ;  /* 0x00000007050a7224 */ /* 0x000fc400078e020a */
[----:B------:R-:W-:Y:S01]  /*abf0*/  ISETP.GT.U32.AND P0, PT, R5, R8, PT ;  /* 0x000000080500720c */ /* 0x000fe20003f04070 */
[----:B------:R-:W-:Y:S02]  /*ac00*/  IMAD.HI.U32 R7, R9, R20, RZ ;  /* 0x0000001409077227 */ /* 0x000fe400078e00ff */
[C---:B------:R-:W-:Y:S02]  /*ac10*/  ISETP.GT.U32.AND P2, PT, R5.reuse, R10, PT ;  /* 0x0000000a0500720c */ /* 0x040fe40003f44070 */
[----:B-1----:R-:W-:Y:S02]  /*ac20*/  IMAD.MOV.U32 R2, RZ, RZ, R14 ;  /* 0x000000ffff027224 */ /* 0x002fe400078e000e */
[----:B------:R-:W-:Y:S01]  /*ac30*/  @!P4 IMAD.MOV R12, RZ, RZ, -R12 ;  /* 0x000000ffff0cc224 */ /* 0x000fe200078e0a0c */
[----:B------:R-:W-:Y:S01]  /*ac40*/  ISETP.GT.U32.AND P4, PT, R5, R6, PT ;  /* 0x000000060500720c */ /* 0x000fe20003f84070 */
[----:B------:R-:W-:-:S03]  /*ac50*/  IMAD.HI.U32 R3, R9, R18, RZ ;  /* 0x0000001209037227 */ /* 0x000fc600078e00ff */
[----:B------:R-:W-:Y:S01]  /*ac60*/  STL [R1+0x290], R12 ;  /* 0x0002900c01007387 */ /* 0x000fe20000100800 */
[----:B------:R-:W-:Y:S01]  /*ac70*/  @!P5 IMAD.MOV R2, RZ, RZ, -R2 ;  /* 0x000000ffff02d224 */ /* 0x000fe200078e0a02 */
[----:B------:R-:W-:Y:S01]  /*ac80*/  ISETP.GE.AND P5, PT, R15, RZ, PT ;  /* 0x000000ff0f00720c */ /* 0x000fe20003fa6270 */
[----:B------:R-:W-:Y:S02]  /*ac90*/  IMAD.MOV R7, RZ, RZ, -R7 ;  /* 0x000000ffff077224 */ /* 0x000fe400078e0a07 */
[----:B------:R-:W-:Y:S01]  /*aca0*/  @!P0 IMAD.IADD R8, R8, 0x1, -R5 ;  /* 0x0000000108088824 */ /* 0x000fe200078e0a05 */
[----:B------:R1:W-:Y:S01]  /*acb0*/  STL [R1+0x28c], R2 ;  /* 0x00028c0201007387 */ /* 0x0003e20000100800 */
[----:B------:R-:W-:Y:S02]  /*acc0*/  IMAD.MOV R3, RZ, RZ, -R3 ;  /* 0x000000ffff037224 */ /* 0x000fe400078e0a03 */
[C---:B------:R-:W-:Y:S02]  /*acd0*/  IMAD R14, R5.reuse, R7, R20 ;  /* 0x00000007050e7224 */ /* 0x040fe400078e0214 */
[----:B------:R-:W-:-:S02]  /*ace0*/  IMAD R4, R5, R3, R18 ;  /* 0x0000000305047224 */ /* 0x000fc400078e0212 */
[----:B------:R-:W-:Y:S02]  /*acf0*/  VIADD R13, R0, 0xdc ;  /* 0x000000dc000d7836 */ /* 0x000fe40000000000 */
[--C-:B------:R-:W-:Y:S01]  /*ad00*/  @!P4 IMAD.IADD R6, R6, 0x1, -R5.reuse ;  /* 0x000000010606c824 */ /* 0x100fe200078e0a05 */
[C---:B------:R-:W-:Y:S01]  /*ad10*/  ISETP.GT.U32.AND P0, PT, R5.reuse, R4, PT ;  /* 0x000000040500720c */ /* 0x040fe20003f04070 */
[----:B-1----:R-:W-:Y:S01]  /*ad20*/  IMAD.MOV.U32 R2, RZ, RZ, R8 ;  /* 0x000000ffff027224 */ /* 0x002fe200078e0008 */
[----:B------:R-:W-:Y:S01]  /*ad30*/  IABS R16, R13 ;  /* 0x0000000d00107213 */ /* 0x000fe20000000000 */
[----:B------:R-:W-:Y:S01]  /*ad40*/  @!P2 IMAD.IADD R10, R10, 0x1, -R5 ;  /* 0x000000010a0aa824 */ /* 0x000fe200078e0a05 */
[C---:B------:R-:W-:Y:S01]  /*ad50*/  ISETP.GT.U32.AND P4, PT, R5.reuse, R6, PT ;  /* 0x000000060500720c */ /* 0x040fe20003f84070 */
[----:B------:R-:W-:Y:S01]  /*ad60*/  @!P1 IMAD.MOV R2, RZ, RZ, -R2 ;  /* 0x000000ffff029224 */ /* 0x000fe200078e0a02 */
[----:B------:R-:W-:Y:S01]  /*ad70*/  ISETP.GT.U32.AND P1, PT, R5, R14, PT ;  /* 0x0000000e0500720c */ /* 0x000fe20003f24070 */
[----:B------:R-:W-:Y:S01]  /*ad80*/  IMAD.HI.U32 R3, R9, R16, RZ ;  /* 0x0000001009037227 */ /* 0x000fe200078e00ff */
[----:B------:R-:W-:-:S02]  /*ad90*/  ISETP.GT.U32.AND P2, PT, R5, R10, PT ;  /* 0x0000000a0500720c */ /* 0x000fc40003f44070 */
[----:B------:R1:W-:Y:S01]  /*ada0*/  STL [R1+0x288], R2 ;  /* 0x0002880201007387 */ /* 0x0003e20000100800 */
[----:B------:R-:W-:Y:S02]  /*adb0*/  VIADD R15, R0, 0xdd ;  /* 0x000000dd000f7836 */ /* 0x000fe40000000000 */
[----:B------:R-:W-:Y:S01]  /*adc0*/  IMAD.MOV R3, RZ, RZ, -R3 ;  /* 0x000000ffff037224 */ /* 0x000fe200078e0a03 */
[----:B------:R-:W-:Y:S01]  /*add0*/  @!P0 IADD3 R4, PT, PT, R4, -R5, RZ ;  /* 0x8000000504048210 */ /* 0x000fe20007ffe0ff */
[----:B------:R-:W-:Y:S01]  /*ade0*/  IMAD.HI.U32 R7, R9, R24, RZ ;  /* 0x0000001809077227 */ /* 0x000fe200078e00ff */
[----:B------:R-:W-:Y:S02]  /*adf0*/  IABS R18, R15 ;  /* 0x0000000f00127213 */ /* 0x000fe40000000000 */
[C---:B------:R-:W-:Y:S01]  /*ae00*/  ISETP.GT.U32.AND P0, PT, R5.reuse, R4, PT ;  /* 0x000000040500720c */ /* 0x040fe20003f04070 */
[----:B------:R-:W-:Y:S02]  /*ae10*/  @!P1 IMAD.IADD R14, R14, 0x1, -R5 ;  /* 0x000000010e0e9824 */ /* 0x000fe400078e0a05 */
[----:B------:R-:W-:-:S02]  /*ae20*/  IMAD R8, R5, R3, R16 ;  /* 0x0000000305087224 */ /* 0x000fc400078e0210 */
[----:B------:R-:W-:Y:S01]  /*ae30*/  IMAD.HI.U32 R3, R9, R18, RZ ;  /* 0x0000001209037227 */ /* 0x000fe200078e00ff */
[----:B------:R-:W-:-:S03]  /*ae40*/  ISETP.GT.U32.AND P1, PT, R5, R14, PT ;  /* 0x0000000e0500720c */ /* 0x000fc60003f24070 */
[--C-:B------:R-:W-:Y:S01]  /*ae50*/  @!P4 IMAD.IADD R6, R6, 0x1, -R5.reuse ;  /* 0x000000010606c824 */ /* 0x100fe200078e0a05 */
[----:B------:R-:W-:Y:S01]  /*ae60*/  ISETP.GT.U32.AND P4, PT, R5, R8, PT ;  /* 0x000000080500720c */ /* 0x000fe20003f84070 */
[----:B------:R-:W-:Y:S01]  /*ae70*/  @!P2 IMAD.IADD R10, R10, 0x1, -R5 ;  /* 0x000000010a0aa824 */ /* 0x000fe200078e0a05 */
[----:B------:R-:W-:Y:S01]  /*ae80*/  ISETP.GE.AND P2, PT, R11, RZ, PT ;  /* 0x000000ff0b00720c */ /* 0x000fe20003f46270 */
[----:B------:R-:W-:Y:S02]  /*ae90*/  IMAD.MOV R3, RZ, RZ, -R3 ;  /* 0x000000ffff037224 */ /* 0x000fe400078e0a03 */
[----:B------:R-:W-:Y:S02]  /*aea0*/  IMAD.MOV.U32 R12, RZ, RZ, R10 ;  /* 0x000000ffff0c7224 */ /* 0x000fe400078e000a */
[----:B------:R-:W-:Y:S02]  /*aeb0*/  IMAD R10, R5, R3, R18 ;  /* 0x00000003050a7224 */ /* 0x000fe400078e0212 */
[----:B------:R-:W-:-:S02]  /*aec0*/  @!P1 IMAD.IADD R14, R14, 0x1, -R5 ;  /* 0x000000010e0e9824 */ /* 0x000fc400078e0a05 */
[--C-:B------:R-:W-:Y:S01]  /*aed0*/  @!P0 IMAD.IADD R4, R4, 0x1, -R5.reuse ;  /* 0x0000000104048824 */ /* 0x100fe200078e0a05 */
[----:B------:R-:W-:Y:S01]  /*aee0*/  ISETP.GT.U32.AND P1, PT, R5, R10, PT ;  /* 0x0000000a0500720c */ /* 0x000fe20003f24070 */
[----:B------:R-:W-:Y:S01]  /*aef0*/  @!P4 IMAD.IADD R8, R8, 0x1, -R5 ;  /* 0x000000010808c824 */ /* 0x000fe200078e0a05 */
[----:B------:R-:W-:Y:S01]  /*af00*/  ISETP.GE.AND P0, PT, R17, RZ, PT ;  /* 0x000000ff1100720c */ /* 0x000fe20003f06270 */
[----:B-1----:R-:W-:Y:S02]  /*af10*/  IMAD.MOV.U32 R2, RZ, RZ, R6 ;  /* 0x000000ffff027224 */ /* 0x002fe400078e0006 */
[----:B------:R-:W-:Y:S01]  /*af20*/  IMAD.MOV.U32 R6, RZ, RZ, R4 ;  /* 0x000000ffff067224 */ /* 0x000fe200078e0004 */
[----:B------:R-:W-:Y:S01]  /*af30*/  ISETP.GT.U32.AND P4, PT, R5, R8, PT ;  /* 0x000000080500720c */ /* 0x000fe20003f84070 */
[----:B------:R-:W-:Y:S01]  /*af40*/  @!P6 IMAD.MOV R12, RZ, RZ, -R12 ;  /* 0x000000ffff0ce224 */ /* 0x000fe200078e0a0c */
[----:B------:R-:W-:Y:S01]  /*af50*/  ISETP.GE.AND P6, PT, R13, RZ, PT ;  /* 0x000000ff0d00720c */ /* 0x000fe20003fc6270 */
[----:B------:R-:W-:Y:S01]  /*af60*/  @!P3 IMAD.MOV R2, RZ, RZ, -R2 ;  /* 0x000000ffff02b224 */ /* 0x000fe200078e0a02 */
[----:B------:R-:W-:Y:S01]  /*af70*/  ISETP.GE.AND P3, PT, R15, RZ, PT ;  /* 0x000000ff0f00720c */ /* 0x000fe20003f66270 */
[----:B------:R-:W-:Y:S01]  /*af80*/  @!P5 IMAD.MOV R6, RZ, RZ, -R6 ;  /* 0x000000ffff06d224 */ /* 0x000fe200078e0a06 */
[----:B------:R-:W-:Y:S01]  /*af90*/  STL [R1+0x280], R12 ;  /* 0x0002800c01007387 */ /* 0x000fe20000100800 */
[----:B------:R-:W-:-:S02]  /*afa0*/  VIADD R3, R0, 0xdf ;  /* 0x000000df00037836 */ /* 0x000fc40000000000 */
[----:B------:R-:W-:Y:S01]  /*afb0*/  IMAD.MOV R7, RZ, RZ, -R7 ;  /* 0x000000ffff077224 */ /* 0x000fe200078e0a07 */
[----:B------:R1:W-:Y:S01]  /*afc0*/  STL [R1+0x27c], R2 ;  /* 0x00027c0201007387 */ /* 0x0003e20000100800 */
[--C-:B------:R-:W-:Y:S01]  /*afd0*/  @!P1 IMAD.IADD R10, R10, 0x1, -R5.reuse ;  /* 0x000000010a0a9824 */ /* 0x100fe200078e0a05 */
[----:B------:R-:W-:Y:S01]  /*afe0*/  ISETP.GE.AND P5, PT, R3, RZ, PT ;  /* 0x000000ff0300720c */ /* 0x000fe20003fa6270 */
[C---:B------:R-:W-:Y:S01]  /*aff0*/  IMAD R24, R5.reuse, R7, R24 ;  /* 0x0000000705187224 */ /* 0x040fe200078e0218 */
[----:B------:R2:W-:Y:S01]  /*b000*/  STL [R1+0x278], R6 ;  /* 0x0002780601007387 */ /* 0x0005e20000100800 */
[----:B------:R-:W-:Y:S01]  /*b010*/  VIADD R4, R0, 0xe0 ;  /* 0x000000e000047836 */ /* 0x000fe20000000000 */
[C---:B------:R-:W-:Y:S01]  /*b020*/  ISETP.GT.U32.AND P1, PT, R5.reuse, R10, PT ;  /* 0x0000000a0500720c */ /* 0x040fe20003f24070 */
[----:B------:R-:W-:Y:S01]  /*b030*/  @!P4 IMAD.IADD R8, R8, 0x1, -R5 ;  /* 0x000000010808c824 */ /* 0x000fe200078e0a05 */
[----:B------:R-:W-:Y:S01]  /*b040*/  ISETP.GT.U32.AND P4, PT, R5, R24, PT ;  /* 0x000000180500720c */ /* 0x000fe20003f84070 */
[----:B------:R-:W-:-:S02]  /*b050*/  VIADD R11, R0, 0xe1 ;  /* 0x000000e1000b7836 */ /* 0x000fc40000000000 */
[----:B-1----:R-:W-:Y:S01]  /*b060*/  IMAD.MOV.U32 R2, RZ, RZ, R14 ;  /* 0x000000ffff027224 */ /* 0x002fe200078e000e */
[----:B------:R-:W-:Y:S01]  /*b070*/  IABS R14, R4 ;  /* 0x00000004000e7213 */ /* 0x000fe20000000000 */
[----:B------:R-:W-:Y:S01]  /*b080*/  IMAD.MOV.U32 R12, RZ, RZ, R8 ;  /* 0x000000ffff0c7224 */ /* 0x000fe200078e0008 */
[----:B--2---:R-:W-:Y:S01]  /*b090*/  IABS R6, R3 ;  /* 0x0000000300067213 */ /* 0x004fe20000000000 */
[----:B------:R-:W-:Y:S01]  /*b0a0*/  VIADD R13, R0, 0xe2 ;  /* 0x000000e2000d7836 */ /* 0x000fe20000000000 */
[----:B------:R-:W-:Y:S01]  /*b0b0*/  @!P2 IADD3 R2, PT, PT, -R2, RZ, RZ ;  /* 0x000000ff0202a210 */ /* 0x000fe20007ffe1ff */
[----:B------:R-:W-:Y:S01]  /*b0c0*/  @!P6 IMAD.MOV R12, RZ, RZ, -R12 ;  /* 0x000000ffff0ce224 */ /* 0x000fe200078e0a0c */
[----:B------:R-:W-:Y:S01]  /*b0d0*/  ISETP.GE.AND P2, PT, R4, RZ, PT ;  /* 0x000000ff0400720c */ /* 0x000fe20003f46270 */
[----:B------:R-:W-:Y:S01]  /*b0e0*/  IMAD.HI.U32 R3, R9, R6, RZ ;  /* 0x0000000609037227 */ /* 0x000fe200078e00ff */
[----:B------:R-:W-:Y:S01]  /*b0f0*/  IABS R22, R11 ;  /* 0x0000000b00167213 */ /* 0x000fe20000000000 */
[----:B------:R1:W-:Y:S01]  /*b100*/  STL [R1+0x274], R2 ;  /* 0x0002740201007387 */ /* 0x0003e20000100800 */
[----:B------:R-:W-:Y:S01]  /*b110*/  IABS R20, R13 ;  /* 0x0000000d00147213 */ /* 0x000fe20000000000 */
[----:B------:R-:W-:-:S02]  /*b120*/  IMAD.MOV R3, RZ, RZ, -R3 ;  /* 0x000000ffff037224 */ /* 0x000fc400078e0a03 */
[----:B------:R-:W-:Y:S01]  /*b130*/  IMAD.HI.U32 R4, R9, R14, RZ ;  /* 0x0000000e09047227 */ /* 0x000fe200078e00ff */
[----:B------:R-:W-:Y:S03]  /*b140*/  STL [R1+0x270], R12 ;  /* 0x0002700c01007387 */ /* 0x000fe60000100800 */
[C---:B------:R-:W-:Y:S02]  /*b150*/  IMAD R6, R5.reuse, R3, R6 ;  /* 0x0000000305067224 */ /* 0x040fe400078e0206 */
[--C-:B------:R-:W-:Y:S02]  /*b160*/  @!P1 IMAD.IADD R10, R10, 0x1, -R5.reuse ;  /* 0x000000010a0a9824 */ /* 0x100fe400078e0a05 */
[----:B------:R-:W-:Y:S01]  /*b170*/  IMAD.MOV R4, RZ, RZ, -R4 ;  /* 0x000000ffff047224 */ /* 0x000fe200078e0a04 */
[----:B------:R-:W-:Y:S01]  /*b180*/  ISETP.GT.U32.AND P1, PT, R5, R6, PT ;  /* 0x000000060500720c */ /* 0x000fe20003f24070 */
[----:B------:R-:W-:-:S02]  /*b190*/  @!P4 IMAD.IADD R24, R24, 0x1, -R5 ;  /* 0x000000011818c824 */ /* 0x000fc400078e0a05 */
[----:B------:R-:W-:Y:S02]  /*b1a0*/  IMAD R4, R5, R4, R14 ;  /* 0x0000000405047224 */ /* 0x000fe400078e020e */
[----:B------:R-:W-:Y:S01]  /*b1b0*/  IMAD.HI.U32 R3, R9, R22, RZ ;  /* 0x0000001609037227 */ /* 0x000fe200078e00ff */
[C---:B------:R-:W-:Y:S02]  /*b1c0*/  ISETP.GT.U32.AND P4, PT, R5.reuse, R24, PT ;  /* 0x000000180500720c */ /* 0x040fe40003f84070 */
[----:B------:R-:W-:Y:S01]  /*b1d0*/  ISETP.GT.U32.AND P6, PT, R5, R4, PT ;  /* 0x000000040500720c */ /* 0x000fe20003fc4070 */
[----:B------:R-:W-:Y:S02]  /*b1e0*/  IMAD.MOV R3, RZ, RZ, -R3 ;  /* 0x000000ffff037224 */ /* 0x000fe400078e0a03 */
[----:B------:R-:W-:Y:S02]  /*b1f0*/  IMAD.HI.U32 R7, R9, R20, RZ ;  /* 0x0000001409077227 */ /* 0x000fe400078e00ff */
[----:B------:R-:W-:-:S02]  /*b200*/  @!P1 IADD3 R6, PT, PT, R6, -R5, RZ ;  /* 0x8000000506069210 */ /* 0x000fc40007ffe0ff */
[C---:B------:R-:W-:Y:S02]  /*b210*/  IMAD R22, R5.reuse, R3, R22 ;  /* 0x0000000305167224 */ /* 0x040fe400078e0216 */
[----:B------:R-:W-:Y:S01]  /*b220*/  ISETP.GT.U32.AND P1, PT, R5, R6, PT ;  /* 0x000000060500720c */ /* 0x000fe20003f24070 */
[----:B------:R-:W-:Y:S02]  /*b230*/  IMAD.MOV R7, RZ, RZ, -R7 ;  /* 0x000000ffff077224 */ /* 0x000fe400078e0a07 */
[--C-:B------:R-:W-:Y:S01]  /*b240*/  @!P4 IMAD.IADD R24, R24, 0x1, -R5.reuse ;  /* 0x000000011818c824 */ /* 0x100fe200078e0a05 */
[----:B------:R-:W-:Y:S01]  /*b250*/  ISETP.GE.AND P4, PT, R13, RZ, PT ;  /* 0x000000ff0d00720c */ /* 0x000fe20003f86270 */
[----:B------:R-:W-:Y:S02]  /*b260*/  VIADD R13, R0, 0xe3 ;  /* 0x000000e3000d7836 */ /* 0x000fe40000000000 */
[--C-:B------:R-:W-:Y:S02]  /*b270*/  @!P6 IMAD.IADD R4, R4, 0x1, -R5.reuse ;  /* 0x000000010404e824 */ /* 0x100fe400078e0a05 */
[----:B-1----:R-:W-:Y:S01]  /*b280*/  IMAD.MOV.U32 R2, RZ, RZ, R10 ;  /* 0x000000ffff027224 */ /* 0x002fe200078e000a */
[----:B------:R-:W-:Y:S01]  /*b290*/  IABS R18, R13 ;  /* 0x0000000d00127213 */ /* 0x000fe20000000000 */
[C---:B------:R-:W-:Y:S01]  /*b2a0*/  IMAD R20, R5.reuse, R7, R20 ;  /* 0x0000000705147224 */ /* 0x040fe200078e0214 */
[C---:B------:R-:W-:Y:S01]  /*b2b0*/  ISETP.GT.U32.AND P6, PT, R5.reuse, R4, PT ;  /* 0x000000040500720c */ /* 0x040fe20003fc4070 */
[----:B------:R-:W-:Y:S01]  /*b2c0*/  @!P1 IMAD.IADD R6, R6, 0x1, -R5 ;  /* 0x0000000106069824 */ /* 0x000fe200078e0a05 */
[----:B------:R-:W-:Y:S01]  /*b2d0*/  ISETP.GT.U32.AND P1, PT, R5, R22, PT ;  /* 0x000000160500720c */ /* 0x000fe20003f24070 */
[----:B------:R-:W-:Y:S01]  /*b2e0*/  @!P3 IMAD.MOV R2, RZ, RZ, -R2 ;  /* 0x000000ffff02b224 */ /* 0x000fe200078e0a02 */
[----:B------:R-:W-:Y:S01]  /*b2f0*/  ISETP.GE.AND P3, PT, R11, RZ, PT ;  /* 0x000000ff0b00720c */ /* 0x000fe20003f66270 */
[----:B------:R-:W-:-:S03]  /*b300*/  IMAD.HI.U32 R7, R9, R18, RZ ;  /* 0x0000001209077227 */ /* 0x000fc600078e00ff */
[----:B------:R1:W-:Y:S01]  /*b310*/  STL [R1+0x26c], R2 ;  /* 0x00026c0201007387 */ /* 0x0003e20000100800 */
[C---:B------:R-:W-:Y:S02]  /*b320*/  VIADD R15, R0.reuse, 0xe4 ;  /* 0x000000e4000f7836 */ /* 0x040fe40000000000 */
[----:B------:R-:W-:Y:S02]  /*b330*/  IMAD.MOV R21, RZ, RZ, -R7 ;  /* 0x000000ffff157224 */ /* 0x000fe400078e0a07 */
[----:B------:R-:W-:Y:S01]  /*b340*/  VIADD R19, R0, 0xe5 ;  /* 0x000000e500137836 */ /* 0x000fe20000000000 */
[----:B------:R-:W-:Y:S01]  /*b350*/  IABS R16, R15 ;  /* 0x0000000f00107213 */ /* 0x000fe20000000000 */
[C---:B------:R-:W-:Y:S02]  /*b360*/  IMAD R18, R5.reuse, R21, R18 ;  /* 0x0000001505127224 */ /* 0x040fe400078e0212 */
[----:B------:R-:W-:Y:S01]  /*b370*/  @!P6 IMAD.IADD R4, R4, 0x1, -R5 ;  /* 0x000000010404e824 */ /* 0x000fe200078e0a05 */
[----:B------:R-:W-:Y:S01]  /*b380*/  ISETP.GT.U32.AND P6, PT, R5, R20, PT ;  /* 0x000000140500720c */ /* 0x000fe20003fc4070 */
[----:B-1----:R-:W-:Y:S01]  /*b390*/  IMAD.MOV.U32 R2, RZ, RZ, R24 ;  /* 0x000000ffff027224 */ /* 0x002fe200078e0018 */
[----:B------:R-:W-:Y:S01]  /*b3a0*/  IABS R14, R19 ;  /* 0x00000013000e7213 */ /* 0x000fe20000000000 */
[----:B------:R-:W-:-:S04]  /*b3b0*/  IMAD.HI.U32 R7, R9, R16, RZ ;  /* 0x0000001009077227 */ /* 0x000fc800078e00ff */
[----:B------:R-:W-:Y:S02]  /*b3c0*/  @!P0 IMAD.MOV R2, RZ, RZ, -R2 ;  /* 0x000000ffff028224 */ /* 0x000fe400078e0a02 */
[----:B------:R-:W-:Y:S01]  /*b3d0*/  @!P1 IMAD.IADD R22, R22, 0x1, -R5 ;  /* 0x0000000116169824 */ /* 0x000fe200078e0a05 */
[----:B------:R-:W-:Y:S01]  /*b3e0*/  ISETP.GT.U32.AND P1, PT, R5, R18, PT ;  /* 0x000000120500720c */ /* 0x000fe20003f24070 */
[----:B------:R-:W-:Y:S01]  /*b3f0*/  IMAD.MOV R23, RZ, RZ, -R7 ;  /* 0x000000ffff177224 */ /* 0x000fe200078e0a07 */
[----:B------:R1:W-:Y:S01]  /*b400*/  STL [R1+0x268], R2 ;  /* 0x0002680201007387 */ /* 0x0003e20000100800 */
[----:B------:R-:W-:Y:S02]  /*b410*/  VIADD R3, R0, 0xe7 ;  /* 0x000000e700037836 */ /* 0x000fe40000000000 */
[----:B------:R-:W-:-:S03]  /*b420*/  IMAD.HI.U32 R11, R9, R14, RZ ;  /* 0x0000000e090b7227 */ /* 0x000fc600078e00ff */
[----:B------:R-:W-:Y:S01]  /*b430*/  IABS R8, R3 ;  /* 0x0000000300087213 */ /* 0x000fe20000000000 */
[----:B------:R-:W-:Y:S02]  /*b440*/  VIADD R17, R0, 0xe6 ;  /* 0x000000e600117836 */ /* 0x000fe40000000000 */
[C---:B------:R-:W-:Y:S02]  /*b450*/  IMAD R16, R5.reuse, R23, R16 ;  /* 0x0000001705107224 */ /* 0x040fe400078e0210 */
[----:B-1----:R-:W-:Y:S01]  /*b460*/  IMAD.MOV.U32 R2, RZ, RZ, R6 ;  /* 0x000000ffff027224 */ /* 0x002fe200078e0006 */
[----:B------:R-:W-:Y:S01]  /*b470*/  IABS R10, R17 ;  /* 0x00000011000a7213 */ /* 0x000fe20000000000 */
[----:B------:R-:W-:Y:S02]  /*b480*/  IMAD.MOV R11, RZ, RZ, -R11 ;  /* 0x000000ffff0b7224 */ /* 0x000fe400078e0a0b */
[----:B------:R-:W-:Y:S02]  /*b490*/  @!P5 IMAD.MOV R2, RZ, RZ, -R2 ;  /* 0x000000ffff02d224 */ /* 0x000fe400078e0a02 */
[--C-:B------:R-:W-:Y:S01]  /*b4a0*/  @!P6 IMAD.IADD R20, R20, 0x1, -R5.reuse ;  /* 0x000000011414e824 */ /* 0x100fe200078e0a05 */
[C---:B------:R-:W-:Y:S01]  /*b4b0*/  ISETP.GT.U32.AND P6, PT, R5.reuse, R16, PT ;  /* 0x000000100500720c */ /* 0x040fe20003fc4070 */
[C---:B------:R-:W-:Y:S01]  /*b4c0*/  IMAD R14, R5.reuse, R11, R14 ;  /* 0x0000000b050e7224 */ /* 0x040fe200078e020e */
[----:B------:R1:W-:Y:S01]  /*b4d0*/  STL [R1+0x264], R2 ;  /* 0x0002640201007387 */ /* 0x0003e20000100800 */
[----:B------:R-:W-:Y:S01]  /*b4e0*/  @!P1 IMAD.IADD R18, R18, 0x1, -R5 ;  /* 0x0000000112129824 */ /* 0x000fe200078e0a05 */
[----:B------:R-:W-:Y:S01]  /*b4f0*/  ISETP.GT.U32.AND P1, PT, R5, R22, PT ;  /* 0x000000160500720c */ /* 0x000fe20003f24070 */
[----:B------:R-:W-:Y:S01]  /*b500*/  IMAD.HI.U32 R7, R9, R8, RZ ;  /* 0x0000000809077227 */ /* 0x000fe200078e00ff */
[----:B------:R-:W-:-:S02]  /*b510*/  ISETP.GT.U32.AND P0, PT, R5, R20, PT ;  /* 0x000000140500720c */ /* 0x000fc40003f04070 */
[----:B------:R-:W-:Y:S01]  /*b520*/  ISETP.GT.U32.AND P5, PT, R5, R18, PT ;  /* 0x000000120500720c */ /* 0x000fe20003fa4070 */
[----:B------:R-:W-:-:S04]  /*b530*/  IMAD.HI.U32 R21, R9, R10, RZ ;  /* 0x0000000a09157227 */ /* 0x000fc800078e00ff */
[----:B-1----:R-:W-:Y:S02]  /*b540*/  IMAD.MOV.U32 R2, RZ, RZ, R4 ;  /* 0x000000ffff027224 */ /* 0x002fe400078e0004 */
[----:B------:R-:W-:Y:S02]  /*b550*/  IMAD.MOV R11, RZ, RZ, -R7 ;  /* 0x000000ffff0b7224 */ /* 0x000fe400078e0a07 */
[----:B------:R-:W-:Y:S01]  /*b560*/  @!P2 IMAD.MOV R2, RZ, RZ, -R2 ;  /* 0x000000ffff02a224 */ /* 0x000fe200078e0a02 */
[C---:B------:R-:W-:Y:S01]  /*b570*/  ISETP.GT.U32.AND P2, PT, R5.reuse, R14, PT ;  /* 0x0000000e0500720c */ /* 0x040fe20003f44070 */
[----:B------:R-:W-:Y:S02]  /*b580*/  IMAD.MOV R21, RZ, RZ, -R21 ;  /* 0x000000ffff157224 */ /* 0x000fe400078e0a15 */
[C---:B------:R-:W-:Y:S01]  /*b590*/  IMAD R8, R5.reuse, R11, R8 ;  /* 0x0000000b05087224 */ /* 0x040fe200078e0208 */
[----:B------:R-:W-:Y:S01]  /*b5a0*/  IADD3 R11, PT, PT, R0, 0xe9, RZ ;  /* 0x000000e9000b7810 */ /* 0x000fe20007ffe0ff */
[----:B------:R-:W-:Y:S01]  /*b5b0*/  IMAD R10, R5, R21, R10 ;  /* 0x00000015050a7224 */ /* 0x000fe200078e020a */
[----:B------:R1:W-:Y:S01]  /*b5c0*/  STL [R1+0x260], R2 ;  /* 0x0002600201007387 */ /* 0x0003e20000100800 */
[----:B------:R-:W-:Y:S01]  /*b5d0*/  @!P6 IMAD.IADD R16, R16, 0x1, -R5 ;  /* 0x000000011010e824 */ /* 0x000fe200078e0a05 */
[----:B------:R-:W-:Y:S01]  /*b5e0*/  IABS R23, R11 ;  /* 0x0000000b00177213 */ /* 0x000fe20000000000 */
[----:B------:R-:W-:-:S02]  /*b5f0*/  VIADD R7, R0, 0xe8 ;  /* 0x000000e800077836 */ /* 0x000fc40000000000 */
[--C-:B------:R-:W-:Y:S01]  /*b600*/  @!P1 IMAD.IADD R22, R22, 0x1, -R5.reuse ;  /* 0x0000000116169824 */ /* 0x100fe200078e0a05 */
[C---:B------:R-:W-:Y:S01]  /*b610*/  ISETP.GT.U32.AND P1, PT, R5.reuse, R10, PT ;  /* 0x0000000a0500720c */ /* 0x040fe20003f24070 */
[--C-:B------:R-:W-:Y:S01]  /*b620*/  @!P5 IMAD.IADD R18, R18, 0x1, -R5.reuse ;  /* 0x000000011212d824 */ /* 0x100fe200078e0a05 */
[C---:B------:R-:W-:Y:S01]  /*b630*/  ISETP.GT.U32.AND P6, PT, R5.reuse, R16, PT ;  /* 0x000000100500720c */ /* 0x040fe20003fc4070 */
[----:B------:R-:W-:Y:S01]  /*b640*/  @!P2 IMAD.IADD R14, R14, 0x1, -R5 ;  /* 0x000000010e0ea824 */ /* 0x000fe200078e0a05 */
[----:B------:R-:W-:Y:S01]  /*b650*/  IABS R21, R7 ;  /* 0x0000000700157213 */ /* 0x000fe20000000000 */
[----:B------:R-:W-:Y:S01]  /*b660*/  IMAD.MOV.U32 R12, RZ, RZ, R22 ;  /* 0x000000ffff0c7224 */ /* 0x000fe200078e0016 */
[----:B------:R-:W-:Y:S01]  /*b670*/  ISETP.GT.U32.AND P5, PT, R5, R8, PT ;  /* 0x000000080500720c */ /* 0x000fe20003fa4070 */
[----:B------:R-:W-:Y:S01]  /*b680*/  IMAD.MOV.U32 R4, RZ, RZ, R23 ;  /* 0x000000ffff047224 */ /* 0x000fe200078e0017 */
[----:B------:R-:W-:Y:S01]  /*b690*/  ISETP.GE.AND P2, PT, R19, RZ, PT ;  /* 0x000000ff1300720c */ /* 0x000fe20003f46270 */
[----:B------:R-:W-:Y:S01]  /*b6a0*/  @!P3 IMAD.MOV R12, RZ, RZ, -R12 ;  /* 0x000000ffff0cb224 */ /* 0x000fe200078e0a0c */
[----:B------:R-:W-:Y:S01]  /*b6b0*/  ISETP.GT.U32.AND P3, PT, R5, R14, PT ;  /* 0x0000000e0500720c */ /* 0x000fe20003f64070 */
[----:B------:R-:W-:-:S02]  /*b6c0*/  IMAD.MOV.U32 R6, RZ, RZ, R21 ;  /* 0x000000ffff067224 */ /* 0x000fc400078e0015 */
[----:B------:R-:W-:Y:S01]  /*b6d0*/  IMAD.HI.U32 R21, R9, R4, RZ ;  /* 0x0000000409157227 */ /* 0x000fe200078e00ff */
[----:B------:R-:W-:Y:S01]  /*b6e0*/  @!P1 IADD3 R10, PT, PT, R10, -R5, RZ ;  /* 0x800000050a0a9210 */ /* 0x000fe20007ffe0ff */
[----:B------:R2:W-:Y:S01]  /*b6f0*/  STL [R1+0x25c], R12 ;  /* 0x00025c0c01007387 */ /* 0x0005e20000100800 */
[----:B------:R-:W-:Y:S01]  /*b700*/  ISETP.GE.AND P1, PT, R17, RZ, PT ;  /* 0x000000ff1100720c */ /* 0x000fe20003f26270 */
[----:B------:R-:W-:Y:S01]  /*b710*/  @!P0 IMAD.IADD R20, R20, 0x1, -R5 ;  /* 0x0000000114148824 */ /* 0x000fe200078e0a05 */
[----:B------:R-:W-:Y:S01]  /*b720*/  ISETP.GE.AND P0, PT, R13, RZ, PT ;  /* 0x000000ff0d00720c */ /* 0x000fe20003f06270 */
[----:B------:R-:W-:Y:S02]  /*b730*/  IMAD.MOV R21, RZ, RZ, -R21 ;  /* 0x000000ffff157224 */ /* 0x000fe400078e0a15 */
[----:B------:R-:W-:Y:S01]  /*b740*/  @!P6 IMAD.IADD R16, R16, 0x1, -R5 ;  /* 0x000000011010e824 */ /* 0x000fe200078e0a05 */
[----:B------:R-:W-:Y:S01]  /*b750*/  ISETP.GE.AND P6, PT, R15, RZ, PT ;  /* 0x000000ff0f00720c */ /* 0x000fe20003fc6270 */
[----:B-1----:R-:W-:-:S02]  /*b760*/  IMAD.MOV.U32 R2, RZ, RZ, R20 ;  /* 0x000000ffff027224 */ /* 0x002fc400078e0014 */
[----:B------:R-:W-:-:S04]  /*b770*/  IMAD.HI.U32 R13, R9, R6, RZ ;  /* 0x00000006090d7227 */ /* 0x000fc800078e00ff */
[C---:B------:R-:W-:Y:S02]  /*b780*/  IMAD R4, R5.reuse, R21, R4 ;  /* 0x0000001505047224 */ /* 0x040fe400078e0204 */
[----:B------:R-:W-:Y:S01]  /*b790*/  @!P5 IMAD.IADD R8, R8, 0x1, -R5 ;  /* 0x000000010808d824 */ /* 0x000fe200078e0a05 */
[C---:B------:R-:W-:Y:S01]  /*b7a0*/  ISETP.GT.U32.AND P5, PT, R5.reuse, R10, PT ;  /* 0x0000000a0500720c */ /* 0x040fe20003fa4070 */
[----:B------:R-:W-:Y:S02]  /*b7b0*/  @!P4 IMAD.MOV R2, RZ, RZ, -R2 ;  /* 0x000000ffff02c224 */ /* 0x000fe400078e0a02 */
[----:B------:R-:W-:Y:S01]  /*b7c0*/  IMAD.MOV R13, RZ, RZ, -R13 ;  /* 0x000000ffff0d7224 */ /* 0x000fe200078e0a0d */
[C---:B------:R-:W-:Y:S01]  /*b7d0*/  ISETP.GT.U32.AND P4, PT, R5.reuse, R8, PT ;  /* 0x000000080500720c */ /* 0x040fe20003f84070 */
[----:B------:R-:W-:Y:S01]  /*b7e0*/  @!P3 IMAD.IADD R14, R14, 0x1, -R5 ;  /* 0x000000010e0eb824 */ /* 0x000fe200078e0a05 */
[C---:B------:R-:W-:Y:S01]  /*b7f0*/  ISETP.GT.U32.AND P3, PT, R5.reuse, R4, PT ;  /* 0x000000040500720c */ /* 0x040fe20003f64070 */
[----:B------:R-:W-:Y:S01]  /*b800*/  IMAD R6, R5, R13, R6 ;  /* 0x0000000d05067224 */ /* 0x000fe200078e0206 */
[----:B------:R1:W-:Y:S01]  /*b810*/  STL [R1+0x258], R2 ;  /* 0x0002580201007387 */ /* 0x0003e20000100800 */
[----:B--2---:R-:W-:-:S02]  /*b820*/  IMAD.MOV.U32 R12, RZ, RZ, R18 ;  /* 0x000000ffff0c7224 */ /* 0x004fc400078e0012 */
[C---:B------:R-:W-:Y:S02]  /*b830*/  VIADD R15, R0.reuse, 0xea ;  /* 0x000000ea000f7836 */ /* 0x040fe40000000000 */
[----:B------:R-:W-:Y:S01]  /*b840*/  @!P0 IMAD.MOV R12, RZ, RZ, -R12 ;  /* 0x000000ffff0c8224 */ /* 0x000fe200078e0a0c */
[----:B------:R-:W-:Y:S01]  /*b850*/  ISETP.GT.U32.AND P0, PT, R5, R6, PT ;  /* 0x000000060500720c */ /* 0x000fe20003f04070 */
[----:B------:R-:W-:Y:S02]  /*b860*/  VIADD R13, R0, 0xeb ;  /* 0x000000eb000d7836 */ /* 0x000fe40000000000 */
[--C-:B------:R-:W-:Y:S01]  /*b870*/  @!P5 IMAD.IADD R10, R10, 0x1, -R5.reuse ;  /* 0x000000010a0ad824 */ /* 0x100fe200078e0a05 */
[----:B------:R2:W-:Y:S01]  /*b880*/  STL [R1+0x254], R12 ;  /* 0x0002540c01007387 */ /* 0x0005e20000100800 */
[----:B-1----:R-:W-:Y:S01]  /*b890*/  IMAD.MOV.U32 R2, RZ, RZ, R16 ;  /* 0x000000ffff027224 */ /* 0x002fe200078e0010 */
[----:B------:R-:W-:Y:S01]  /*b8a0*/  IABS R16, R15 ;  /* 0x0000000f00107213 */ /* 0x000fe20000000000 */
[----:B------:R-:W-:Y:S01]  /*b8b0*/  @!P3 IMAD.IADD R4, R4, 0x1, -R5 ;  /* 0x000000010404b824 */ /* 0x000fe200078e0a05 */
[----:B------:R-:W-:Y:S01]  /*b8c0*/  IABS R18, R13 ;  /* 0x0000000d00127213 */ /* 0x000fe20000000000 */
[----:B------:R-:W-:Y:S01]  /*b8d0*/  @!P6 IMAD.MOV R2, RZ, RZ, -R2 ;  /* 0x000000ffff02e224 */ /* 0x000fe200078e0a02 */
[----:B------:R-:W-:Y:S01]  /*b8e0*/  ISETP.GE.AND P6, PT, R3, RZ, PT ;  /* 0x000000ff0300720c */ /* 0x000fe20003fc6270 */
[----:B------:R-:W-:Y:S01]  /*b8f0*/  IMAD.HI.U32 R3, R9, R16, RZ ;  /* 0x0000001009037227 */ /* 0x000fe200078e00ff */
[----:B------:R-:W-:-:S02]  /*b900*/  ISETP.GE.AND P5, PT, R7, RZ, PT ;  /* 0x000000ff0700720c */ /* 0x000fc40003fa6270 */
[----:B------:R1:W-:Y:S01]  /*b910*/  STL [R1+0x250], R2 ;  /* 0x0002500201007387 */ /* 0x0003e20000100800 */
[----:B--2---:R-:W-:Y:S01]  /*b920*/  IMAD.MOV.U32 R12, RZ, RZ, R14 ;  /* 0x000000ffff0c7224 */ /* 0x004fe200078e000e */
[----:B------:R-:W-:Y:S01]  /*b930*/  IADD3 R3, PT, PT, -R3, RZ, RZ ;  /* 0x000000ff03037210 */ /* 0x000fe20007ffe1ff */
[----:B------:R-:W-:-:S04]  /*b940*/  IMAD.HI.U32 R7, R9, R18, RZ ;  /* 0x0000001209077227 */ /* 0x000fc800078e00ff */
[----:B------:R-:W-:Y:S01]  /*b950*/  @!P2 IMAD.MOV R12, RZ, RZ, -R12 ;  /* 0x000000ffff0ca224 */ /* 0x000fe200078e0a0c */
[----:B------:R-:W-:Y:S01]  /*b960*/  ISETP.GE.AND P2, PT, R13, RZ, PT ;  /* 0x000000ff0d00720c */ /* 0x000fe20003f46270 */
[--C-:B------:R-:W-:Y:S01]  /*b970*/  @!P4 IMAD.IADD R8, R8, 0x1, -R5.reuse ;  /* 0x000000010808c824 */ /* 0x100fe200078e0a05 */
[----:B------:R-:W-:Y:S01]  /*b980*/  ISETP.GE.AND P4, PT, R11, RZ, PT ;  /* 0x000000ff0b00720c */ /* 0x000fe20003f86270 */
[----:B-1----:R-:W-:Y:S01]  /*b990*/  IMAD.MOV.U32 R2, RZ, RZ, R10 ;  /* 0x000000ffff027224 */ /* 0x002fe200078e000a */
[----:B------:R-:W-:Y:S01]  /*b9a0*/  STL [R1+0x3d0], R12 ;  /* 0x0003d00c01007387 */ /* 0x000fe20000100800 */
[----:B------:R-:W-:Y:S01]  /*b9b0*/  @!P0 IMAD.IADD R6, R6, 0x1, -R5 ;  /* 0x0000000106068824 */ /* 0x000fe200078e0a05 */
[----:B------:R-:W-:Y:S01]  /*b9c0*/  ISETP.GE.AND P0, PT, R15, RZ, PT ;  /* 0x000000ff0f00720c */ /* 0x000fe20003f06270 */
[----:B------:R-:W-:Y:S01]  /*b9d0*/  @!P1 IMAD.MOV R2, RZ, RZ, -R2 ;  /* 0x000000ffff029224 */ /* 0x000fe200078e0a02 */
[C---:B------:R-:W-:Y:S01]  /*b9e0*/  ISETP.GT.U32.AND P1, PT, R5.reuse, R4, PT ;  /* 0x000000040500720c */ /* 0x040fe20003f24070 */
[----:B------:R-:W-:Y:S01]  /*b9f0*/  IMAD.MOV R7, RZ, RZ, -R7 ;  /* 0x000000ffff077224 */ /* 0x000fe200078e0a07 */
[C---:B------:R-:W-:Y:S01]  /*ba00*/  ISETP.GT.U32.AND P3, PT, R5.reuse, R6, PT ;  /* 0x000000060500720c */ /* 0x040fe20003f64070 */
[C---:B------:R-:W-:Y:S01]  /*ba10*/  IMAD R13, R5.reuse, R3, R16 ;  /* 0x00000003050d7224 */ /* 0x040fe200078e0210 */
[----:B------:R1:W-:Y:S01]  /*ba20*/  STL [R1+0x35c], R2 ;  /* 0x00035c0201007387 */ /* 0x0003e20000100800 */
[----:B------:R-:W-:-:S02]  /*ba30*/  IMAD R18, R5, R7, R18 ;  /* 0x0000000705127224 */ /* 0x000fc400078e0212 */
[C---:B------:R-:W-:Y:S02]  /*ba40*/  VIADD R3, R0.reuse, 0xec ;  /* 0x000000ec00037836 */ /* 0x040fe40000000000 */
[C---:B------:R-:W-:Y:S02]  /*ba50*/  VIADD R11, R0.reuse, 0xed ;  /* 0x000000ed000b7836 */ /* 0x040fe40000000000 */
[----:B------:R-:W-:Y:S01]  /*ba60*/  VIADD R7, R0, 0xee ;  /* 0x000000ee00077836 */ /* 0x000fe20000000000 */
[----:B------:R-:W-:Y:S01]  /*ba70*/  IABS R14, R3 ;  /* 0x00000003000e7213 */ /* 0x000fe20000000000 */
[--C-:B------:R-:W-:Y:S01]  /*ba80*/  @!P1 IMAD.IADD R4, R4, 0x1, -R5.reuse ;  /* 0x0000000104049824 */ /* 0x100fe200078e0a05 */
[C---:B------:R-:W-:Y:S01]  /*ba90*/  ISETP.GT.U32.AND P1, PT, R5.reuse, R18, PT ;  /* 0x000000120500720c */ /* 0x040fe20003f24070 */
[----:B-1----:R-:W-:Y:S01]  /*baa0*/  IMAD.MOV.U32 R2, RZ, RZ, R8 ;  /* 0x000000ffff027224 */ /* 0x002fe200078e0008 */
[----:B------:R-:W-:Y:S01]  /*bab0*/  IABS R10, R11 ;  /* 0x0000000b000a7213 */ /* 0x000fe20000000000 */
[--C-:B------:R-:W-:Y:S01]  /*bac0*/  @!P3 IMAD.IADD R6, R6, 0x1, -R5.reuse ;  /* 0x000000010606b824 */ /* 0x100fe200078e0a05 */
[----:B------:R-:W-:Y:S01]  /*bad0*/  IABS R8, R7 ;  /* 0x0000000700087213 */ /* 0x000fe20000000000 */
[----:B------:R-:W-:Y:S01]  /*bae0*/  @!P6 IMAD.MOV R2, RZ, RZ, -R2 ;  /* 0x000000ffff02e224 */ /* 0x000fe200078e0a02 */
[----:B------:R-:W-:Y:S01]  /*baf0*/  ISETP.GT.U32.AND P6, PT, R5, R13, PT ;  /* 0x0000000d0500720c */ /* 0x000fe20003fc4070 */
[----:B------:R-:W-:Y:S01]  /*bb00*/  VIADD R47, R0, 0x187 ;  /* 0x00000187002f7836 */ /* 0x000fe20000000000 */
[----:B------:R-:W-:Y:S01]  /*bb10*/  ISETP.GE.AND P3, PT, R3, RZ, PT ;  /* 0x000000ff0300720c */ /* 0x000fe20003f66270 */
[----:B------:R-:W-:Y:S01]  /*bb20*/  IMAD.HI.U32 R3, R9, R8, RZ ;  /* 0x0000000809037227 */ /* 0x000fe200078e00ff */
[----:B------:R1:W-:Y:S02]  /*bb30*/  STL [R1+0x454], R2 ;  /* 0x0004540201007387 */ /* 0x0003e40000100800 */
[----:B------:R-:W-:Y:S01]  /*bb40*/  IABS R35, R47 ;  /* 0x0000002f00237213 */ /* 0x000fe20000000000 */
[----:B------:R-:W-:-:S02]  /*bb50*/  @!P1 IMAD.IADD R18, R18, 0x1, -R5 ;  /* 0x0000000112129824 */ /* 0x000fc400078e0a05 */
[C---:B------:R-:W-:Y:S02]  /*bb60*/  VIADD R42, R0.reuse, 0x188 ;  /* 0x00000188002a7836 */ /* 0x040fe40000000000 */
[----:B------:R-:W-:Y:S01]  /*bb70*/  VIADD R41, R0, 0x18a ;  /* 0x0000018a00297836 */ /* 0x000fe20000000000 */
[----:B------:R-:W-:Y:S01]  /*bb80*/  ISETP.GT.U32.AND P1, PT, R5, R18, PT ;  /* 0x000000120500720c */ /* 0x000fe20003f24070 */
[----:B------:R-:W-:Y:S01]  /*bb90*/  @!P6 IMAD.IADD R13, R13, 0x1, -R5 ;  /* 0x000000010d0de824 */ /* 0x000fe200078e0a05 */
[----:B------:R-:W-:Y:S01]  /*bba0*/  ISETP.GE.AND P6, PT, R11, RZ, PT ;  /* 0x000000ff0b00720c */ /* 0x000fe20003fc6270 */
[----:B-1----:R-:W-:Y:S01]  /*bbb0*/  IMAD.MOV.U32 R2, RZ, RZ, R6 ;  /* 0x000000ffff027224 */ /* 0x002fe200078e0006 */
[----:B------:R-:W-:Y:S01]  /*bbc0*/  IABS R38, R42 ;  /* 0x0000002a00267213 */ /* 0x000fe20000000000 */
[----:B------:R-:W-:Y:S01]  /*bbd0*/  IMAD.HI.U32 R11, R9, R14, RZ ;  /* 0x0000000e090b7227 */ /* 0x000fe200078e00ff */
[----:B------:R-:W-:-:S03]  /*bbe0*/  IABS R32, R41 ;  /* 0x0000002900207213 */ /* 0x000fc60000000000 */
[----:B------:R-:W-:Y:S01]  /*bbf0*/  @!P5 IMAD.MOV R2, RZ, RZ, -R2 ;  /* 0x000000ffff02d224 */ /* 0x000fe200078e0a02 */
[----:B------:R-:W-:Y:S01]  /*bc00*/  ISETP.GT.U32.AND P5, PT, R5, R13, PT ;  /* 0x0000000d0500720c */ /* 0x000fe20003fa4070 */
[----:B------:R-:W-:-:S03]  /*bc10*/  IMAD.HI.U32 R6, R9, R10, RZ ;  /* 0x0000000a09067227 */ /* 0x000fc600078e00ff */
[----:B------:R1:W-:Y:S01]  /*bc20*/  STL [R1+0x550], R2 ;  /* 0x0005500201007387 */ /* 0x0003e20000100800 */
[----:B------:R-:W-:Y:S02]  /*bc30*/  IMAD.MOV R11, RZ, RZ, -R11 ;  /* 0x000000ffff0b7224 */ /* 0x000fe400078e0a0b */
[----:B------:R-:W-:Y:S02]  /*bc40*/  IMAD.MOV R6, RZ, RZ, -R6 ;  /* 0x000000ffff067224 */ /* 0x000fe400078e0a06 */
[C---:B------:R-:W-:Y:S02]  /*bc50*/  IMAD R15, R5.reuse, R11, R14 ;  /* 0x0000000b050f7224 */ /* 0x040fe400078e020e */
[----:B------:R-:W-:Y:S02]  /*bc60*/  IMAD R10, R5, R6, R10 ;  /* 0x00000006050a7224 */ /* 0x000fe400078e020a */
[----:B------:R-:W-:Y:S01]  /*bc70*/  @!P5 IMAD.IADD R13, R13, 0x1, -R5 ;  /* 0x000000010d0dd824 */ /* 0x000fe200078e0a05 */
[----:B-1----:R-:W-:Y:S01]  /*bc80*/  MOV R2, R4 ;  /* 0x0000000400027202 */ /* 0x002fe20000000f00 */
[----:B------:R-:W-:Y:S01]  /*bc90*/  IMAD.MOV R4, RZ, RZ, -R3 ;  /* 0x000000ffff047224 */ /* 0x000fe200078e0a03 */
[C---:B------:R-:W-:Y:S01]  /*bca0*/  ISETP.GT.U32.AND P5, PT, R5.reuse, R15, PT ;  /* 0x0000000f0500720c */ /* 0x040fe20003fa4070 */
[----:B------:R-:W-:Y:S01]  /*bcb0*/  @!P1 IMAD.IADD R18, R18, 0x1, -R5 ;  /* 0x0000000112129824 */ /* 0x000fe200078e0a05 */
[----:B------:R-:W-:Y:S01]  /*bcc0*/  ISETP.GT.U32.AND P1, PT, R5, R10, PT ;  /* 0x0000000a0500720c */ /* 0x000fe20003f24070 */
[----:B------:R-:W-:Y:S01]  /*bcd0*/  @!P4 IMAD.MOV R2, RZ, RZ, -R2 ;  /* 0x000000ffff02c224 */ /* 0x000fe200078e0a02 */
[----:B------:R-:W-:Y:S01]  /*bce0*/  ISETP.GE.AND P4, PT, R7, RZ, PT ;  /* 0x000000ff0700720c */ /* 0x000fe20003f86270 */
[----:B------:R-:W-:-:S02]  /*bcf0*/  IMAD R8, R5, R4, R8 ;  /* 0x0000000405087224 */ /* 0x000fc400078e0208 */
[C---:B------:R-:W-:Y:S01]  /*bd00*/  VIADD R3, R0.reuse, 0xef ;  /* 0x000000ef00037836 */ /* 0x040fe20000000000 */
[----:B------:R1:W-:Y:S01]  /*bd10*/  STL [R1+0x584], R2 ;  /* 0x0005840201007387 */ /* 0x0003e20000100800 */
[C---:B------:R-:W-:Y:S02]  /*bd20*/  VIADD R14, R0.reuse, 0xf0 ;  /* 0x000000f0000e7836 */ /* 0x040fe40000000000 */
[----:B------:R-:W-:Y:S01]  /*bd30*/  VIADD R6, R0, 0xf1 ;  /* 0x000000f100067836 */ /* 0x000fe20000000000 */
[----:B------:R-:W-:Y:S01]  /*bd40*/  IABS R7, R3 ;  /* 0x0000000300077213 */ /* 0x000fe20000000000 */
[--C-:B------:R-:W-:Y:S01]  /*bd50*/  @!P5 IMAD.IADD R15, R15, 0x1, -R5.reuse ;  /* 0x000000010f0fd824 */ /* 0x100fe200078e0a05 */
[----:B------:R-:W-:Y:S01]  /*bd60*/  IABS R17, R14 ;  /* 0x0000000e00117213 */ /* 0x000fe20000000000 */
[----:B------:R-:W-:Y:S01]  /*bd70*/  @!P1 IMAD.IADD R10, R10, 0x1, -R5 ;  /* 0x000000010a0a9824 */ /* 0x000fe200078e0a05 */
[----:B------:R-:W-:Y:S01]  /*bd80*/  IABS R16, R6 ;  /* 0x0000000600107213 */ /* 0x000fe20000000000 */
[----:B------:R-:W-:Y:S01]  /*bd90*/  VIADD R4, R0, 0xf2 ;  /* 0x000000f200047836 */ /* 0x000fe20000000000 */
[C---:B------:R-:W-:Y:S01]  /*bda0*/  ISETP.GT.U32.AND P5, PT, R5.reuse, R15, PT ;  /* 0x0000000f0500720c */ /* 0x040fe20003fa4070 */
[----:B-1----:R-:W-:Y:S01]  /*bdb0*/  IMAD.MOV.U32 R2, RZ, RZ, R13 ;  /* 0x000000ffff027224 */ /* 0x002fe200078e000d */
[----:B------:R-:W-:Y:S01]  /*bdc0*/  ISETP.GT.U32.AND P1, PT, R5, R10, PT ;  /* 0x0000000a0500720c */ /* 0x000fe20003f24070 */
[----:B------:R-:W-:Y:S01]  /*bdd0*/  IMAD.HI.U32 R13, R9, R7, RZ ;  /* 0x00000007090d7227 */ /* 0x000fe200078e00ff */
[----:B------:R-:W-:-:S03]  /*bde0*/  IABS R11, R4 ;  /* 0x00000004000b7213 */ /* 0x000fc60000000000 */
[----:B------:R-:W-:Y:S01]  /*bdf0*/  @!P0 IMAD.MOV R2, RZ, RZ, -R2 ;  /* 0x000000ffff028224 */ /* 0x000fe200078e0a02 */
[----:B------:R-:W-:Y:S01]  /*be00*/  ISETP.GT.U32.AND P0, PT, R5, R8, PT ;  /* 0x000000080500720c */ /* 0x000fe20003f04070 */
[----:B------:R-:W-:Y:S02]  /*be10*/  IMAD.MOV R13, RZ, RZ, -R13 ;  /* 0x000000ffff0d7224 */ /* 0x000fe400078e0a0d */
[----:B------:R-:W-:Y:S01]  /*be20*/  VIADD R46, R0, 0x189 ;  /* 0x00000189002e7836 */ /* 0x000fe20000000000 */
[----:B------:R1:W-:Y:S01]  /*be30*/  STL [R1+0x59c], R2 ;  /* 0x00059c0201007387 */ /* 0x0003e20000100800 */
[--C-:B------:R-:W-:Y:S02]  /*be40*/  @!P5 IMAD.IADD R15, R15, 0x1, -R5.reuse ;  /* 0x000000010f0fd824 */ /* 0x100fe400078e0a05 */
[--C-:B------:R-:W-:Y:S01]  /*be50*/  @!P1 IMAD.IADD R10, R10, 0x1, -R5.reuse ;  /* 0x000000010a0a9824 */ /* 0x100fe200078e0a05 */
[----:B------:R-:W-:Y:S01]  /*be60*/  ISETP.GE.AND P1, PT, R14, RZ, PT ;  /* 0x000000ff0e00720c */ /* 0x000fe20003f26270 */
[----:B------:R-:W-:Y:S01]  /*be70*/  VIADD R36, R0, 0x18b ;  /* 0x0000018b00247836 */ /* 0x000fe20000000000 */
[----:B------:R-:W-:Y:S01]  /*be80*/  IABS R40, R46 ;  /* 0x0000002e00287213 */ /* 0x000fe20000000000 */
[----:B------:R-:W-:Y:S01]  /*be90*/  @!P6 IMAD.MOV R10, RZ, RZ, -R10 ;  /* 0x000000ffff0ae224 */ /* 0x000fe200078e0a0a */
[----:B------:R-:W-:Y:S01]  /*bea0*/  ISETP.GE.AND P6, PT, R6, RZ, PT ;  /* 0x000000ff0600720c */ /* 0x000fe20003fc6270 */
[----:B------:R-:W-:Y:S01]  /*beb0*/  @!P0 IMAD.IADD R8, R8, 0x1, -R5 ;  /* 0x0000000108088824 */ /* 0x000fe200078e0a05 */
[----:B------:R-:W-:Y:S01]  /*bec0*/  IABS R29, R36 ;  /* 0x00000024001d7213 */ /* 0x000fe20000000000 */
[----:B-1----:R-:W-:-:S02]  /*bed0*/  IMAD.MOV.U32 R2, RZ, RZ, R18 ;  /* 0x000000ffff027224 */ /* 0x002fc400078e0012 */
[----:B------:R-:W-:Y:S01]  /*bee0*/  IMAD.HI.U32 R18, R9, R17, RZ ;  /* 0x0000001109127227 */ /* 0x000fe200078e00ff */
[----:B------:R-:W-:Y:S02]  /*bef0*/  ISETP.GT.U32.AND P0, PT, R5, R8, PT ;  /* 0x000000080500720c */ /* 0x000fe40003f04070 */
[----:B------:R-:W-:Y:S01]  /*bf00*/  @!P2 IADD3 R2, PT, PT, -R2, RZ, RZ ;  /* 0x000000ff0202a210 */ /* 0x000fe20007ffe1ff */
[----:B------:R-:W-:Y:S01]  /*bf10*/  IMAD.MOV R18, RZ, RZ, -R18 ;  /* 0x000000ffff127224 */ /* 0x000fe200078e0a12 */
[----:B------:R-:W-:Y:S01]  /*bf20*/  ISETP.GE.AND P2, PT, R3, RZ, PT ;  /* 0x000000ff0300720c */ /* 0x000fe20003f46270 */
[----:B------:R-:W-:Y:S02]  /*bf30*/  IMAD R3, R5, R13, R7 ;  /* 0x0000000d05037224 */ /* 0x000fe400078e0207 */
[----:B------:R-:W-:Y:S01]  /*bf40*/  IMAD.HI.U32 R7, R9, R16, RZ ;  /* 0x0000001009077227 */ /* 0x000fe200078e00ff */
[----:B------:R1:W-:Y:S02]  /*bf50*/  STL [R1+0x638], R2 ;  /* 0x0006380201007387 */ /* 0x0003e40000100800 */
[----:B------:R-:W-:Y:S01]  /*bf60*/  ISETP.GT.U32.AND P5, PT, R5, R3, PT ;  /* 0x000000030500720c */ /* 0x000fe20003fa4070 */
[----:B------:R-:W-:-:S02]  /*bf70*/  IMAD.MOV R7, RZ, RZ, -R7 ;  /* 0x000000ffff077224 */ /* 0x000fc400078e0a07 */
[----:B------:R-:W-:Y:S02]  /*bf80*/  IMAD R14, R5, R18, R17 ;  /* 0x00000012050e7224 */ /* 0x000fe400078e0211 */
[----:B------:R-:W-:-:S04]  /*bf90*/  IMAD.HI.U32 R13, R9, R11, RZ ;  /* 0x0000000b090d7227 */ /* 0x000fc800078e00ff */
[----:B-1----:R-:W-:Y:S02]  /*bfa0*/  IMAD.MOV.U32 R2, RZ, RZ, R15 ;  /* 0x000000ffff027224 */ /* 0x002fe400078e000f */
[C---:B------:R-:W-:Y:S02]  /*bfb0*/  IMAD R16, R5.reuse, R7, R16 ;  /* 0x0000000705107224 */ /* 0x040fe400078e0210 */
[----:B------:R-:W-:Y:S01]  /*bfc0*/  @!P3 IMAD.MOV R2, RZ, RZ, -R2 ;  /* 0x000000ffff02b224 */ /* 0x000fe200078e0a02 */
[C---:B------:R-:W-:Y:S01]  /*bfd0*/  ISETP.GT.U32.AND P3, PT, R5.reuse, R14, PT ;  /* 0x0000000e0500720c */ /* 0x040fe20003f64070 */
[----:B------:R-:W-:Y:S02]  /*bfe0*/  IMAD.MOV R13, RZ, RZ, -R13 ;  /* 0x000000ffff0d7224 */ /* 0x000fe400078e0a0d */
[--C-:B------:R-:W-:Y:S01]  /*bff0*/  @!P0 IMAD.IADD R8, R8, 0x1, -R5.reuse ;  /* 0x0000000108088824 */ /* 0x100fe200078e0a05 */
[----:B------:R1:W-:Y:S01]  /*c000*/  STL [R1+0x624], R2 ;  /* 0x0006240201007387 */ /* 0x0003e20000100800 */
[----:B------:R-:W-:Y:S01]  /*c010*/  ISETP.GT.U32.AND P0, PT, R5, R16, PT ;  /* 0x000000100500720c */ /* 0x000fe20003f04070 */
[----:B------:R-:W-:-:S02]  /*c020*/  @!P5 IMAD.IADD R3, R3, 0x1, -R5 ;  /* 0x000000010303d824 */ /* 0x000fc400078e0a05 */
[C---:B------:R-:W-:Y:S01]  /*c030*/  IMAD R11, R5.reuse, R13, R11 ;  /* 0x0000000d050b7224 */ /* 0x040fe200078e020b */
[----:B------:R2:W-:Y:S01]  /*c040*/  STL [R1+0x62c], R10 ;  /* 0x00062c0a01007387 */ /* 0x0005e20000100800 */
[C---:B------:R-:W-:Y:S01]  /*c050*/  VIADD R7, R0.reuse, 0xf3 ;  /* 0x000000f300077836 */ /* 0x040fe20000000000 */
[----:B------:R-:W-:Y:S01]  /*c060*/  ISETP.GT.U32.AND P5, PT, R5, R3, PT ;  /* 0x000000030500720c */ /* 0x000fe20003fa4070 */
[----:B------:R-:W-:Y:S01]  /*c070*/  VIADD R6, R0, 0xf4 ;  /* 0x000000f400067836 */ /* 0x000fe20000000000 */
[----:B------:R-:W-:Y:S01]  /*c080*/  @!P3 IADD3 R14, PT, PT, R14, -R5, RZ ;  /* 0x800000050e0eb210 */ /* 0x000fe20007ffe0ff */
[----:B-1----:R-:W-:Y:S01]  /*c090*/  IMAD.MOV.U32 R2, RZ, RZ, R8 ;  /* 0x000000ffff027224 */ /* 0x002fe200078e0008 */
[----:B------:R-:W-:Y:S01]  /*c0a0*/  IABS R15, R7 ;  /* 0x00000007000f7213 */ /* 0x000fe20000000000 */
[----:B------:R-:W-:Y:S01]  /*c0b0*/  VIADD R13, R0, 0xf7 ;  /* 0x000000f7000d7836 */ /* 0x000fe20000000000 */
[----:B------:R-:W-:Y:S01]  /*c0c0*/  ISETP.GE.AND P3, PT, R7, RZ, PT ;  /* 0x000000ff0700720c */ /* 0x000fe20003f66270 */
[----:B------:R-:W-:Y:S01]  /*c0d0*/  @!P4 IMAD.MOV R2, RZ, RZ, -R2 ;  /* 0x000000ffff02c224 */ /* 0x000fe200078e0a02 */
[C---:B------:R-:W-:Y:S01]  /*c0e0*/  ISETP.GT.U32.AND P4, PT, R5.reuse, R11, PT ;  /* 0x0000000b0500720c */ /* 0x040fe20003f84070 */
[--C-:B------:R-:W-:Y:S01]  /*c0f0*/  @!P0 IMAD.IADD R16, R16, 0x1, -R5.reuse ;  /* 0x0000000110108824 */ /* 0x100fe200078e0a05 */
[----:B------:R-:W-:Y:S01]  /*c100*/  ISETP.GT.U32.AND P0, PT, R5, R14, PT ;  /* 0x0000000e0500720c */ /* 0x000fe20003f04070 */
[----:B------:R-:W-:Y:S01]  /*c110*/  IMAD.HI.U32 R8, R9, R15, RZ ;  /* 0x0000000f09087227 */ /* 0x000fe200078e00ff */
[----:B--2---:R-:W-:Y:S01]  /*c120*/  IABS R10, R6 ;  /* 0x00000006000a7213 */ /* 0x004fe20000000000 */
[----:B------:R1:W-:Y:S01]  /*c130*/  STL [R1+0x630], R2 ;  /* 0x0006300201007387 */ /* 0x0003e20000100800 */
[----:B------:R-:W-:Y:S01]  /*c140*/  IABS R17, R13 ;  /* 0x0000000d00117213 */ /* 0x000fe20000000000 */
[----:B------:R-:W-:Y:S01]  /*c150*/  @!P5 IMAD.IADD R3, R3, 0x1, -R5 ;  /* 0x000000010303d824 */ /* 0x000fe200078e0a05 */
[----:B------:R-:W-:Y:S01]  /*c160*/  ISETP.GE.AND P5, PT, R4, RZ, PT ;  /* 0x000000ff0400720c */ /* 0x000fe20003fa6270 */
[----:B------:R-:W-:-:S02]  /*c170*/  IMAD.MOV R8, RZ, RZ, -R8 ;  /* 0x000000ffff087224 */ /* 0x000fc400078e0a08 */
[----:B------:R-:W-:-:S04]  /*c180*/  IMAD.HI.U32 R7, R9, R10, RZ ;  /* 0x0000000a09077227 */ /* 0x000fc800078e00ff */
[----:B------:R-:W-:Y:S01]  /*c190*/  @!P4 IMAD.IADD R11, R11, 0x1, -R5 ;  /* 0x000000010b0bc824 */ /* 0x000fe200078e0a05 */
[C---:B------:R-:W-:Y:S01]  /*c1a0*/  ISETP.GT.U32.AND P4, PT, R5.reuse, R16, PT ;  /* 0x000000100500720c */ /* 0x040fe20003f84070 */
[----:B-1----:R-:W-:Y:S02]  /*c1b0*/  IMAD.MOV.U32 R2, RZ, RZ, R3 ;  /* 0x000000ffff027224 */ /* 0x002fe400078e0003 */
[C---:B------:R-:W-:Y:S02]  /*c1c0*/  IMAD R15, R5.reuse, R8, R15 ;  /* 0x00000008050f7224 */ /* 0x040fe400078e020f */
[----:B------:R-:W-:Y:S02]  /*c1d0*/  VIADD R3, R0, 0xf6 ;  /* 0x000000f600037836 */ /* 0x000fe40000000000 */
[----:B------:R-:W-:Y:S02]  /*c1e0*/  IMAD.MOV R7, RZ, RZ, -R7 ;  /* 0x000000ffff077224 */ /* 0x000fe400078e0a07 */
[----:B------:R-:W-:Y:S01]  /*c1f0*/  @!P2 IMAD.MOV R2, RZ, RZ, -R2 ;  /* 0x000000ffff02a224 */ /* 0x000fe200078e0a02 */
[C---:B------:R-:W-:Y:S01]  /*c200*/  ISETP.GT.U32.AND P2, PT, R5.reuse, R11, PT ;  /* 0x0000000b0500720c */ /* 0x040fe20003f44070 */
[--C-:B------:R-:W-:Y:S01]  /*c210*/  @!P0 IMAD.IADD R14, R14, 0x1, -R5.reuse ;  /* 0x000000010e0e8824 */ /* 0x100fe200078e0a05 */
[C---:B------:R-:W-:Y:S01]  /*c220*/  ISETP.GT.U32.AND P0, PT, R5.reuse, R15, PT ;  /* 0x0000000f0500720c */ /* 0x040fe20003f04070 */
[C---:B------:R-:W-:Y:S01]  /*c230*/  IMAD R10, R5.reuse, R7, R10 ;  /* 0x00000007050a7224 */ /* 0x040fe200078e020a */
[----:B------:R-:W-:Y:S01]  /*c240*/  IABS R7, R3 ;  /* 0x0000000300077213 */ /* 0x000fe20000000000 */
[----:B------:R-:W-:Y:S01]  /*c250*/  @!P4 IMAD.IADD R16, R16, 0x1, -R5 ;  /* 0x000000011010c824 */ /* 0x000fe200078e0a05 */
[----:B------:R1:W-:Y:S01]  /*c260*/  STL [R1+0x634], R2 ;  /* 0x0006340201007387 */ /* 0x0003e20000100800 */
[----:B------:R-:W-:Y:S01]  /*c270*/  VIADD R4, R0, 0xf5 ;  /* 0x000000f500047836 */ /* 0x000fe20000000000 */
[----:B------:R-:W-:Y:S01]  /*c280*/  ISETP.GT.U32.AND P4, PT, R5, R10, PT ;  /* 0x0000000a0500720c */ /* 0x000fe20003f84070 */
[----:B------:R-:W-:-:S03]  /*c290*/  IMAD.HI.U32 R18, R9, R7, RZ ;  /* 0x0000000709127227 */ /* 0x000fc600078e00ff */
[----:B------:R-:W-:Y:S01]  /*c2a0*/  IABS R8, R4 ;  /* 0x0000000400087213 */ /* 0x000fe20000000000 */
[--C-:B------:R-:W-:Y:S01]  /*c2b0*/  @!P2 IMAD.IADD R11, R11, 0x1, -R5.reuse ;  /* 0x000000010b0ba824 */ /* 0x100fe200078e0a05 */
[----:B------:R-:W-:Y:S01]  /*c2c0*/  ISETP.GE.AND P2, PT, R6, RZ, PT ;  /* 0x000000ff0600720c */ /* 0x000fe20003f46270 */
[----:B------:R-:W-:Y:S01]  /*c2d0*/  @!P0 IMAD.IADD R15, R15, 0x1, -R5 ;  /* 0x000000010f0f8824 */ /* 0x000fe200078e0a05 */
[----:B------:R-:W-:Y:S01]  /*c2e0*/  ISETP.GE.AND P0, PT, R4, RZ, PT ;  /* 0x000000ff0400720c */ /* 0x000fe20003f06270 */
[----:B-1----:R-:W-:Y:S01]  /*c2f0*/  IMAD.MOV.U32 R2, RZ, RZ, R14 ;  /* 0x000000ffff027224 */ /* 0x002fe200078e000e */
[----:B------:R-:W-:Y:S01]  /*c300*/  IADD3 R14, PT, PT, -R18, RZ, RZ ;  /* 0x000000ff120e7210 */ /* 0x000fe20007ffe1ff */
[----:B------:R-:W-:Y:S02]  /*c310*/  IMAD.MOV.U32 R6, RZ, RZ, R17 ;  /* 0x000000ffff067224 */ /* 0x000fe400078e0011 */
[----:B------:R-:W-:Y:S01]  /*c320*/  @!P1 IMAD.MOV R2, RZ, RZ, -R2 ;  /* 0x000000ffff029224 */ /* 0x000fe200078e0a02 */
[C---:B------:R-:W-:Y:S01]  /*c330*/  ISETP.GT.U32.AND P1, PT, R5.reuse, R15, PT ;  /* 0x0000000f0500720c */ /* 0x040fe20003f24070 */
[----:B------:R-:W-:-:S02]  /*c340*/  IMAD R7, R5, R14, R7 ;  /* 0x0000000e05077224 */ /* 0x000fc400078e0207 */
[----:B------:R-:W-:Y:S01]  /*c350*/  @!P4 IMAD.IADD R10, R10, 0x1, -R5 ;  /* 0x000000010a0ac824 */ /* 0x000fe200078e0a05 */
[----:B------:R1:W-:Y:S01]  /*c360*/  STL [R1+0x628], R2 ;  /* 0x0006280201007387 */ /* 0x0003e20000100800 */
[----:B------:R-:W-:-:S03]  /*c370*/  IMAD.HI.U32 R17, R9, R8, RZ ;  /* 0x0000000809117227 */ /* 0x000fc600078e00ff */
[----:B------:R-:W-:Y:S01]  /*c380*/  ISETP.GT.U32.AND P4, PT, R5, R10, PT ;  /* 0x0000000a0500720c */ /* 0x000fe20003f84070 */
[----:B------:R-:W-:Y:S02]  /*c390*/  IMAD.MOV.U32 R12, RZ, RZ, R16 ;  /* 0x000000ffff0c7224 */ /* 0x000fe400078e0010 */
[----:B------:R-:W-:-:S04]  /*c3a0*/  IMAD.HI.U32 R4, R9, R6, RZ ;  /* 0x0000000609047227 */ /* 0x000fc800078e00ff */
[----:B-1----:R-:W-:Y:S02]  /*c3b0*/  IMAD.MOV.U32 R2, RZ, RZ, R11 ;  /* 0x000000ffff027224 */ /* 0x002fe400078e000b */
[----:B------:R-:W-:Y:S02]  /*c3c0*/  IMAD.MOV R17, RZ, RZ, -R17 ;  /* 0x000000ffff117224 */ /* 0x000fe400078e0a11 */
[----:B------:R-:W-:Y:S01]  /*c3d0*/  @!P5 IMAD.MOV R2, RZ, RZ, -R2 ;  /* 0x000000ffff02d224 */ /* 0x000fe200078e0a02 */
[----:B------:R-:W-:Y:S01]  /*c3e0*/  ISETP.GT.U32.AND P5, PT, R5, R7, PT ;  /* 0x000000070500720c */ /* 0x000fe20003fa4070 */
[----:B------:R-:W-:Y:S02]  /*c3f0*/  @!P6 IMAD.MOV R12, RZ, RZ, -R12 ;  /* 0x000000ffff0ce224 */ /* 0x000fe400078e0a0c */
[----:B------:R-:W-:Y:S02]  /*c400*/  IMAD.MOV R4, RZ, RZ, -R4 ;  /* 0x000000ffff047224 */ /* 0x000fe400078e0a04 */
[--C-:B------:R-:W-:Y:S01]  /*c410*/  @!P1 IMAD.IADD R15, R15, 0x1, -R5.reuse ;  /* 0x000000010f0f9824 */ /* 0x100fe200078e0a05 */
[----:B------:R-:W-:Y:S01]  /*c420*/  STL [R1+0x618], R12 ;  /* 0x0006180c01007387 */ /* 0x000fe20000100800 */
[----:B------:R-:W-:Y:S01]  /*c430*/  VIADD R11, R0, 0xf9 ;  /* 0x000000f9000b7836 */ /* 0x000fe20000000000 */
[----:B------:R-:W-:Y:S01]  /*c440*/  ISETP.GE.AND P1, PT, R3, RZ, PT ;  /* 0x000000ff0300720c */ /* 0x000fe20003f26270 */
[C---:B------:R-:W-:Y:S01]  /*c450*/  IMAD R8, R5.reuse, R17, R8 ;  /* 0x0000001105087224 */ /* 0x040fe200078e0208 */
[----:B------:R1:W-:Y:S01]  /*c460*/  STL [R1+0x61c], R2 ;  /* 0x00061c0201007387 */ /* 0x0003e20000100800 */
[----:B------:R-:W-:Y:S01]  /*c470*/  IMAD R6, R5, R4, R6 ;  /* 0x0000000405067224 */ /* 0x000fe200078e0206 */
[----:B------:R-:W-:Y:S01]  /*c480*/  IABS R3, R11 ;  /* 0x0000000b00037213 */ /* 0x000fe20000000000 */
[--C-:B------:R-:W-:Y:S01]  /*c490*/  @!P5 IMAD.IADD R7, R7, 0x1, -R5.reuse ;  /* 0x000000010707d824 */ /* 0x100fe200078e0a05 */
[C---:B------:R-:W-:Y:S01]  /*c4a0*/  ISETP.GT.U32.AND P6, PT, R5.reuse, R8, PT ;  /* 0x000000080500720c */ /* 0x040fe20003fc4070 */
[----:B------:R-:W-:Y:S01]  /*c4b0*/  @!P4 IMAD.IADD R10, R10, 0x1, -R5 ;  /* 0x000000010a0ac824 */ /* 0x000fe200078e0a05 */
[----:B------:R-:W-:Y:S01]  /*c4c0*/  ISETP.GT.U32.AND P4, PT, R5, R6, PT ;  /* 0x000000060500720c */ /* 0x000fe20003f84070 */
[----:B------:R-:W-:-:S04]  /*c4d0*/  IMAD.HI.U32 R16, R9, R3, RZ ;  /* 0x0000000309107227 */ /* 0x000fc800078e00ff */
[----:B-1----:R-:W-:Y:S02]  /*c4e0*/  IMAD.MOV.U32 R2, RZ, RZ, R15 ;  /* 0x000000ffff027224 */ /* 0x002fe400078e000f */
[----:B------:R-:W-:Y:S02]  /*c4f0*/  VIADD R18, R0, 0xf8 ;  /* 0x000000f800127836 */ /* 0x000fe40000000000 */
[----:B------:R-:W-:Y:S01]  /*c500*/  @!P3 IMAD.MOV R2, RZ, RZ, -R2 ;  /* 0x000000ffff02b224 */ /* 0x000fe200078e0a02 */
[C---:B------:R-:W-:Y:S01]  /*c510*/  ISETP.GT.U32.AND P3, PT, R5.reuse, R7, PT ;  /* 0x000000070500720c */ /* 0x040fe20003f64070 */
[----:B------:R-:W-:Y:S01]  /*c520*/  IMAD.MOV R16, RZ, RZ, -R16 ;  /* 0x000000ffff107224 */ /* 0x000fe200078e0a10 */
[----:B------:R-:W-:Y:S01]  /*c530*/  IABS R4, R18 ;  /* 0x0000001200047213 */ /* 0x000fe20000000000 */
[----:B------:R-:W-:Y:S01]  /*c540*/  @!P6 IMAD.IADD R8, R8, 0x1, -R5 ;  /* 0x000000010808e824 */ /* 0x000fe200078e0a05 */
[----:B------:R-:W-:Y:S01]  /*c550*/  @!P4 IADD3 R6, PT, PT, R6, -R5, RZ ;  /* 0x800000050606c210 */ /* 0x000fe20007ffe0ff */
[----:B------:R-:W-:Y:S01]  /*c560*/  IMAD R3, R5, R16, R3 ;  /* 0x0000001005037224 */ /* 0x000fe200078e0203 */
[----:B------:R-:W-:Y:S01]  /*c570*/  ISETP.GE.AND P6, PT, R13, RZ, PT ;  /* 0x000000ff0d00720c */ /* 0x000fe20003fc6270 */
[----:B------:R-:W-:Y:S01]  /*c580*/  IMAD.HI.U32 R14, R9, R4, RZ ;  /* 0x00000004090e7227 */ /* 0x000fe200078e00ff */
[C---:B------:R-:W-:Y:S01]  /*c590*/  ISETP.GT.U32.AND P5, PT, R5.reuse, R8, PT ;  /* 0x000000080500720c */ /* 0x040fe20003fa4070 */
[----:B------:R1:W-:Y:S01]  /*c5a0*/  STL [R1+0x620], R2 ;  /* 0x0006200201007387 */ /* 0x0003e20000100800 */
[----:B------:R-:W-:Y:S01]  /*c5b0*/  ISETP.GT.U32.AND P4, PT, R5, R6, PT ;  /* 0x000000060500720c */ /* 0x000fe20003f84070 */
[----:B------:R-:W-:-:S02]  /*c5c0*/  VIADD R13, R0, 0xfa ;  /* 0x000000fa000d7836 */ /* 0x000fc40000000000 */
[----:B------:R-:W-:Y:S01]  /*c5d0*/  @!P3 IMAD.IADD R7, R7, 0x1, -R5 ;  /* 0x000000010707b824 */ /* 0x000fe200078e0a05 */
[C---:B------:R-:W-:Y:S01]  /*c5e0*/  ISETP.GT.U32.AND P3, PT, R5.reuse, R3, PT ;  /* 0x000000030500720c */ /* 0x040fe20003f64070 */
[----:B------:R-:W-:Y:S01]  /*c5f0*/  IMAD.MOV R14, RZ, RZ, -R14 ;  /* 0x000000ffff0e7224 */ /* 0x000fe200078e0a0e */
[----:B------:R-:W-:Y:S01]  /*c600*/  IABS R15, R13 ;  /* 0x0000000d000f7213 */ /* 0x000fe20000000000 */
[C---:B------:R-:W-:Y:S02]  /*c610*/  VIADD R16, R0.reuse, 0xfc ;  /* 0x000000fc00107836 */ /* 0x040fe40000000000 */
[----:B------:R-:W-:Y:S02]  /*c620*/  IMAD R4, R5, R14, R4 ;  /* 0x0000000e05047224 */ /* 0x000fe400078e0204 */
[----:B------:R-:W-:Y:S02]  /*c630*/  VIADD R14, R0, 0xfb ;  /* 0x000000fb000e7836 */ /* 0x000fe40000000000 */
[----:B------:R-:W-:-:S03]  /*c640*/  IMAD.HI.U32 R19, R9, R15, RZ ;  /* 0x0000000f09137227 */ /* 0x000fc600078e00ff */
[----:B------:R-:W-:Y:S01]  /*c650*/  IABS R17, R14 ;  /* 0x0000000e00117213 */ /* 0x000fe20000000000 */
[--C-:B------:R-:W-:Y:S02]  /*c660*/  @!P3 IMAD.IADD R3, R3, 0x1, -R5.reuse ;  /* 0x000000010303b824 */ /* 0x100fe400078e0a05 */
[--C-:B------:R-:W-:Y:S01]  /*c670*/  @!P5 IMAD.IADD R8, R8, 0x1, -R5.reuse ;  /* 0x000000010808d824 */ /* 0x100fe200078e0a05 */
[C---:B------:R-:W-:Y:S01]  /*c680*/  ISETP.GT.U32.AND P5, PT, R5.reuse, R4, PT ;  /* 0x000000040500720c */ /* 0x040fe20003fa4070 */
[----:B------:R-:W-:Y:S01]  /*c690*/  @!P4 IMAD.IADD R6, R6, 0x1, -R5 ;  /* 0x000000010606c824 */ /* 0x000fe200078e0a05 */
[----:B------:R-:W-:Y:S01]  /*c6a0*/  ISETP.GE.AND P4, PT, R18, RZ, PT ;  /* 0x000000ff1200720c */ /* 0x000fe20003f86270 */
[----:B------:R-:W-:Y:S01]  /*c6b0*/  IMAD.MOV R18, RZ, RZ, -R19 ;  /* 0x000000ffff127224 */ /* 0x000fe200078e0a13 */
[----:B------:R-:W-:Y:S01]  /*c6c0*/  ISETP.GT.U32.AND P3, PT, R5, R3, PT ;  /* 0x000000030500720c */ /* 0x000fe20003f64070 */
[----:B------:R-:W-:Y:S01]  /*c6d0*/  IMAD.HI.U32 R20, R9, R17, RZ ;  /* 0x0000001109147227 */ /* 0x000fe200078e00ff */
[----:B------:R-:W-:-:S03]  /*c6e0*/  IABS R19, R16 ;  /* 0x0000001000137213 */ /* 0x000fc60000000000 */
[C---:B------:R-:W-:Y:S01]  /*c6f0*/  IMAD R15, R5.reuse, R18, R15 ;  /* 0x00000012050f7224 */ /* 0x040fe200078e020f */
[----:B------:R-:W-:Y:S01]  /*c700*/  IADD3 R18, PT, PT, R0, 0x10c, RZ ;  /* 0x0000010c00127810 */ /* 0x000fe20007ffe0ff */
[----:B-1----:R-:W-:Y:S02]  /*c710*/  IMAD.MOV.U32 R2, RZ, RZ, R10 ;  /* 0x000000ffff027224 */ /* 0x002fe400078e000a */
[----:B------:R-:W-:Y:S02]  /*c720*/  IMAD.MOV R20, RZ, RZ, -R20 ;  /* 0x000000ffff147224 */ /* 0x000fe400078e0a14 */
[----:B------:R-:W-:Y:S01]  /*c730*/  @!P0 IMAD.MOV R8, RZ, RZ, -R8 ;  /* 0x000000ffff088224 */ /* 0x000fe200078e0a08 */
[C---:B------:R-:W-:Y:S01]  /*c740*/  ISETP.GT.U32.AND P0, PT, R5.reuse, R15, PT ;  /* 0x0000000f0500720c */ /* 0x040fe20003f04070 */
[----:B------:R-:W-:Y:S02]  /*c750*/  @!P2 IMAD.MOV R2, RZ, RZ, -R2 ;  /* 0x000000ffff02a224 */ /* 0x000fe400078e0a02 */
[----:B------:R-:W-:-:S02]  /*c760*/  IMAD R17, R5, R20, R17 ;  /* 0x0000001405117224 */ /* 0x000fc400078e0211 */
[----:B------:R-:W-:Y:S01]  /*c770*/  @!P5 IMAD.IADD R4, R4, 0x1, -R5 ;  /* 0x000000010404d824 */ /* 0x000fe200078e0a05 */
[----:B------:R1:W-:Y:S01]  /*c780*/  STL [R1+0x614], R2 ;  /* 0x0006140201007387 */ /* 0x0003e20000100800 */
[----:B------:R-:W-:Y:S01]  /*c790*/  @!P1 IMAD.MOV R7, RZ, RZ, -R7 ;  /* 0x000000ffff079224 */ /* 0x000fe200078e0a07 */
[----:B------:R-:W-:Y:S01]  /*c7a0*/  ISETP.GE.AND P5, PT, R11, RZ, PT ;  /* 0x000000ff0b00720c */ /* 0x000fe20003fa6270 */
[--C-:B------:R-:W-:Y:S01]  /*c7b0*/  @!P3 IMAD.IADD R3, R3, 0x1, -R5.reuse ;  /* 0x000000010303b824 */ /* 0x100fe200078e0a05 */
[----:B------:R-:W-:Y:S01]  /*c7c0*/  STL [R1+0x60c], R8 ;  /* 0x00060c0801007387 */ /* 0x000fe20000100800 */
[C---:B------:R-:W-:Y:S01]  /*c7d0*/  ISETP.GT.U32.AND P3, PT, R5.reuse, R17, PT ;  /* 0x000000110500720c */ /* 0x040fe20003f64070 */
[C---:B------:R-:W-:Y:S01]  /*c7e0*/  VIADD R37, R0.reuse, 0x18d ;  /* 0x0000018d00257836 */ /* 0x040fe20000000000 */
[----:B------:R-:W-:Y:S01]  /*c7f0*/  ISETP.GT.U32.AND P2, PT, R5, R4, PT ;  /* 0x000000040500720c */ /* 0x000fe20003f44070 */
[----:B------:R2:W-:Y:S01]  /*c800*/  STL [R1+0x608], R7 ;  /* 0x0006080701007387 */ /* 0x0005e20000100800 */
[----:B------:R-:W-:Y:S01]  /*c810*/  @!P0 IMAD.IADD R15, R15, 0x1, -R5 ;  /* 0x000000010f0f8824 */ /* 0x000fe200078e0a05 */
[----:B------:R-:W-:Y:S01]  /*c820*/  ISETP.GE.AND P1, PT, R13, RZ, PT ;  /* 0x000000ff0d00720c */ /* 0x000fe20003f26270 */
[----:B-1----:R-:W-:Y:S01]  /*c830*/  IMAD.MOV.U32 R2, RZ, RZ, R6 ;  /* 0x000000ffff027224 */ /* 0x002fe200078e0006 */
[----:B------:R-:W-:Y:S01]  /*c840*/  IABS R30, R37 ;  /* 0x00000025001e7213 */ /* 0x000fe20000000000 */
[C---:B------:R-:W-:Y:S01]  /*c850*/  VIADD R6, R0.reuse, 0xfd ;  /* 0x000000fd00067836 */ /* 0x040fe20000000000 */
[----:B------:R-:W-:Y:S01]  /*c860*/  ISETP.GT.U32.AND P0, PT, R5, R15, PT ;  /* 0x0000000f0500720c */ /* 0x000fe20003f04070 */
[----:B------:R-:W-:Y:S01]  /*c870*/  VIADD R13, R0, 0xff ;  /* 0x000000ff000d7836 */ /* 0x000fe20000000000 */
[----:B------:R-:W-:Y:S01]  /*c880*/  @!P6 IADD3 R2, PT, PT, -R2, RZ, RZ ;  /* 0x000000ff0202e210 */ /* 0x000fe20007ffe1ff */
[----:B------:R-:W-:Y:S01]  /*c890*/  VIADD R39, R0, 0x18c ;  /* 0x0000018c00277836 */ /* 0x000fe20000000000 */
[----:B------:R-:W-:Y:S01]  /*c8a0*/  IABS R10, R6 ;  /* 0x00000006000a7213 */ /* 0x000fe20000000000 */
[----:B--2---:R-:W-:Y:S01]  /*c8b0*/  IMAD.HI.U32 R7, R9, R19, RZ ;  /* 0x0000001309077227 */ /* 0x004fe200078e00ff */
[----:B------:R-:W-:Y:S01]  /*c8c0*/  ISETP.GE.AND P6, PT, R14, RZ, PT ;  /* 0x000000ff0e00720c */ /* 0x000fe20003fc6270 */
[----:B------:R1:W-:Y:S01]  /*c8d0*/  STL [R1+0x610], R2 ;  /* 0x0006100201007387 */ /* 0x0003e20000100800 */
[----:B------:R-:W-:Y:S01]  /*c8e0*/  IABS R28, R39 ;  /* 0x00000027001c7213 */ /* 0x000fe20000000000 */
[----:B------:R-:W-:-:S02]  /*c8f0*/  IMAD.MOV R7, RZ, RZ, -R7 ;  /* 0x000000ffff077224 */ /* 0x000fc400078e0a07 */
[----:B------:R-:W-:Y:S02]  /*c900*/  @!P3 IMAD.IADD R17, R17, 0x1, -R5 ;  /* 0x000000011111b824 */ /* 0x000fe400078e0a05 */
[C---:B------:R-:W-:Y:S02]  /*c910*/  IMAD R8, R5.reuse, R7, R19 ;  /* 0x0000000705087224 */ /* 0x040fe400078e0213 */
[----:B------:R-:W-:Y:S01]  /*c920*/  @!P2 IMAD.IADD R4, R4, 0x1, -R5 ;  /* 0x000000010404a824 */ /* 0x000fe200078e0a05 */
[C---:B------:R-:W-:Y:S01]  /*c930*/  ISETP.GT.U32.AND P3, PT, R5.reuse, R17, PT ;  /* 0x000000110500720c */ /* 0x040fe20003f64070 */
[----:B-1----:R-:W-:Y:S01]  /*c940*/  IMAD.MOV.U32 R2, RZ, RZ, R3 ;  /* 0x000000ffff027224 */ /* 0x002fe200078e0003 */
[----:B------:R-:W-:Y:S01]  /*c950*/  ISETP.GE.AND P2, PT, R16, RZ, PT ;  /* 0x000000ff1000720c */ /* 0x000fe20003f46270 */
[----:B------:R-:W-:Y:S02]  /*c960*/  IMAD.MOV.U32 R11, RZ, RZ, R4 ;  /* 0x000000ffff0b7224 */ /* 0x000fe400078e0004 */
[----:B------:R-:W-:Y:S01]  /*c970*/  @!P5 IMAD.MOV R2, RZ, RZ, -R2 ;  /* 0x000000ffff02d224 */ /* 0x000fe200078e0a02 */
[----:B------:R-:W-:Y:S01]  /*c980*/  ISETP.GT.U32.AND P5, PT, R5, R8, PT ;  /* 0x000000080500720c */ /* 0x000fe20003fa4070 */
[----:B------:R-:W-:-:S04]  /*c990*/  IMAD.HI.U32 R3, R9, R10, RZ ;  /* 0x0000000a09037227 */ /* 0x000fc800078e00ff */
[----:B------:R-:W-:Y:S01]  /*c9a0*/  @!P4 IMAD.MOV R11, RZ, RZ, -R11 ;  /* 0x000000ffff0bc224 */ /* 0x000fe200078e0a0b */
[----:B------:R-:W-:Y:S01]  /*c9b0*/  ISETP.GE.AND P4, PT, R6, RZ, PT ;  /* 0x000000ff0600720c */ /* 0x000fe20003f86270 */
[----:B------:R-:W-:Y:S01]  /*c9c0*/  IMAD.MOV R3, RZ, RZ, -R3 ;  /* 0x000000ffff037224 */ /* 0x000fe200078e0a03 */
[----:B------:R-:W-:Y:S01]  /*c9d0*/  IABS R6, R13 ;  /* 0x0000000d00067213 */ /* 0x000fe20000000000 */
[----:B------:R-:W-:Y:S01]  /*c9e0*/  VIADD R4, R0, 0xfe ;  /* 0x000000fe00047836 */ /* 0x000fe20000000000 */
[----:B------:R1:W-:Y:S01]  /*c9f0*/  STL [R1+0x5c4], R11 ;  /* 0x0005c40b01007387 */ /* 0x0003e20000100800 */
[--C-:B------:R-:W-:Y:S02]  /*ca00*/  @!P0 IMAD.IADD R15, R15, 0x1, -R5.reuse ;  /* 0x000000010f0f8824 */ /* 0x100fe400078e0a05 */
[----:B------:R-:W-:Y:S01]  /*ca10*/  IMAD R10, R5, R3, R10 ;  /* 0x00000003050a7224 */ /* 0x000fe200078e020a */
[----:B------:R2:W-:Y:S01]  /*ca20*/  STL [R1+0x604], R2 ;  /* 0x0006040201007387 */ /* 0x0005e20000100800 */
[--C-:B------:R-:W-:Y:S01]  /*ca30*/  @!P5 IMAD.IADD R8, R8, 0x1, -R5.reuse ;  /* 0x000000010808d824 */ /* 0x100fe200078e0a05 */
[----:B------:R-:W-:Y:S01]  /*ca40*/  IABS R7, R4 ;  /* 0x0000000400077213 */ /* 0x000fe20000000000 */
[----:B------:R-:W-:Y:S01]  /*ca50*/  @!P3 IMAD.IADD R17, R17, 0x1, -R5 ;  /* 0x000000011111b824 */ /* 0x000fe200078e0a05 */
[----:B------:R-:W-:Y:S01]  /*ca60*/  ISETP.GT.U32.AND P3, PT, R5, R10, PT ;  /* 0x0000000a0500720c */ /* 0x000fe20003f64070 */
[----:B------:R-:W-:Y:S01]  /*ca70*/  IMAD.HI.U32 R14, R9, R6, RZ ;  /* 0x00000006090e7227 */ /* 0x000fe200078e00ff */
[----:B------:R-:W-:-:S02]  /*ca80*/  ISETP.GT.U32.AND P5, PT, R5, R8, PT ;  /* 0x000000080500720c */ /* 0x000fc40003fa4070 */
[----:B------:R-:W-:Y:S01]  /*ca90*/  ISETP.GE.AND P0, PT, R4, RZ, PT ;  /* 0x000000ff0400720c */ /* 0x000fe20003f06270 */
[----:B-1----:R-:W-:Y:S01]  /*caa0*/  IMAD.HI.U32 R11, R9, R7, RZ ;  /* 0x00000007090b7227 */ /* 0x002fe200078e00ff */
[----:B--2---:R-:W-:-:S03]  /*cab0*/  MOV R2, R15 ;  /* 0x0000000f00027202 */ /* 0x004fc60000000f00 */
[----:B------:R-:W-:Y:S02]  /*cac0*/  IMAD.MOV R11, RZ, RZ, -R11 ;  /* 0x000000ffff0b7224 */ /* 0x000fe400078e0a0b */
[----:B------:R-:W-:Y:S01]  /*cad0*/  @!P1 IMAD.MOV R2, RZ, RZ, -R2 ;  /* 0x000000ffff029224 */ /* 0x000fe200078e0a02 */
[----:B------:R-:W-:Y:S01]  /*cae0*/  ISETP.GE.AND P1, PT, R13, RZ, PT ;  /* 0x000000ff0d00720c */ /* 0x000fe20003f26270 */
[----:B------:R-:W-:Y:S02]  /*caf0*/  VIADD R4, R0, 0x100 ;  /* 0x0000010000047836 */ /* 0x000fe40000000000 */
[----:B------:R-:W-:Y:S01]  /*cb00*/  IMAD R7, R5, R11, R7 ;  /* 0x0000000b05077224 */ /* 0x000fe200078e0207 */
[----:B------:R1:W-:Y:S01]  /*cb10*/  STL [R1+0x5dc], R2 ;  /* 0x0005dc0201007387 */ /* 0x0003e20000100800 */
[----:B------:R-:W-:Y:S01]  /*cb20*/  @!P3 IMAD.IADD R10, R10, 0x1, -R5 ;  /* 0x000000010a0ab824 */ /* 0x000fe200078e0a05 */
[----:B------:R-:W-:Y:S01]  /*cb30*/  IABS R3, R4 ;  /* 0x0000000400037213 */ /* 0x000fe20000000000 */
[----:B------:R-:W-:-:S02]  /*cb40*/  IMAD.MOV R14, RZ, RZ, -R14 ;  /* 0x000000ffff0e7224 */ /* 0x000fc400078e0a0e */
[----:B------:R-:W-:Y:S01]  /*cb50*/  @!P5 IMAD.IADD R8, R8, 0x1, -R5 ;  /* 0x000000010808d824 */ /* 0x000fe200078e0a05 */
[C---:B------:R-:W-:Y:S01]  /*cb60*/  ISETP.GT.U32.AND P5, PT, R5.reuse, R7, PT ;  /* 0x000000070500720c */ /* 0x040fe20003fa4070 */
[C---:B------:R-:W-:Y:S01]  /*cb70*/  IMAD R6, R5.reuse, R14, R6 ;  /* 0x0000000e05067224 */ /* 0x040fe200078e0206 */
[----:B------:R-:W-:Y:S01]  /*cb80*/  ISETP.GT.U32.AND P3, PT, R5, R10, PT ;  /* 0x0000000a0500720c */ /* 0x000fe20003f64070 */
[C---:B------:R-:W-:Y:S02]  /*cb90*/  VIADD R14, R0.reuse, 0x101 ;  /* 0x00000101000e7836 */ /* 0x040fe40000000000 */
[----:B-1----:R-:W-:Y:S02]  /*cba0*/  IMAD.MOV.U32 R2, RZ, RZ, R17 ;  /* 0x000000ffff027224 */ /* 0x002fe400078e0011 */
[----:B------:R-:W-:Y:S01]  /*cbb0*/  VIADD R34, R0, 0x18e ;  /* 0x0000018e00227836 */ /* 0x000fe20000000000 */
[----:B------:R-:W-:Y:S01]  /*cbc0*/  IABS R16, R14 ;  /* 0x0000000e00107213 */ /* 0x000fe20000000000 */
[----:B------:R-:W-:Y:S01]  /*cbd0*/  @!P6 IMAD.MOV R2, RZ, RZ, -R2 ;  /* 0x000000ffff02e224 */ /* 0x000fe200078e0a02 */
[----:B------:R-:W-:Y:S01]  /*cbe0*/  ISETP.GE.AND P6, PT, R4, RZ, PT ;  /* 0x000000ff0400720c */ /* 0x000fe20003fc6270 */
[----:B------:R-:W-:-:S03]  /*cbf0*/  IMAD.HI.U32 R4, R9, R3, RZ ;  /* 0x0000000309047227 */ /* 0x000fc600078e00ff */
[----:B------:R1:W-:Y:S01]  /*cc00*/  STL [R1+0x5f8], R2 ;  /* 0x0005f80201007387 */ /* 0x0003e20000100800 */
[----:B------:R-:W-:Y:S02]  /*cc10*/  IMAD.MOV R4, RZ, RZ, -R4 ;  /* 0x000000ffff047224 */ /* 0x000fe400078e0a04 */
[----:B------:R-:W-:Y:S02]  /*cc20*/  @!P5 IMAD.IADD R7, R7, 0x1, -R5 ;  /* 0x000000010707d824 */ /* 0x000fe400078e0a05 */
[C---:B------:R-:W-:Y:S02]  /*cc30*/  IMAD R3, R5.reuse, R4, R3 ;  /* 0x0000000405037224 */ /* 0x040fe400078e0203 */
[----:B------:R-:W-:Y:S01]  /*cc40*/  @!P3 IMAD.IADD R10, R10, 0x1, -R5 ;  /* 0x000000010a0ab824 */ /* 0x000fe200078e0a05 */
[----:B------:R-:W-:Y:S01]  /*cc50*/  ISETP.GT.U32.AND P5, PT, R5, R7, PT ;  /* 0x000000070500720c */ /* 0x000fe20003fa4070 */
[----:B------:R-:W-:Y:S01]  /*cc60*/  IMAD.HI.U32 R11, R9, R16, RZ ;  /* 0x00000010090b7227 */ /* 0x000fe200078e00ff */
[----:B------:R-:W-:-:S03]  /*cc70*/  ISETP.GT.U32.AND P3, PT, R5, R3, PT ;  /* 0x000000030500720c */ /* 0x000fc60003f64070 */
[----:B-1----:R-:W-:Y:S02]  /*cc80*/  IMAD.MOV.U32 R2, RZ, RZ, R8 ;  /* 0x000000ffff027224 */ /* 0x002fe400078e0008 */
[----:B------:R-:W-:Y:S02]  /*cc90*/  VIADD R8, R0, 0x102 ;  /* 0x0000010200087836 */ /* 0x000fe40000000000 */
[----:B------:R-:W-:Y:S01]  /*cca0*/  @!P2 IMAD.MOV R2, RZ, RZ, -R2 ;  /* 0x000000ffff02a224 */ /* 0x000fe200078e0a02 */
[----:B------:R-:W-:Y:S01]  /*ccb0*/  ISETP.GT.U32.AND P2, PT, R5, R6, PT ;  /* 0x000000060500720c */ /* 0x000fe20003f44070 */
[----:B------:R-:W-:Y:S01]  /*ccc0*/  IMAD.MOV R11, RZ, RZ, -R11 ;  /* 0x000000ffff0b7224 */ /* 0x000fe200078e0a0b */
[----:B------:R-:W-:Y:S01]  /*ccd0*/  IABS R15, R8 ;  /* 0x00000008000f7213 */ /* 0x000fe20000000000 */
[--C-:B------:R-:W-:Y:S01]  /*cce0*/  @!P5 IMAD.IADD R7, R7, 0x1, -R5.reuse ;  /* 0x000000010707d824 */ /* 0x100fe200078e0a05 */
[----:B------:R1:W-:Y:S01]  /*ccf0*/  STL [R1+0x600], R2 ;  /* 0x0006000201007387 */ /* 0x0003e20000100800 */
[----:B------:R-:W-:Y:S01]  /*cd00*/  @!P3 IMAD.IADD R3, R3, 0x1, -R5 ;  /* 0x000000010303b824 */ /* 0x000fe200078e0a05 */
[----:B------:R-:W-:Y:S01]  /*cd10*/  ISETP.GE.AND P5, PT, R8, RZ, PT ;  /* 0x000000ff0800720c */ /* 0x000fe20003fa6270 */
[----:B------:R-:W-:-:S02]  /*cd20*/  VIADD R4, R0, 0x103 ;  /* 0x0000010300047836 */ /* 0x000fc40000000000 */
[----:B------:R-:W-:Y:S01]  /*cd30*/  IMAD.MOV.U32 R12, RZ, RZ, R7 ;  /* 0x000000ffff0c7224 */ /* 0x000fe200078e0007 */
[C---:B------:R-:W-:Y:S01]  /*cd40*/  ISETP.GT.U32.AND P3, PT, R5.reuse, R3, PT ;  /* 0x000000030500720c */ /* 0x040fe20003f64070 */
[----:B------:R-:W-:Y:S01]  /*cd50*/  IMAD R16, R5, R11, R16 ;  /* 0x0000000b05107224 */ /* 0x000fe200078e0210 */
[----:B------:R-:W-:Y:S01]  /*cd60*/  IABS R13, R4 ;  /* 0x00000004000d7213 */ /* 0x000fe20000000000 */
[----:B------:R-:W-:Y:S01]  /*cd70*/  @!P0 IMAD.MOV R12, RZ, RZ, -R12 ;  /* 0x000000ffff0c8224 */ /* 0x000fe200078e0a0c */
[----:B------:R-:W-:Y:S01]  /*cd80*/  @!P2 IADD3 R6, PT, PT, R6, -R5, RZ ;  /* 0x800000050606a210 */ /* 0x000fe20007ffe0ff */
[----:B-1----:R-:W-:Y:S02]  /*cd90*/  IMAD.MOV.U32 R2, RZ, RZ, R10 ;  /* 0x000000ffff027224 */ /* 0x002fe400078e000a */
[----:B------:R-:W-:Y:S01]  /*cda0*/  IMAD.HI.U32 R10, R9, R15, RZ ;  /* 0x0000000f090a7227 */ /* 0x000fe200078e00ff */
[----:B------:R-:W-:-:S03]  /*cdb0*/  ISETP.GT.U32.AND P2, PT, R5, R6, PT ;  /* 0x000000060500720c */ /* 0x000fc60003f44070 */
[----:B------:R-:W-:Y:S02]  /*cdc0*/  IMAD.MOV R10, RZ, RZ, -R10 ;  /* 0x000000ffff0a7224 */ /* 0x000fe400078e0a0a */
[----:B------:R-:W-:Y:S01]  /*cdd0*/  @!P4 IMAD.MOV R2, RZ, RZ, -R2 ;  /* 0x000000ffff02c224 */ /* 0x000fe200078e0a02 */
[----:B------:R-:W-:Y:S01]  /*cde0*/  ISETP.GE.AND P4, PT, R14, RZ, PT ;  /* 0x000000ff0e00720c */ /* 0x000fe20003f86270 */
[----:B------:R-:W-:Y:S02]  /*cdf0*/  IMAD R15, R5, R10, R15 ;  /* 0x0000000a050f7224 */ /* 0x000fe400078e020f */
[----:B------:R-:W-:Y:S01]  /*ce00*/  IMAD.HI.U32 R14, R9, R13, RZ ;  /* 0x0000000d090e7227 */ /* 0x000fe200078e00ff */
[----:B------:R1:W-:Y:S02]  /*ce10*/  STL [R1+0x5fc], R2 ;  /* 0x0005fc0201007387 */ /* 0x0003e40000100800 */
[C---:B------:R-:W-:Y:S01]  /*ce20*/  ISETP.GT.U32.AND P0, PT, R5.reuse, R15, PT ;  /* 0x0000000f0500720c */ /* 0x040fe20003f04070 */
[--C-:B------:R-:W-:Y:S01]  /*ce30*/  @!P2 IMAD.IADD R6, R6, 0x1, -R5.reuse ;  /* 0x000000010606a824 */ /* 0x100fe200078e0a05 */
[----:B------:R-:W-:Y:S01]  /*ce40*/  ISETP.GT.U32.AND P2, PT, R5, R16, PT ;  /* 0x000000100500720c */ /* 0x000fe20003f44070 */
[----:B------:R-:W-:Y:S01]  /*ce50*/  IMAD.MOV R8, RZ, RZ, -R14 ;  /* 0x000000ffff087224 */ /* 0x000fe200078e0a0e */
[----:B------:R-:W-:Y:S01]  /*ce60*/  STL [R1+0x5ec], R12 ;  /* 0x0005ec0c01007387 */ /* 0x000fe20000100800 */
[----:B------:R-:W-:-:S02]  /*ce70*/  @!P3 IMAD.IADD R3, R3, 0x1, -R5 ;  /* 0x000000010303b824 */ /* 0x000fc400078e0a05 */
[C---:B------:R-:W-:Y:S01]  /*ce80*/  IMAD R13, R5.reuse, R8, R13 ;  /* 0x00000008050d7224 */ /* 0x040fe200078e020d */
[----:B------:R-:W-:Y:S01]  /*ce90*/  IABS R8, R0 ;  /* 0x0000000000087213 */ /* 0x000fe20000000000 */
[----:B-1----:R-:W-:Y:S02]  /*cea0*/  IMAD.MOV.U32 R2, RZ, RZ, R6 ;  /* 0x000000ffff027224 */ /* 0x002fe400078e0006 */
[----:B------:R-:W-:Y:S01]  /*ceb0*/  VIADD R6, R0, 0x104 ;  /* 0x0000010400067836 */ /* 0x000fe20000000000 */
[----:B------:R-:W-:Y:S01]  /*cec0*/  ISETP.GT.U32.AND P3, PT, R5, R13, PT ;  /* 0x0000000d0500720c */ /* 0x000fe20003f64070 */
[----:B------:R-:W-:Y:S01]  /*ced0*/  @!P1 IMAD.MOV R2, RZ, RZ, -R2 ;  /* 0x000000ffff029224 */ /* 0x000fe200078e0a02 */
[----:B------:R-:W-:Y:S01]  /*cee0*/  @!P0 IADD3 R15, PT, PT, R15, -R5, RZ ;  /* 0x800000050f0f8210 */ /* 0x000fe20007ffe0ff */
[----:B------:R-:W-:Y:S01]  /*cef0*/  @!P2 IMAD.IADD R16, R16, 0x1, -R5 ;  /* 0x000000011010a824 */ /* 0x000fe200078e0a05 */
[----:B------:R-:W-:Y:S01]  /*cf00*/  IABS R10, R6 ;  /* 0x00000006000a7213 */ /* 0x000fe20000000000 */
[----:B------:R-:W-:Y:S01]  /*cf10*/  VIADD R7, R0, 0x106 ;  /* 0x0000010600077836 */ /* 0x000fe20000000000 */
[----:B------:R1:W-:Y:S01]  /*cf20*/  STL [R1+0x5f0], R2 ;  /* 0x0005f00201007387 */ /* 0x0003e20000100800 */
[----:B------:R-:W-:Y:S01]  /*cf30*/  ISETP.GE.AND P2, PT, R6, RZ, PT ;  /* 0x000000ff0600720c */ /* 0x000fe20003f46270 */
[----:B------:R-:W-:Y:S01]  /*cf40*/  VIADD R31, R0, 0x190 ;  /* 0x00000190001f7836 */ /* 0x000fe20000000000 */
[----:B------:R-:W-:Y:S01]  /*cf50*/  ISETP.GT.U32.AND P0, PT, R5, R16, PT ;  /* 0x000000100500720c */ /* 0x000fe20003f04070 */
[----:B------:R-:W-:Y:S01]  /*cf60*/  IMAD.HI.U32 R6, R9, R10, RZ ;  /* 0x0000000a09067227 */ /* 0x000fe200078e00ff */
[----:B------:R-:W-:-:S03]  /*cf70*/  ISETP.GE.AND P1, PT, R4, RZ, PT ;  /* 0x000000ff0400720c */ /* 0x000fc60003f26270 */
[----:B------:R-:W-:Y:S02]  /*cf80*/  VIADD R4, R0, 0x1ff ;  /* 0x000001ff00047836 */ /* 0x000fe40000000000 */
[----:B-1----:R-:W-:Y:S02]  /*cf90*/  IMAD.MOV.U32 R2, RZ, RZ, R3 ;  /* 0x000000ffff027224 */ /* 0x002fe400078e0003 */
[----:B------:R-:W-:Y:S01]  /*cfa0*/  IMAD.HI.U32 R3, R9, R8, RZ ;  /* 0x0000000809037227 */ /* 0x000fe200078e00ff */
[----:B------:R-:W-:-:S03]  /*cfb0*/  IABS R11, R4 ;  /* 0x00000004000b7213 */ /* 0x000fc60000000000 */
[----:B------:R-:W-:Y:S01]  /*cfc0*/  @!P6 IMAD.MOV R2, RZ, RZ, -R2 ;  /* 0x000000ffff02e224 */ /* 0x000fe200078e0a02 */
[C---:B------:R-:W-:Y:S01]  /*cfd0*/  ISETP.GT.U32.AND P6, PT, R5.reuse, R15, PT ;  /* 0x0000000f0500720c */ /* 0x040fe20003fc4070 */
[----:B------:R-:W-:Y:S02]  /*cfe0*/  IMAD.MOV R3, RZ, RZ, -R3 ;  /* 0x000000ffff037224 */ /* 0x000fe400078e0a03 */
[----:B------:R-:W-:Y:S01]  /*cff0*/  IMAD.MOV R6, RZ, RZ, -R6 ;  /* 0x000000ffff067224 */ /* 0x000fe200078e0a06 */
[----:B------:R1:W-:Y:S01]  /*d000*/  STL [R1+0x5f4], R2 ;  /* 0x0005f40201007387 */ /* 0x0003e20000100800 */
[C---:B------:R-:W-:Y:S02]  /*d010*/  IMAD R8, R5.reuse, R3, R8 ;  /* 0x0000000305087224 */ /* 0x040fe400078e0208 */
[----:B------:R-:W-:Y:S01]  /*d020*/  IMAD R10, R5, R6, R10 ;  /* 0x00000006050a7224 */ /* 0x000fe200078e020a */
[----:B------:R-:W-:Y:S01]  /*d030*/  IABS R6, R7 ;  /* 0x0000000700067213 */ /* 0x000fe20000000000 */
[----:B------:R-:W-:-:S02]  /*d040*/  @!P0 IMAD.IADD R16, R16, 0x1, -R5 ;  /* 0x0000000110108824 */ /* 0x000fc400078e0a05 */
[----:B------:R-:W-:Y:S01]  /*d050*/  IMAD.HI.U32 R14, R9, R11, RZ ;  /* 0x0000000b090e7227 */ /* 0x000fe200078e00ff */
[----:B------:R-:W-:-:S03]  /*d060*/  ISETP.GT.U32.AND P0, PT, R5, R10, PT ;  /* 0x0000000a0500720c */ /* 0x000fc60003f04070 */
[--C-:B------:R-:W-:Y:S01]  /*d070*/  @!P6 IMAD.IADD R15, R15, 0x1, -R5.reuse ;  /* 0x000000010f0fe824 */ /* 0x100fe200078e0a05 */
[----:B------:R-:W-:Y:S01]  /*d080*/  ISETP.GT.U32.AND P6, PT, R5, R8, PT ;  /* 0x000000080500720c */ /* 0x000fe20003fc4070 */
[----:B------:R-:W-:Y:S02]  /*d090*/  @!P3 IMAD.IADD R13, R13, 0x1, -R5 ;  /* 0x000000010d0db824 */ /* 0x000fe400078e0a05 */
[----:B------:R-:W-:Y:S02]  /*d0a0*/  IMAD.MOV R14, RZ, RZ, -R14 ;  /* 0x000000ffff0e7224 */ /* 0x000fe400078e0a0e */
[----:B-1----:R-:W-:Y:S01]  /*d0b0*/  IMAD.MOV.U32 R2, RZ, RZ, R16 ;  /* 0x000000ffff027224 */ /* 0x002fe200078e0010 */
[C---:B------:R-:W-:Y:S01]  /*d0c0*/  ISETP.GT.U32.AND P3, PT, R5.reuse, R13, PT ;  /* 0x0000000d0500720c */ /* 0x040fe20003f64070 */
[C---:B------:R-:W-:Y:S02]  /*d0d0*/  IMAD R11, R5.reuse, R14, R11 ;  /* 0x0000000e050b7224 */ /* 0x040fe400078e020b */
[--C-:B------:R-:W-:Y:S01]  /*d0e0*/  @!P0 IMAD.IADD R10, R10, 0x1, -R5.reuse ;  /* 0x000000010a0a8824 */ /* 0x100fe200078e0a05 */
[----:B------:R-:W-:Y:S01]  /*d0f0*/  @!P4 IADD3 R2, PT, PT, -R2, RZ, RZ ;  /* 0x000000ff0202c210 */ /* 0x000fe20007ffe1ff */
[----:B------:R-:W-:Y:S01]  /*d100*/  VIADD R3, R0, 0x107 ;  /* 0x0000010700037836 */ /* 0x000fe20000000000 */
[C---:B------:R-:W-:Y:S01]  /*d110*/  ISETP.GT.U32.AND P0, PT, R5.reuse, R11, PT ;  /* 0x0000000b0500720c */ /* 0x040fe20003f04070 */
[----:B------:R-:W-:Y:S01]  /*d120*/  @!P6 IMAD.IADD R8, R8, 0x1, -R5 ;  /* 0x000000010808e824 */ /* 0x000fe200078e0a05 */
[----:B------:R-:W-:Y:S01]  /*d130*/  ISETP.GT.U32.AND P6, PT, R5, R10, PT ;  /* 0x0000000a0500720c */ /* 0x000fe20003fc4070 */
[----:B------:R1:W-:Y:S01]  /*d140*/  STL [R1+0x5e8], R2 ;  /* 0x0005e80201007387 */ /* 0x0003e20000100800 */
[----:B------:R-:W-:Y:S01]  /*d150*/  IABS R14, R3 ;  /* 0x00000003000e7213 */ /* 0x000fe20000000000 */
[----:B------:R-:W-:Y:S01]  /*d160*/  IMAD.HI.U32 R17, R9, R6, RZ ;  /* 0x0000000609117227 */ /* 0x000fe200078e00ff */
[----:B------:R-:W-:-:S03]  /*d170*/  ISETP.GT.U32.AND P4, PT, R5, R8, PT ;  /* 0x000000080500720c */ /* 0x000fc60003f84070 */
[----:B------:R-:W-:Y:S01]  /*d180*/  @!P3 IMAD.IADD R13, R13, 0x1, -R5 ;  /* 0x000000010d0db824 */ /* 0x000fe200078e0a05 */
[----:B------:R-:W-:Y:S01]  /*d190*/  ISETP.GE.AND P3, PT, R4, RZ, PT ;  /* 0x000000ff0400720c */ /* 0x000fe20003f66270 */
[----:B------:R-:W-:Y:S02]  /*d1a0*/  IMAD.MOV R17, RZ, RZ, -R17 ;  /* 0x000000ffff117224 */ /* 0x000fe400078e0a11 */
[----:B-1----:R-:W-:Y:S02]  /*d1b0*/  IMAD.MOV.U32 R2, RZ, RZ, R15 ;  /* 0x000000ffff027224 */ /* 0x002fe400078e000f */
[----:B------:R-:W-:-:S04]  /*d1c0*/  IMAD.HI.U32 R16, R9, R14, RZ ;  /* 0x0000000e09107227 */ /* 0x000fc800078e00ff */
[----:B------:R-:W-:Y:S01]  /*d1d0*/  @!P5 IMAD.MOV R2, RZ, RZ, -R2 ;  /* 0x000000ffff02d224 */ /* 0x000fe200078e0a02 */
[----:B------:R-:W-:Y:S01]  /*d1e0*/  ISETP.GE.AND P5, PT, R0, RZ, PT ;  /* 0x000000ff0000720c */ /* 0x000fe20003fa6270 */
[--C-:B------:R-:W-:Y:S02]  /*d1f0*/  @!P0 IMAD.IADD R11, R11, 0x1, -R5.reuse ;  /* 0x000000010b0b8824 */ /* 0x100fe400078e0a05 */
[C---:B------:R-:W-:Y:S01]  /*d200*/  IMAD R6, R5.reuse, R17, R6 ;  /* 0x0000001105067224 */ /* 0x040fe200078e0206 */
[----:B------:R1:W-:Y:S01]  /*d210*/  STL [R1+0x5e4], R2 ;  /* 0x0005e40201007387 */ /* 0x0003e20000100800 */
[----:B------:R-:W-:Y:S01]  /*d220*/  IMAD.MOV R16, RZ, RZ, -R16 ;  /* 0x000000ffff107224 */ /* 0x000fe200078e0a10 */
[----:B------:R-:W-:Y:S01]  /*d230*/  ISETP.GT.U32.AND P0, PT, R5, R11, PT ;  /* 0x0000000b0500720c */ /* 0x000fe20003f04070 */
[--C-:B------:R-:W-:Y:S01]  /*d240*/  @!P4 IMAD.IADD R8, R8, 0x1, -R5.reuse ;  /* 0x000000010808c824 */ /* 0x100fe200078e0a05 */
[----:B------:R-:W-:Y:S01]  /*d250*/  ISETP.GE.AND P4, PT, R3, RZ, PT ;  /* 0x000000ff0300720c */ /* 0x000fe20003f86270 */
[----:B------:R-:W-:Y:S01]  /*d260*/  @!P6 IMAD.IADD R10, R10, 0x1, -R5 ;  /* 0x000000010a0ae824 */ /* 0x000fe200078e0a05 */
[----:B------:R-:W-:Y:S01]  /*d270*/  ISETP.GT.U32.AND P6, PT, R5, R6, PT ;  /* 0x000000060500720c */ /* 0x000fe20003fc4070 */
[----:B------:R-:W-:-:S02]  /*d280*/  IMAD.MOV.U32 R111, RZ, RZ, R8 ;  /* 0x000000ffff6f7224 */ /* 0x000fc400078e0008 */
[C---:B------:R-:W-:Y:S02]  /*d290*/  VIADD R4, R0.reuse, 0x108 ;  /* 0x0000010800047836 */ /* 0x040fe40000000000 */
[----:B-1----:R-:W-:Y:S02]  /*d2a0*/  IMAD.MOV.U32 R2, RZ, RZ, R13 ;  /* 0x000000ffff027224 */ /* 0x002fe400078e000d */
[----:B------:R-:W-:Y:S01]  /*d2b0*/  @!P5 IMAD.MOV R111, RZ, RZ, -R111 ;  /* 0x000000ffff6fd224 */ /* 0x000fe200078e0a6f */
[----:B------:R-:W-:Y:S01]  /*d2c0*/  IABS R15, R4 ;  /* 0x00000004000f7213 */ /* 0x000fe20000000000 */
[----:B------:R-:W-:Y:S01]  /*d2d0*/  @!P1 IMAD.MOV R2, RZ, RZ, -R2 ;  /* 0x000000ffff029224 */ /* 0x000fe200078e0a02 */
[----:B------:R-:W-:Y:S01]  /*d2e0*/  ISETP.GE.AND P1, PT, R7, RZ, PT ;  /* 0x000000ff0700720c */ /* 0x000fe20003f26270 */
[----:B------:R-:W-:Y:S02]  /*d2f0*/  IMAD R7, R5, R16, R14 ;  /* 0x0000001005077224 */ /* 0x000fe400078e020e */
[----:B------:R-:W-:Y:S01]  /*d300*/  VIADD R3, R0, 0x109 ;  /* 0x0000010900037836 */ /* 0x000fe20000000000 */
[----:B------:R1:W-:Y:S01]  /*d310*/  STL [R1+0x5e0], R2 ;  /* 0x0005e00201007387 */ /* 0x0003e20000100800 */
[----:B------:R-:W-:Y:S01]  /*d320*/  IMAD.HI.U32 R13, R9, R15, RZ ;  /* 0x0000000f090d7227 */ /* 0x000fe200078e00ff */
[----:B------:R-:W-:-:S03]  /*d330*/  ISETP.GT.U32.AND P5, PT, R5, R7, PT ;  /* 0x000000070500720c */ /* 0x000fc60003fa4070 */
[--C-:B------:R-:W-:Y:S01]  /*d340*/  @!P0 IMAD.IADD R11, R11, 0x1, -R5.reuse ;  /* 0x000000010b0b8824 */ /* 0x100fe200078e0a05 */
[----:B------:R-:W-:Y:S01]  /*d350*/  ISETP.GE.AND P0, PT, R4, RZ, PT ;  /* 0x000000ff0400720c */ /* 0x000fe20003f06270 */
[----:B------:R-:W-:Y:S01]  /*d360*/  @!P6 IMAD.IADD R6, R6, 0x1, -R5 ;  /* 0x000000010606e824 */ /* 0x000fe200078e0a05 */
[----:B------:R-:W-:Y:S01]  /*d370*/  IABS R4, R3 ;  /* 0x0000000300047213 */ /* 0x000fe20000000000 */
[----:B------:R-:W-:Y:S01]  /*d380*/  IMAD.MOV R13, RZ, RZ, -R13 ;  /* 0x000000ffff0d7224 */ /* 0x000fe200078e0a0d */
[----:B------:R-:W-:Y:S01]  /*d390*/  ISETP.GE.AND P6, PT, R3, RZ, PT ;  /* 0x000000ff0300720c */ /* 0x000fe20003fc6270 */
[----:B-1----:R-:W-:Y:S02]  /*d3a0*/  IMAD.MOV.U32 R2, RZ, RZ, R10 ;  /* 0x000000ffff027224 */ /* 0x002fe400078e000a */
[----:B------:R-:W-:Y:S02]  /*d3b0*/  IMAD R15, R5, R13, R15 ;  /* 0x0000000d050f7224 */ /* 0x000fe400078e020f */
        /* <DEDUP_REMOVED lines=8> */
[C---:B------:R-:W-:Y:S02]  /*d440*/  IMAD R4, R5.reuse, R13, R4 ;  /* 0x0000000d05047224 */ /* 0x040fe400078e0204 */
[----:B------:R-:W-:Y:S01]  /*d450*/  @!P5 IMAD.IADD R6, R6, 0x1, -R5 ;  /* 0x000000010606d824 */ /* 0x000fe200078e0a05 */
[----:B------:R-:W-:Y:S01]  /*d460*/  IABS R14, R8 ;  /* 0x00000008000e7213 */ /* 0x000fe20000000000 */
[----:B------:R-:W-:Y:S01]  /*d470*/  VIADD R3, R0, 0x10b ;  /* 0x0000010b00037836 */ /* 0x000fe20000000000 */
[----:B------:R-:W-:Y:S01]  /*d480*/  ISETP.GT.U32.AND P5, PT, R5, R4, PT ;  /* 0x000000040500720c */ /* 0x000fe20003fa4070 */
[----:B-1----:R-:W-:Y:S01]  /*d490*/  IMAD.MOV.U32 R2, RZ, RZ, R11 ;  /* 0x000000ffff027224 */ /* 0x002fe200078e000b */
[----:B------:R-:W-:Y:S01]  /*d4a0*/  IABS R11, R18 ;  /* 0x00000012000b7213 */ /* 0x000fe20000000000 */
[----:B------:R-:W-:Y:S01]  /*d4b0*/  IMAD.HI.U32 R16, R9, R14, RZ ;  /* 0x0000000e09107227 */ /* 0x000fe200078e00ff */
[----:B------:R-:W-:-:S03]  /*d4c0*/  IABS R10, R3 ;  /* 0x00000003000a7213 */ /* 0x000fc60000000000 */
[----:B------:R-:W-:Y:S01]  /*d4d0*/  @!P3 IMAD.MOV R2, RZ, RZ, -R2 ;  /* 0x000000ffff02b224 */ /* 0x000fe200078e0a02 */
[----:B------:R-:W-:Y:S01]  /*d4e0*/  ISETP.GT.U32.AND P3, PT, R5, R15, PT ;  /* 0x0000000f0500720c */ /* 0x000fe20003f64070 */
[--C-:B------:R-:W-:Y:S01]  /*d4f0*/  @!P2 IMAD.IADD R7, R7, 0x1, -R5.reuse ;  /* 0x000000010707a824 */ /* 0x100fe200078e0a05 */
[----:B------:R-:W-:Y:S01]  /*d500*/  ISETP.GE.AND P2, PT, R8, RZ, PT ;  /* 0x000000ff0800720c */ /* 0x000fe20003f46270 */
[----:B------:R-:W-:Y:S01]  /*d510*/  IMAD.HI.U32 R13, R9, R10, RZ ;  /* 0x0000000a090d7227 */ /* 0x000fe200078e00ff */
[----:B------:R1:W-:Y:S03]  /*d520*/  STL [R1+0x63c], R2 ;  /* 0x00063c0201007387 */ /* 0x0003e60000100800 */
[----:B------:R-:W-:Y:S02]  /*d530*/  @!P5 IMAD.IADD R4, R4, 0x1, -R5 ;  /* 0x000000010404d824 */ /* 0x000fe400078e0a05 */
[----:B------:R-:W-:-:S02]  /*d540*/  IMAD.MOV R16, RZ, RZ, -R16 ;  /* 0x000000ffff107224 */ /* 0x000fc400078e0a10 */
[----:B------:R-:W-:Y:S02]  /*d550*/  IMAD.MOV R13, RZ, RZ, -R13 ;  /* 0x000000ffff0d7224 */ /* 0x000fe400078e0a0d */
[----:B------:R-:W-:Y:S01]  /*d560*/  @!P3 IMAD.IADD R15, R15, 0x1, -R5 ;  /* 0x000000010f0fb824 */ /* 0x000fe200078e0a05 */
[----:B------:R-:W-:Y:S01]  /*d570*/  ISETP.GE.AND P3, PT, R3, RZ, PT ;  /* 0x000000ff0300720c */ /* 0x000fe20003f66270 */
[----:B-1----:R-:W-:Y:S02]  /*d580*/  IMAD.MOV.U32 R2, RZ, RZ, R6 ;  /* 0x000000ffff027224 */ /* 0x002fe400078e0006 */
[C---:B------:R-:W-:Y:S01]  /*d590*/  IMAD R3, R5.reuse, R16, R14 ;  /* 0x0000001005037224 */ /* 0x040fe200078e020e */
[C---:B------:R-:W-:Y:S01]  /*d5a0*/  ISETP.GT.U32.AND P5, PT, R5.reuse, R15, PT ;  /* 0x0000000f0500720c */ /* 0x040fe20003fa4070 */
[----:B------:R-:W-:Y:S01]  /*d5b0*/  @!P1 IMAD.MOV R2, RZ, RZ, -R2 ;  /* 0x000000ffff029224 */ /* 0x000fe200078e0a02 */
[C---:B------:R-:W-:Y:S01]  /*d5c0*/  ISETP.GT.U32.AND P1, PT, R5.reuse, R4, PT ;  /* 0x000000040500720c */ /* 0x040fe20003f24070 */
[----:B------:R-:W-:-:S02]  /*d5d0*/  IMAD R10, R5, R13, R10 ;  /* 0x0000000d050a7224 */ /* 0x000fc400078e020a */
[----:B------:R-:W-:Y:S01]  /*d5e0*/  IMAD.HI.U32 R8, R9, R11, RZ ;  /* 0x0000000b09087227 */ /* 0x000fe200078e00ff */
[----:B------:R1:W-:Y:S03]  /*d5f0*/  STL [R1+0x5d4], R2 ;  /* 0x0005d40201007387 */ /* 0x0003e60000100800 */
[----:B------:R-:W-:Y:S02]  /*d600*/  IMAD.MOV R8, RZ, RZ, -R8 ;  /* 0x000000ffff087224 */ /* 0x000fe400078e0a08 */
[C---:B------:R-:W-:Y:S02]  /*d610*/  VIADD R6, R0.reuse, 0x10d ;  /* 0x0000010d00067836 */ /* 0x040fe40000000000 */
[----:B------:R-:W-:Y:S01]  /*d620*/  @!P5 IMAD.IADD R15, R15, 0x1, -R5 ;  /* 0x000000010f0fd824 */ /* 0x000fe200078e0a05 */
[C---:B------:R-:W-:Y:S01]  /*d630*/  ISETP.GT.U32.AND P5, PT, R5.reuse, R10, PT ;  /* 0x0000000a0500720c */ /* 0x040fe20003fa4070 */
[----:B------:R-:W-:Y:S01]  /*d640*/  IMAD R11, R5, R8, R11 ;  /* 0x00000008050b7224 */ /* 0x000fe200078e020b */
[----:B-1----:R-:W-:Y:S01]  /*d650*/  MOV R2, R7 ;  /* 0x0000000700027202 */ /* 0x002fe20000000f00 */
[C---:B------:R-:W-:Y:S01]  /*d660*/  VIADD R13, R0.reuse, 0x10f ;  /* 0x0000010f000d7836 */ /* 0x040fe20000000000 */
[----:B------:R-:W-:Y:S01]  /*d670*/  IABS R8, R6 ;  /* 0x0000000600087213 */ /* 0x000fe20000000000 */
[----:B------:R-:W-:-:S02]  /*d680*/  VIADD R14, R0, 0x10e ;  /* 0x0000010e000e7836 */ /* 0x000fc40000000000 */
[----:B------:R-:W-:Y:S01]  /*d690*/  @!P4 IMAD.MOV R2, RZ, RZ, -R2 ;  /* 0x000000ffff02c224 */ /* 0x000fe200078e0a02 */
[----:B------:R-:W-:Y:S01]  /*d6a0*/  ISETP.GT.U32.AND P4, PT, R5, R3, PT ;  /* 0x000000030500720c */ /* 0x000fe20003f84070 */
[----:B------:R-:W-:Y:S01]  /*d6b0*/  IMAD.HI.U32 R17, R9, R8, RZ ;  /* 0x0000000809117227 */ /* 0x000fe200078e00ff */
[----:B------:R-:W-:Y:S02]  /*d6c0*/  IABS R19, R13 ;  /* 0x0000000d00137213 */ /* 0x000fe40000000000 */
[----:B------:R-:W-:Y:S01]  /*d6d0*/  IABS R16, R14 ;  /* 0x0000000e00107213 */ /* 0x000fe20000000000 */
[--C-:B------:R-:W-:Y:S01]  /*d6e0*/  @!P5 IMAD.IADD R10, R10, 0x1, -R5.reuse ;  /* 0x000000010a0ad824 */ /* 0x100fe200078e0a05 */
[----:B------:R1:W-:Y:S01]  /*d6f0*/  STL [R1+0x5d0], R2 ;  /* 0x0005d00201007387 */ /* 0x0003e20000100800 */
[----:B------:R-:W-:Y:S01]  /*d700*/  @!P1 IMAD.IADD R4, R4, 0x1, -R5 ;  /* 0x0000000104049824 */ /* 0x000fe200078e0a05 */
[----:B------:R-:W-:Y:S01]  /*d710*/  ISETP.GT.U32.AND P1, PT, R5, R11, PT ;  /* 0x0000000b0500720c */ /* 0x000fe20003f24070 */
[----:B------:R-:W-:-:S02]  /*d720*/  IMAD.MOV R17, RZ, RZ, -R17 ;  /* 0x000000ffff117224 */ /* 0x000fc400078e0a11 */
[----:B------:R-:W-:Y:S02]  /*d730*/  IMAD.MOV.U32 R12, RZ, RZ, R15 ;  /* 0x000000ffff0c7224 */ /* 0x000fe400078e000f */
[----:B------:R-:W-:Y:S01]  /*d740*/  @!P4 IMAD.IADD R3, R3, 0x1, -R5 ;  /* 0x000000010303c824 */ /* 0x000fe200078e0a05 */
[----:B------:R-:W-:Y:S01]  /*d750*/  ISETP.GE.AND P4, PT, R18, RZ, PT ;  /* 0x000000ff1200720c */ /* 0x000fe20003f86270 */
[C---:B------:R-:W-:Y:S02]  /*d760*/  IMAD R8, R5.reuse, R17, R8 ;  /* 0x0000001105087224 */ /* 0x040fe400078e0208 */
[----:B------:R-:W-:Y:S01]  /*d770*/  @!P0 IMAD.MOV R12, RZ, RZ, -R12 ;  /* 0x000000ffff0c8224 */ /* 0x000fe200078e0a0c */
[C---:B------:R-:W-:Y:S01]  /*d780*/  ISETP.GT.U32.AND P5, PT, R5.reuse, R3, PT ;  /* 0x000000030500720c */ /* 0x040fe20003fa4070 */
[----:B------:R-:W-:Y:S01]  /*d790*/  IMAD.MOV.U32 R18, RZ, RZ, R19 ;  /* 0x000000ffff127224 */ /* 0x000fe200078e0013 */
[----:B------:R-:W-:Y:S01]  /*d7a0*/  ISETP.GT.U32.AND P0, PT, R5, R10, PT ;  /* 0x0000000a0500720c */ /* 0x000fe20003f04070 */
[----:B------:R-:W-:Y:S01]  /*d7b0*/  IMAD.HI.U32 R19, R9, R16, RZ ;  /* 0x0000001009137227 */ /* 0x000fe200078e00ff */
[----:B------:R-:W-:Y:S03]  /*d7c0*/  STL [R1+0x5cc], R12 ;  /* 0x0005cc0c01007387 */ /* 0x000fe60000100800 */
[----:B------:R-:W-:-:S02]  /*d7d0*/  VIADD R7, R0, 0x110 ;  /* 0x0000011000077836 */ /* 0x000fc40000000000 */
[----:B------:R-:W-:Y:S02]  /*d7e0*/  IMAD.MOV R19, RZ, RZ, -R19 ;  /* 0x000000ffff137224 */ /* 0x000fe400078e0a13 */
[----:B------:R-:W-:Y:S01]  /*d7f0*/  @!P1 IMAD.IADD R11, R11, 0x1, -R5 ;  /* 0x000000010b0b9824 */ /* 0x000fe200078e0a05 */
[----:B------:R-:W-:Y:S01]  /*d800*/  IABS R20, R7 ;  /* 0x0000000700147213 */ /* 0x000fe20000000000 */
[----:B-1----:R-:W-:Y:S01]  /*d810*/  IMAD.MOV.U32 R2, RZ, RZ, R4 ;  /* 0x000000ffff027224 */ /* 0x002fe200078e0004 */
[----:B------:R-:W-:Y:S01]  /*d820*/  @!P5 IADD3 R3, PT, PT, R3, -R5, RZ ;  /* 0x800000050303d210 */ /* 0x000fe20007ffe0ff */
[C---:B------:R-:W-:Y:S01]  /*d830*/  IMAD R16, R5.reuse, R19, R16 ;  /* 0x0000001305107224 */ /* 0x040fe200078e0210 */
[C---:B------:R-:W-:Y:S01]  /*d840*/  ISETP.GT.U32.AND P5, PT, R5.reuse, R8, PT ;  /* 0x000000080500720c */ /* 0x040fe20003fa4070 */
[----:B------:R-:W-:Y:S01]  /*d850*/  @!P6 IMAD.MOV R2, RZ, RZ, -R2 ;  /* 0x000000ffff02e224 */ /* 0x000fe200078e0a02 */
[----:B------:R-:W-:Y:S01]  /*d860*/  ISETP.GT.U32.AND P1, PT, R5, R11, PT ;  /* 0x0000000b0500720c */ /* 0x000fe20003f24070 */
[----:B------:R-:W-:Y:S01]  /*d870*/  IMAD.HI.U32 R15, R9, R20, RZ ;  /* 0x00000014090f7227 */ /* 0x000fe200078e00ff */
[----:B------:R-:W-:-:S02]  /*d880*/  ISETP.GE.AND P6, PT, R6, RZ, PT ;  /* 0x000000ff0600720c */ /* 0x000fc40003fc6270 */
[----:B------:R1:W-:Y:S01]  /*d890*/  STL [R1+0x5c8], R2 ;  /* 0x0005c80201007387 */ /* 0x0003e20000100800 */
[----:B------:R-:W-:Y:S01]  /*d8a0*/  @!P0 IMAD.IADD R10, R10, 0x1, -R5 ;  /* 0x000000010a0a8824 */ /* 0x000fe200078e0a05 */
[----:B------:R-:W-:Y:S01]  /*d8b0*/  ISETP.GT.U32.AND P0, PT, R5, R16, PT ;  /* 0x000000100500720c */ /* 0x000fe20003f04070 */
[----:B------:R-:W-:Y:S02]  /*d8c0*/  IMAD.MOV R15, RZ, RZ, -R15 ;  /* 0x000000ffff0f7224 */ /* 0x000fe400078e0a0f */
[----:B------:R-:W-:-:S04]  /*d8d0*/  IMAD.HI.U32 R6, R9, R18, RZ ;  /* 0x0000001209067227 */ /* 0x000fc800078e00ff */
[----:B------:R-:W-:Y:S02]  /*d8e0*/  @!P5 IMAD.IADD R8, R8, 0x1, -R5 ;  /* 0x000000010808d824 */ /* 0x000fe400078e0a05 */
[----:B-1----:R-:W-:Y:S02]  /*d8f0*/  IMAD.MOV.U32 R2, RZ, RZ, R3 ;  /* 0x000000ffff027224 */ /* 0x002fe400078e0003 */
[C---:B------:R-:W-:Y:S02]  /*d900*/  IMAD R15, R5.reuse, R15, R20 ;  /* 0x0000000f050f7224 */ /* 0x040fe400078e0214 */
[----:B------:R-:W-:Y:S01]  /*d910*/  @!P2 IMAD.MOV R2, RZ, RZ, -R2 ;  /* 0x000000ffff02a224 */ /* 0x000fe200078e0a02 */
[----:B------:R-:W-:Y:S01]  /*d920*/  ISETP.GT.U32.AND P2, PT, R5, R8, PT ;  /* 0x000000080500720c */ /* 0x000fe20003f44070 */
[----:B------:R-:W-:Y:S02]  /*d930*/  VIADD R4, R0, 0x111 ;  /* 0x0000011100047836 */ /* 0x000fe40000000000 */
[--C-:B------:R-:W-:Y:S01]  /*d940*/  @!P1 IMAD.IADD R11, R11, 0x1, -R5.reuse ;  /* 0x000000010b0b9824 */ /* 0x100fe200078e0a05 */
[----:B------:R-:W-:Y:S01]  /*d950*/  ISETP.GE.AND P1, PT, R14, RZ, PT ;  /* 0x000000ff0e00720c */ /* 0x000fe20003f26270 */
[----:B------:R-:W-:Y:S01]  /*d960*/  @!P3 IMAD.MOV R10, RZ, RZ, -R10 ;  /* 0x000000ffff0ab224 */ /* 0x000fe200078e0a0a */
[C---:B------:R-:W-:Y:S01]  /*d970*/  ISETP.GT.U32.AND P3, PT, R5.reuse, R15, PT ;  /* 0x0000000f0500720c */ /* 0x040fe20003f64070 */
[----:B------:R-:W-:Y:S01]  /*d980*/  IMAD.MOV R6, RZ, RZ, -R6 ;  /* 0x000000ffff067224 */ /* 0x000fe200078e0a06 */
[----:B------:R1:W-:Y:S01]  /*d990*/  STL [R1+0x5bc], R2 ;  /* 0x0005bc0201007387 */ /* 0x0003e20000100800 */
[----:B------:R-:W-:Y:S01]  /*d9a0*/  @!P0 IMAD.IADD R16, R16, 0x1, -R5 ;  /* 0x0000000110108824 */ /* 0x000fe200078e0a05 */
[----:B------:R-:W-:Y:S01]  /*d9b0*/  IABS R14, R4 ;  /* 0x00000004000e7213 */ /* 0x000fe20000000000 */
[C---:B------:R-:W-:Y:S01]  /*d9c0*/  IMAD R6, R5.reuse, R6, R18 ;  /* 0x0000000605067224 */ /* 0x040fe200078e0212 */
[----:B------:R-:W-:Y:S01]  /*d9d0*/  STL [R1+0x5c0], R10 ;  /* 0x0005c00a01007387 */ /* 0x000fe20000100800 */
[----:B------:R-:W-:Y:S01]  /*d9e0*/  VIADD R17, R0, 0x112 ;  /* 0x0000011200117836 */ /* 0x000fe20000000000 */
[----:B------:R-:W-:Y:S01]  /*d9f0*/  ISETP.GT.U32.AND P0, PT, R5, R16, PT ;  /* 0x000000100500720c */ /* 0x000fe20003f04070 */
[----:B------:R-:W-:Y:S01]  /*da00*/  IMAD.HI.U32 R18, R9, R14, RZ ;  /* 0x0000000e09127227 */ /* 0x000fe200078e00ff */
[----:B------:R-:W-:-:S02]  /*da10*/  ISETP.GT.U32.AND P5, PT, R5, R6, PT ;  /* 0x000000060500720c */ /* 0x000fc40003fa4070 */
[----:B------:R-:W-:Y:S01]  /*da20*/  IABS R3, R17 ;  /* 0x0000001100037213 */ /* 0x000fe20000000000 */
[----:B-1----:R-:W-:Y:S02]  /*da30*/  IMAD.MOV.U32 R2, RZ, RZ, R11 ;  /* 0x000000ffff027224 */ /* 0x002fe400078e000b */
[--C-:B------:R-:W-:Y:S01]  /*da40*/  @!P2 IMAD.IADD R8, R8, 0x1, -R5.reuse ;  /* 0x000000010808a824 */ /* 0x100fe200078e0a05 */
[----:B------:R-:W-:Y:S01]  /*da50*/  ISETP.GE.AND P2, PT, R7, RZ, PT ;  /* 0x000000ff0700720c */ /* 0x000fe20003f46270 */
[----:B------:R-:W-:Y:S01]  /*da60*/  @!P4 IMAD.MOV R2, RZ, RZ, -R2 ;  /* 0x000000ffff02c224 */ /* 0x000fe200078e0a02 */
[----:B------:R-:W-:Y:S01]  /*da70*/  ISETP.GE.AND P4, PT, R13, RZ, PT ;  /* 0x000000ff0d00720c */ /* 0x000fe20003f86270 */
[----:B------:R-:W-:Y:S02]  /*da80*/  IMAD.MOV R18, RZ, RZ, -R18 ;  /* 0x000000ffff127224 */ /* 0x000fe400078e0a12 */
[----:B------:R-:W-:Y:S01]  /*da90*/  @!P3 IMAD.IADD R15, R15, 0x1, -R5 ;  /* 0x000000010f0fb824 */ /* 0x000fe200078e0a05 */
[----:B------:R1:W-:Y:S01]  /*daa0*/  STL [R1+0x5b8], R2 ;  /* 0x0005b80201007387 */ /* 0x0003e20000100800 */
[----:B------:R-:W-:Y:S01]  /*dab0*/  IMAD R14, R5, R18, R14 ;  /* 0x00000012050e7224 */ /* 0x000fe200078e020e */
[----:B------:R-:W-:Y:S01]  /*dac0*/  @!P0 IADD3 R16, PT, PT, R16, -R5, RZ ;  /* 0x8000000510108210 */ /* 0x000fe20007ffe0ff */
[----:B------:R-:W-:Y:S01]  /*dad0*/  IMAD.HI.U32 R7, R9, R3, RZ ;  /* 0x0000000309077227 */ /* 0x000fe200078e00ff */
[----:B------:R-:W-:-:S02]  /*dae0*/  ISETP.GE.AND P3, PT, R4, RZ, PT ;  /* 0x000000ff0400720c */ /* 0x000fc40003f66270 */
[C---:B------:R-:W-:Y:S01]  /*daf0*/  ISETP.GT.U32.AND P0, PT, R5.reuse, R14, PT ;  /* 0x0000000e0500720c */ /* 0x040fe20003f04070 */
[----:B------:R-:W-:Y:S02]  /*db00*/  @!P5 IMAD.IADD R6, R6, 0x1, -R5 ;  /* 0x000000010606d824 */ /* 0x000fe400078e0a05 */
[----:B------:R-:W-:Y:S02]  /*db10*/  IMAD.MOV R7, RZ, RZ, -R7 ;  /* 0x000000ffff077224 */ /* 0x000fe400078e0a07 */
[----:B-1----:R-:W-:Y:S01]  /*db20*/  IMAD.MOV.U32 R2, RZ, RZ, R8 ;  /* 0x000000ffff027224 */ /* 0x002fe200078e0008 */
[C---:B------:R-:W-:Y:S01]  /*db30*/  ISETP.GT.U32.AND P5, PT, R5.reuse, R6, PT ;  /* 0x000000060500720c */ /* 0x040fe20003fa4070 */
[C---:B------:R-:W-:Y:S02]  /*db40*/  IMAD R3, R5.reuse, R7, R3 ;  /* 0x0000000705037224 */ /* 0x040fe400078e0203 */
[----:B------:R-:W-:Y:S01]  /*db50*/  @!P6 IMAD.MOV R2, RZ, RZ, -R2 ;  /* 0x000000ffff02e224 */ /* 0x000fe200078e0a02 */
[----:B------:R-:W-:Y:S01]  /*db60*/  ISETP.GT.U32.AND P6, PT, R5, R15, PT ;  /* 0x0000000f0500720c */ /* 0x000fe20003fc4070 */
[----:B------:R-:W-:-:S02]  /*db70*/  VIADD R10, R0, 0x113 ;  /* 0x00000113000a7836 */ /* 0x000fc40000000000 */
[--C-:B------:R-:W-:Y:S01]  /*db80*/  @!P0 IMAD.IADD R14, R14, 0x1, -R5.reuse ;  /* 0x000000010e0e8824 */ /* 0x100fe200078e0a05 */
[----:B------:R1:W-:Y:S01]  /*db90*/  STL [R1+0x5b4], R2 ;  /* 0x0005b40201007387 */ /* 0x0003e20000100800 */
[C---:B------:R-:W-:Y:S01]  /*dba0*/  VIADD R8, R0.reuse, 0x115 ;  /* 0x0000011500087836 */ /* 0x040fe20000000000 */
[----:B------:R-:W-:Y:S01]  /*dbb0*/  IABS R19, R10 ;  /* 0x0000000a00137213 */ /* 0x000fe20000000000 */
[----:B------:R-:W-:Y:S01]  /*dbc0*/  VIADD R4, R0, 0x116 ;  /* 0x0000011600047836 */ /* 0x000fe20000000000 */
[----:B------:R-:W-:Y:S01]  /*dbd0*/  ISETP.GT.U32.AND P0, PT, R5, R14, PT ;  /* 0x0000000e0500720c */ /* 0x000fe20003f04070 */
[--C-:B------:R-:W-:Y:S01]  /*dbe0*/  @!P5 IMAD.IADD R6, R6, 0x1, -R5.reuse ;  /* 0x000000010606d824 */ /* 0x100fe200078e0a05 */
[----:B------:R-:W-:Y:S01]  /*dbf0*/  ISETP.GE.AND P5, PT, R17, RZ, PT ;  /* 0x000000ff1100720c */ /* 0x000fe20003fa6270 */
[----:B------:R-:W-:Y:S02]  /*dc00*/  VIADD R7, R0, 0x114 ;  /* 0x0000011400077836 */ /* 0x000fe40000000000 */
[----:B------:R-:W-:Y:S01]  /*dc10*/  @!P6 IMAD.IADD R15, R15, 0x1, -R5 ;  /* 0x000000010f0fe824 */ /* 0x000fe200078e0a05 */
[----:B------:R-:W-:Y:S01]  /*dc20*/  ISETP.GT.U32.AND P6, PT, R5, R3, PT ;  /* 0x000000030500720c */ /* 0x000fe20003fc4070 */
[----:B-1----:R-:W-:-:S02]  /*dc30*/  IMAD.MOV.U32 R2, RZ, RZ, R16 ;  /* 0x000000ffff027224 */ /* 0x002fc400078e0010 */
[----:B------:R-:W-:Y:S01]  /*dc40*/  @!P4 IMAD.MOV R6, RZ, RZ, -R6 ;  /* 0x000000ffff06c224 */ /* 0x000fe200078e0a06 */
[----:B------:R-:W-:Y:S01]  /*dc50*/  ISETP.GE.AND P4, PT, R7, RZ, PT ;  /* 0x000000ff0700720c */ /* 0x000fe20003f86270 */
[----:B------:R-:W-:Y:S01]  /*dc60*/  @!P1 IMAD.MOV R2, RZ, RZ, -R2 ;  /* 0x000000ffff029224 */ /* 0x000fe200078e0a02 */
[----:B------:R-:W-:Y:S01]  /*dc70*/  IABS R7, R7 ;  /* 0x0000000700077213 */ /* 0x000fe20000000000 */
[----:B------:R-:W-:Y:S01]  /*dc80*/  VIADD R16, R0, 0x118 ;  /* 0x0000011800107836 */ /* 0x000fe20000000000 */
[----:B------:R-:W-:Y:S01]  /*dc90*/  @!P0 IADD3 R14, PT, PT, R14, -R5, RZ ;  /* 0x800000050e0e8210 */ /* 0x000fe20007ffe0ff */
[----:B------:R-:W-:Y:S01]  /*dca0*/  VIADD R20, R0, 0x117 ;  /* 0x0000011700147836 */ /* 0x000fe20000000000 */
[----:B------:R1:W-:Y:S01]  /*dcb0*/  STL [R1+0x5a0], R2 ;  /* 0x0005a00201007387 */ /* 0x0003e20000100800 */
[----:B------:R-:W-:Y:S01]  /*dcc0*/  ISETP.GE.AND P0, PT, R4, RZ, PT ;  /* 0x000000ff0400720c */ /* 0x000fe20003f06270 */
[----:B------:R-:W-:Y:S01]  /*dcd0*/  VIADD R11, R0, 0x119 ;  /* 0x00000119000b7836 */ /* 0x000fe20000000000 */
[----:B------:R-:W-:Y:S01]  /*dce0*/  ISETP.GE.AND P1, PT, R10, RZ, PT ;  /* 0x000000ff0a00720c */ /* 0x000fe20003f26270 */
[----:B------:R-:W-:Y:S01]  /*dcf0*/  @!P6 IMAD.IADD R3, R3, 0x1, -R5 ;  /* 0x000000010303e824 */ /* 0x000fe200078e0a05 */
[----:B------:R2:W-:Y:S01]  /*dd00*/  STL [R1+0x5a8], R6 ;  /* 0x0005a80601007387 */ /* 0x0005e20000100800 */
[----:B------:R-:W-:-:S03]  /*dd10*/  IMAD.HI.U32 R10, R9, R7, RZ ;  /* 0x00000007090a7227 */ /* 0x000fc600078e00ff */
[----:B------:R-:W-:Y:S01]  /*dd20*/  ISETP.GT.U32.AND P6, PT, R5, R3, PT ;  /* 0x000000030500720c */ /* 0x000fe20003fc4070 */
[----:B-1----:R-:W-:Y:S01]  /*dd30*/  IMAD.MOV.U32 R2, RZ, RZ, R15 ;  /* 0x000000ffff027224 */ /* 0x002fe200078e000f */
[----:B------:R-:W-:Y:S01]  /*dd40*/  IABS R15, R4 ;  /* 0x00000004000f7213 */ /* 0x000fe20000000000 */
[----:B------:R-:W-:Y:S02]  /*dd50*/  IMAD.MOV R10, RZ, RZ, -R10 ;  /* 0x000000ffff0a7224 */ /* 0x000fe400078e0a0a */
[----:B------:R-:W-:Y:S01]  /*dd60*/  @!P2 IMAD.MOV R2, RZ, RZ, -R2 ;  /* 0x000000ffff02a224 */ /* 0x000fe200078e0a02 */
[----:B------:R-:W-:Y:S01]  /*dd70*/  ISETP.GE.AND P2, PT, R8, RZ, PT ;  /* 0x000000ff0800720c */ /* 0x000fe20003f46270 */
[----:B--2---:R-:W-:Y:S01]  /*dd80*/  IMAD.HI.U32 R6, R9, R19, RZ ;  /* 0x0000001309067227 */ /* 0x004fe200078e00ff */
[----:B------:R-:W-:Y:S02]  /*dd90*/  IABS R8, R8 ;  /* 0x0000000800087213 */ /* 0x000fe40000000000 */
[----:B------:R1:W-:Y:S01]  /*dda0*/  STL [R1+0x5a4], R2 ;  /* 0x0005a40201007387 */ /* 0x0003e20000100800 */
[----:B------:R-:W-:-:S02]  /*ddb0*/  IMAD.MOV R4, RZ, RZ, -R6 ;  /* 0x000000ffff047224 */ /* 0x000fc400078e0a06 */
[----:B------:R-:W-:-:S04]  /*ddc0*/  IMAD.HI.U32 R6, R9, R8, RZ ;  /* 0x0000000809067227 */ /* 0x000fc800078e00ff */
[----:B------:R-:W-:Y:S02]  /*ddd0*/  IMAD R19, R5, R4, R19 ;  /* 0x0000000405137224 */ /* 0x000fe400078e0213 */
[----:B------:R-:W-:Y:S02]  /*dde0*/  IMAD.MOV R6, RZ, RZ, -R6 ;  /* 0x000000ffff067224 */ /* 0x000fe400078e0a06 */
[----:B-1----:R-:W-:Y:S01]  /*ddf0*/  IMAD.MOV.U32 R2, RZ, RZ, R14 ;  /* 0x000000ffff027224 */ /* 0x002fe200078e000e */
[----:B------:R-:W-:Y:S01]  /*de00*/  IABS R14, R11 ;  /* 0x0000000b000e7213 */ /* 0x000fe20000000000 */
[----:B------:R-:W-:Y:S02]  /*de10*/  @!P6 IMAD.IADD R3, R3, 0x1, -R5 ;  /* 0x000000010303e824 */ /* 0x000fe400078e0a05 */
[----:B------:R-:W-:Y:S01]  /*de20*/  @!P3 IMAD.MOV R2, RZ, RZ, -R2 ;  /* 0x000000ffff02b224 */ /* 0x000fe200078e0a02 */
[C---:B------:R-:W-:Y:S01]  /*de30*/  ISETP.GT.U32.AND P3, PT, R5.reuse, R19, PT ;  /* 0x000000130500720c */ /* 0x040fe20003f64070 */
[----:B------:R-:W-:-:S02]  /*de40*/  IMAD R8, R5, R6, R8 ;  /* 0x0000000605087224 */ /* 0x000fc400078e0208 */
[----:B------:R-:W-:Y:S01]  /*de50*/  IMAD R7, R5, R10, R7 ;  /* 0x0000000a05077224 */ /* 0x000fe200078e0207 */
[----:B------:R1:W-:Y:S01]  /*de60*/  STL [R1+0x5b0], R2 ;  /* 0x0005b00201007387 */ /* 0x0003e20000100800 */
[----:B------:R-:W-:-:S03]  /*de70*/  IMAD.HI.U32 R4, R9, R15, RZ ;  /* 0x0000000f09047227 */ /* 0x000fc600078e00ff */
[----:B------:R-:W-:Y:S01]  /*de80*/  ISETP.GT.U32.AND P6, PT, R5, R7, PT ;  /* 0x000000070500720c */ /* 0x000fe20003fc4070 */
[----:B------:R-:W-:Y:S02]  /*de90*/  IMAD.MOV R4, RZ, RZ, -R4 ;  /* 0x000000ffff047224 */ /* 0x000fe400078e0a04 */
[----:B------:R-:W-:Y:S02]  /*dea0*/  VIADD R6, R0, 0x11a ;  /* 0x0000011a00067836 */ /* 0x000fe40000000000 */
[----:B------:R-:W-:Y:S02]  /*deb0*/  @!P3 IMAD.IADD R19, R19, 0x1, -R5 ;  /* 0x000000011313b824 */ /* 0x000fe400078e0a05 */
[----:B-1----:R-:W-:Y:S01]  /*dec0*/  IMAD.MOV.U32 R2, RZ, RZ, R3 ;  /* 0x000000ffff027224 */ /* 0x002fe200078e0003 */
[----:B------:R-:W-:Y:S01]  /*ded0*/  IABS R3, R16 ;  /* 0x0000001000037213 */ /* 0x000fe20000000000 */
[C---:B------:R-:W-:Y:S01]  /*dee0*/  IMAD R15, R5.reuse, R4, R15 ;  /* 0x00000004050f7224 */ /* 0x040fe200078e020f */
[C---:B------:R-:W-:Y:S01]  /*def0*/  ISETP.GT.U32.AND P3, PT, R5.reuse, R19, PT ;  /* 0x000000130500720c */ /* 0x040fe20003f64070 */
[----:B------:R-:W-:Y:S01]  /*df00*/  @!P5 IMAD.MOV R2, RZ, RZ, -R2 ;  /* 0x000000ffff02d224 */ /* 0x000fe200078e0a02 */
[----:B------:R-:W-:Y:S01]  /*df10*/  ISETP.GT.U32.AND P5, PT, R5, R8, PT ;  /* 0x000000080500720c */ /* 0x000fe20003fa4070 */
[----:B------:R-:W-:Y:S01]  /*df20*/  IMAD.HI.U32 R10, R9, R3, RZ ;  /* 0x00000003090a7227 */ /* 0x000fe200078e00ff */
[----:B------:R-:W-:-:S02]  /*df30*/  IABS R4, R20 ;  /* 0x0000001400047213 */ /* 0x000fc40000000000 */
[----:B------:R1:W-:Y:S01]  /*df40*/  STL [R1+0x5ac], R2 ;  /* 0x0005ac0201007387 */ /* 0x0003e20000100800 */
[----:B------:R-:W-:Y:S01]  /*df50*/  @!P6 IMAD.IADD R7, R7, 0x1, -R5 ;  /* 0x000000010707e824 */ /* 0x000fe200078e0a05 */
[----:B------:R-:W-:Y:S01]  /*df60*/  IABS R13, R6 ;  /* 0x00000006000d7213 */ /* 0x000fe20000000000 */
[----:B------:R-:W-:Y:S02]  /*df70*/  IMAD.MOV R10, RZ, RZ, -R10 ;  /* 0x000000ffff0a7224 */ /* 0x000fe400078e0a0a */
[----:B------:R-:W-:Y:S01]  /*df80*/  IMAD.HI.U32 R17, R9, R4, RZ ;  /* 0x0000000409117227 */ /* 0x000fe200078e00ff */
[----:B------:R-:W-:-:S03]  /*df90*/  ISETP.GT.U32.AND P6, PT, R5, R7, PT ;  /* 0x000000070500720c */ /* 0x000fc60003fc4070 */
[----:B------:R-:W-:Y:S01]  /*dfa0*/  @!P5 IADD3 R8, PT, PT, R8, -R5, RZ ;  /* 0x800000050808d210 */ /* 0x000fe20007ffe0ff */
[----:B------:R-:W-:Y:S01]  /*dfb0*/  @!P3 IMAD.IADD R19, R19, 0x1, -R5 ;  /* 0x000000011313b824 */ /* 0x000fe200078e0a05 */
[C---:B------:R-:W-:Y:S01]  /*dfc0*/  ISETP.GT.U32.AND P3, PT, R5.reuse, R15, PT ;  /* 0x0000000f0500720c */ /* 0x040fe20003f64070 */
[C---:B------:R-:W-:Y:S01]  /*dfd0*/  IMAD R3, R5.reuse, R10, R3 ;  /* 0x0000000a05037224 */ /* 0x040fe200078e0203 */
[C---:B------:R-:W-:Y:S01]  /*dfe0*/  ISETP.GT.U32.AND P5, PT, R5.reuse, R8, PT ;  /* 0x000000080500720c */ /* 0x040fe20003fa4070 */
[----:B------:R-:W-:Y:S02]  /*dff0*/  IMAD.MOV R17, RZ, RZ, -R17 ;  /* 0x000000ffff117224 */ /* 0x000fe400078e0a11 */
[----:B-1----:R-:W-:Y:S02]  /*e000*/  IMAD.MOV.U32 R2, RZ, RZ, R19 ;  /* 0x000000ffff027224 */ /* 0x002fe400078e0013 */
[----:B------:R-:W-:Y:S02]  /*e010*/  IMAD R4, R5, R17, R4 ;  /* 0x0000001105047224 */ /* 0x000fe400078e0204 */
[----:B------:R-:W-:-:S02]  /*e020*/  VIADD R10, R0, 0x11b ;  /* 0x0000011b000a7836 */ /* 0x000fc40000000000 */
[--C-:B------:R-:W-:Y:S01]  /*e030*/  @!P6 IMAD.IADD R7, R7, 0x1, -R5.reuse ;  /* 0x000000010707e824 */ /* 0x100fe200078e0a05 */
[----:B------:R-:W-:Y:S01]  /*e040*/  ISETP.GT.U32.AND P6, PT, R5, R4, PT ;  /* 0x000000040500720c */ /* 0x000fe20003fc4070 */
[--C-:B------:R-:W-:Y:S01]  /*e050*/  @!P3 IMAD.IADD R15, R15, 0x1, -R5.reuse ;  /* 0x000000010f0fb824 */ /* 0x100fe200078e0a05 */
[----:B------:R-:W-:Y:S01]  /*e060*/  IABS R19, R10 ;  /* 0x0000000a00137213 */ /* 0x000fe20000000000 */
[----:B------:R-:W-:Y:S01]  /*e070*/  @!P5 IMAD.IADD R8, R8, 0x1, -R5 ;  /* 0x000000010808d824 */ /* 0x000fe200078e0a05 */
[C---:B------:R-:W-:Y:S01]  /*e080*/  ISETP.GT.U32.AND P5, PT, R5.reuse, R3, PT ;  /* 0x000000030500720c */ /* 0x040fe20003fa4070 */
[----:B------:R-:W-:Y:S01]  /*e090*/  @!P1 IMAD.MOV R2, RZ, RZ, -R2 ;  /* 0x000000ffff029224 */ /* 0x000fe200078e0a02 */
[----:B------:R-:W-:Y:S01]  /*e0a0*/  ISETP.GT.U32.AND P3, PT, R5, R15, PT ;  /* 0x0000000f0500720c */ /* 0x000fe20003f64070 */
[C---:B------:R-:W-:Y:S01]  /*e0b0*/  IMAD.HI.U32 R18, R9.reuse, R14, RZ ;  /* 0x0000000e09127227 */ /* 0x040fe200078e00ff */
[----:B------:R-:W-:Y:S02]  /*e0c0*/  ISETP.GE.AND P1, PT, R20, RZ, PT ;  /* 0x000000ff1400720c */ /* 0x000fe40003f26270 */
[----:B------:R1:W-:Y:S01]  /*e0d0*/  STL [R1+0x598], R2 ;  /* 0x0005980201007387 */ /* 0x0003e20000100800 */
[----:B------:R-:W-:-:S04]  /*e0e0*/  IMAD.HI.U32 R17, R9, R13, RZ ;  /* 0x0000000d09117227 */ /* 0x000fc800078e00ff */
[----:B------:R-:W-:Y:S02]  /*e0f0*/  IMAD.MOV R18, RZ, RZ, -R18 ;  /* 0x000000ffff127224 */ /* 0x000fe400078e0a12 */
[--C-:B------:R-:W-:Y:S02]  /*e100*/  @!P5 IMAD.IADD R3, R3, 0x1, -R5.reuse ;  /* 0x000000010303d824 */ /* 0x100fe400078e0a05 */
[----:B------:R-:W-:Y:S01]  /*e110*/  @!P6 IMAD.IADD R4, R4, 0x1, -R5 ;  /* 0x000000010404e824 */ /* 0x000fe200078e0a05 */
[----:B------:R-:W-:Y:S01]  /*e120*/  ISETP.GE.AND P6, PT, R16, RZ, PT ;  /* 0x000000ff1000720c */ /* 0x000fe20003fc6270 */
[----:B-1----:R-:W-:Y:S01]  /*e130*/  IMAD.MOV.U32 R2, RZ, RZ, R7 ;  /* 0x000000ffff027224 */ /* 0x002fe200078e0007 */
[----:B------:R-:W-:Y:S01]  /*e140*/  ISETP.GT.U32.AND P5, PT, R5, R3, PT ;  /* 0x000000030500720c */ /* 0x000fe20003fa4070 */
[----:B------:R-:W-:-:S04]  /*e150*/  IMAD.HI.U32 R7, R9, R19, RZ ;  /* 0x0000001309077227 */ /* 0x000fc800078e00ff */
[----:B------:R-:W-:Y:S01]  /*e160*/  @!P4 IMAD.MOV R2, RZ, RZ, -R2 ;  /* 0x000000ffff02c224 */ /* 0x000fe200078e0a02 */
[----:B------:R-:W-:Y:S01]  /*e170*/  IADD3 R7, PT, PT, -R7, RZ, RZ ;  /* 0x000000ff07077210 */ /* 0x000fe20007ffe1ff */
[----:B------:R-:W-:Y:S01]  /*e180*/  IMAD.MOV R17, RZ, RZ, -R17 ;  /* 0x000000ffff117224 */ /* 0x000fe200078e0a11 */
[C---:B------:R-:W-:Y:S01]  /*e190*/  ISETP.GT.U32.AND P4, PT, R5.reuse, R4, PT ;  /* 0x000000040500720c */ /* 0x040fe20003f84070 */
[----:B------:R-:W-:Y:S01]  /*e1a0*/  IMAD R14, R5, R18, R14 ;  /* 0x00000012050e7224 */ /* 0x000fe200078e020e */
[----:B------:R1:W-:Y:S01]  /*e1b0*/  STL [R1+0x594], R2 ;  /* 0x0005940201007387 */ /* 0x0003e20000100800 */
[----:B------:R-:W-:Y:S02]  /*e1c0*/  @!P3 IMAD.IADD R15, R15, 0x1, -R5 ;  /* 0x000000010f0fb824 */ /* 0x000fe400078e0a05 */
[C---:B------:R-:W-:Y:S01]  /*e1d0*/  IMAD R13, R5.reuse, R17, R13 ;  /* 0x00000011050d7224 */ /* 0x040fe200078e020d */
[C---:B------:R-:W-:Y:S01]  /*e1e0*/  ISETP.GT.U32.AND P3, PT, R5.reuse, R14, PT ;  /* 0x0000000e0500720c */ /* 0x040fe20003f64070 */
[----:B------:R-:W-:-:S02]  /*e1f0*/  IMAD R19, R5, R7, R19 ;  /* 0x0000000705137224 */ /* 0x000fc400078e0213 */
[----:B------:R-:W-:Y:S02]  /*e200*/  @!P5 IMAD.IADD R3, R3, 0x1, -R5 ;  /* 0x000000010303d824 */ /* 0x000fe400078e0a05 */
[----:B------:R-:W-:Y:S01]  /*e210*/  @!P2 IMAD.MOV R8, RZ, RZ, -R8 ;  /* 0x000000ffff08a224 */ /* 0x000fe200078e0a08 */
[----:B------:R-:W-:Y:S01]  /*e220*/  ISETP.GT.U32.AND P5, PT, R5, R19, PT ;  /* 0x000000130500720c */ /* 0x000fe20003fa4070 */
[----:B-1----:R-:W-:Y:S01]  /*e230*/  IMAD.MOV.U32 R2, RZ, RZ, R15 ;  /* 0x000000ffff027224 */ /* 0x002fe200078e000f */
[----:B------:R-:W-:Y:S01]  /*e240*/  ISETP.GE.AND P2, PT, R11, RZ, PT ;  /* 0x000000ff0b00720c */ /* 0x000fe20003f46270 */
[----:B------:R-:W-:Y:S01]  /*e250*/  VIADD R11, R0, 0x11c ;  /* 0x0000011c000b7836 */ /* 0x000fe20000000000 */
[----:B------:R1:W-:Y:S01]  /*e260*/  STL [R1+0x590], R8 ;  /* 0x0005900801007387 */ /* 0x0003e20000100800 */
[----:B------:R-:W-:Y:S01]  /*e270*/  @!P0 IMAD.MOV R2, RZ, RZ, -R2 ;  /* 0x000000ffff028224 */ /* 0x000fe200078e0a02 */
[----:B------:R-:W-:Y:S01]  /*e280*/  ISETP.GT.U32.AND P0, PT, R5, R13, PT ;  /* 0x0000000d0500720c */ /* 0x000fe20003f04070 */
[--C-:B------:R-:W-:Y:S01]  /*e290*/  @!P4 IMAD.IADD R4, R4, 0x1, -R5.reuse ;  /* 0x000000010404c824 */ /* 0x100fe200078e0a05 */
[----:B------:R-:W-:Y:S01]  /*e2a0*/  ISETP.GE.AND P4, PT, R6, RZ, PT ;  /* 0x000000ff0600720c */ /* 0x000fe20003f86270 */
[----:B------:R-:W-:Y:S01]  /*e2b0*/  VIADD R6, R0, 0x11d ;  /* 0x0000011d00067836 */ /* 0x000fe20000000000 */
[----:B------:R-:W-:Y:S01]  /*e2c0*/  IABS R16, R11 ;  /* 0x0000000b00107213 */ /* 0x000fe20000000000 */
[--C-:B------:R-:W-:Y:S01]  /*e2d0*/  @!P3 IMAD.IADD R14, R14, 0x1, -R5.reuse ;  /* 0x000000010e0eb824 */ /* 0x100fe200078e0a05 */
[----:B------:R2:W-:Y:S01]  /*e2e0*/  STL [R1+0x58c], R2 ;  /* 0x00058c0201007387 */ /* 0x0005e20000100800 */
[----:B------:R-:W-:Y:S01]  /*e2f0*/  ISETP.GE.AND P3, PT, R10, RZ, PT ;  /* 0x000000ff0a00720c */ /* 0x000fe20003f66270 */
[----:B------:R-:W-:Y:S01]  /*e300*/  @!P5 IMAD.IADD R19, R19, 0x1, -R5 ;  /* 0x000000011313d824 */ /* 0x000fe200078e0a05 */
[----:B------:R-:W-:Y:S01]  /*e310*/  IABS R10, R6 ;  /* 0x00000006000a7213 */ /* 0x000fe20000000000 */
[----:B-1----:R-:W-:-:S04]  /*e320*/  IMAD.HI.U32 R8, R9, R16, RZ ;  /* 0x0000001009087227 */ /* 0x002fc800078e00ff */
[----:B------:R-:W-:Y:S01]  /*e330*/  @!P0 IMAD.IADD R13, R13, 0x1, -R5 ;  /* 0x000000010d0d8824 */ /* 0x000fe200078e0a05 */
[C---:B------:R-:W-:Y:S01]  /*e340*/  ISETP.GT.U32.AND P0, PT, R5.reuse, R14, PT ;  /* 0x0000000e0500720c */ /* 0x040fe20003f04070 */
[----:B--2---:R-:W-:Y:S02]  /*e350*/  IMAD.MOV.U32 R2, RZ, RZ, R4 ;  /* 0x000000ffff027224 */ /* 0x004fe400078e0004 */
[----:B------:R-:W-:Y:S01]  /*e360*/  IMAD.MOV R4, RZ, RZ, -R8 ;  /* 0x000000ffff047224 */ /* 0x000fe200078e0a08 */
[C---:B------:R-:W-:Y:S01]  /*e370*/  ISETP.GT.U32.AND P5, PT, R5.reuse, R13, PT ;  /* 0x0000000d0500720c */ /* 0x040fe20003fa4070 */
[----:B------:R-:W-:Y:S01]  /*e380*/  @!P1 IMAD.MOV R2, RZ, RZ, -R2 ;  /* 0x000000ffff029224 */ /* 0x000fe200078e0a02 */
[----:B------:R-:W-:Y:S01]  /*e390*/  ISETP.GT.U32.AND P1, PT, R5, R19, PT ;  /* 0x000000130500720c */ /* 0x000fe20003f24070 */
[----:B------:R-:W-:-:S03]  /*e3a0*/  IMAD.HI.U32 R15, R9, R10, RZ ;  /* 0x0000000a090f7227 */ /* 0x000fc600078e00ff */
[----:B------:R1:W-:Y:S01]  /*e3b0*/  STL [R1+0x588], R2 ;  /* 0x0005880201007387 */ /* 0x0003e20000100800 */
[C---:B------:R-:W-:Y:S02]  /*e3c0*/  IMAD R4, R5.reuse, R4, R16 ;  /* 0x0000000405047224 */ /* 0x040fe400078e0210 */
[----:B------:R-:W-:Y:S01]  /*e3d0*/  IMAD.MOV R15, RZ, RZ, -R15 ;  /* 0x000000ffff0f7224 */ /* 0x000fe200078e0a0f */
[----:B------:R-:W-:Y:S01]  /*e3e0*/  @!P0 IADD3 R14, PT, PT, R14, -R5, RZ ;  /* 0x800000050e0e8210 */ /* 0x000fe20007ffe0ff */
[C---:B------:R-:W-:Y:S01]  /*e3f0*/  VIADD R7, R0.reuse, 0x11e ;  /* 0x0000011e00077836 */ /* 0x040fe20000000000 */
[C---:B------:R-:W-:Y:S01]  /*e400*/  ISETP.GT.U32.AND P0, PT, R5.reuse, R4, PT ;  /* 0x000000040500720c */ /* 0x040fe20003f04070 */
[----:B------:R-:W-:Y:S02]  /*e410*/  IMAD R10, R5, R15, R10 ;  /* 0x0000000f050a7224 */ /* 0x000fe400078e020a */
[----:B------:R-:W-:Y:S01]  /*e420*/  @!P1 IMAD.IADD R19, R19, 0x1, -R5 ;  /* 0x0000000113139824 */ /* 0x000fe200078e0a05 */
[----:B------:R-:W-:Y:S01]  /*e430*/  IABS R17, R7 ;  /* 0x0000000700117213 */ /* 0x000fe20000000000 */
[C---:B------:R-:W-:Y:S01]  /*e440*/  VIADD R8, R0.reuse, 0x11f ;  /* 0x0000011f00087836 */ /* 0x040fe20000000000 */
[----:B------:R-:W-:Y:S01]  /*e450*/  ISETP.GT.U32.AND P1, PT, R5, R10, PT ;  /* 0x0000000a0500720c */ /* 0x000fe20003f24070 */
[----:B------:R-:W-:-:S02]  /*e460*/  VIADD R15, R0, 0x120 ;  /* 0x00000120000f7836 */ /* 0x000fc40000000000 */
[----:B------:R-:W-:Y:S01]  /*e470*/  IMAD.HI.U32 R18, R9, R17, RZ ;  /* 0x0000001109127227 */ /* 0x000fe200078e00ff */
[----:B------:R-:W-:-:S03]  /*e480*/  IABS R20, R8 ;  /* 0x0000000800147213 */ /* 0x000fc60000000000 */
[----:B------:R-:W-:Y:S02]  /*e490*/  IMAD.MOV R18, RZ, RZ, -R18 ;  /* 0x000000ffff127224 */ /* 0x000fe400078e0a12 */
[----:B------:R-:W-:Y:S01]  /*e4a0*/  @!P0 IMAD.IADD R4, R4, 0x1, -R5 ;  /* 0x0000000104048824 */ /* 0x000fe200078e0a05 */
[----:B------:R-:W-:Y:S01]  /*e4b0*/  ISETP.GE.AND P0, PT, R6, RZ, PT ;  /* 0x000000ff0600720c */ /* 0x000fe20003f06270 */
[----:B------:R-:W-:Y:S01]  /*e4c0*/  IMAD R6, R5, R18, R17 ;  /* 0x0000001205067224 */ /* 0x000fe200078e0211 */
[----:B------:R-:W-:Y:S01]  /*e4d0*/  IABS R17, R15 ;  /* 0x0000000f00117213 */ /* 0x000fe20000000000 */
[----:B------:R-:W-:-:S04]  /*e4e0*/  IMAD.HI.U32 R16, R9, R20, RZ ;  /* 0x0000001409107227 */ /* 0x000fc800078e00ff */
[--C-:B------:R-:W-:Y:S01]  /*e4f0*/  @!P1 IMAD.IADD R10, R10, 0x1, -R5.reuse ;  /* 0x000000010a0a9824 */ /* 0x100fe200078e0a05 */
[----:B------:R-:W-:Y:S01]  /*e500*/  ISETP.GT.U32.AND P1, PT, R5, R4, PT ;  /* 0x000000040500720c */ /* 0x000fe20003f24070 */
[----:B-1----:R-:W-:Y:S02]  /*e510*/  IMAD.MOV.U32 R2, RZ, RZ, R14 ;  /* 0x000000ffff027224 */ /* 0x002fe400078e000e */
[----:B------:R-:W-:Y:S01]  /*e520*/  @!P5 IMAD.IADD R13, R13, 0x1, -R5 ;  /* 0x000000010d0dd824 */ /* 0x000fe200078e0a05 */
[----:B------:R-:W-:Y:S01]  /*e530*/  ISETP.GE.AND P5, PT, R11, RZ, PT ;  /* 0x000000ff0b00720c */ /* 0x000fe20003fa6270 */
[----:B------:R-:W-:Y:S01]  /*e540*/  @!P6 IMAD.MOV R3, RZ, RZ, -R3 ;  /* 0x000000ffff03e224 */ /* 0x000fe200078e0a03 */
[C---:B------:R-:W-:Y:S01]  /*e550*/  ISETP.GT.U32.AND P6, PT, R5.reuse, R6, PT ;  /* 0x000000060500720c */ /* 0x040fe20003fc4070 */
[----:B------:R-:W-:Y:S02]  /*e560*/  IMAD.MOV R16, RZ, RZ, -R16 ;  /* 0x000000ffff107224 */ /* 0x000fe400078e0a10 */
[----:B------:R-:W-:Y:S01]  /*e570*/  VIADD R11, R0, 0x121 ;  /* 0x00000121000b7836 */ /* 0x000fe20000000000 */
[----:B------:R1:W-:Y:S01]  /*e580*/  STL [R1+0x580], R3 ;  /* 0x0005800301007387 */ /* 0x0003e20000100800 */
[----:B------:R-:W-:Y:S01]  /*e590*/  @!P2 IMAD.MOV R2, RZ, RZ, -R2 ;  /* 0x000000ffff02a224 */ /* 0x000fe200078e0a02 */
[C---:B------:R-:W-:Y:S01]  /*e5a0*/  ISETP.GT.U32.AND P2, PT, R5.reuse, R10, PT ;  /* 0x0000000a0500720c */ /* 0x040fe20003f44070 */
[C---:B------:R-:W-:Y:S01]  /*e5b0*/  IMAD R20, R5.reuse, R16, R20 ;  /* 0x0000001005147224 */ /* 0x040fe200078e0214 */
[----:B------:R-:W-:Y:S01]  /*e5c0*/  IABS R16, R11 ;  /* 0x0000000b00107213 */ /* 0x000fe20000000000 */
[----:B------:R-:W-:Y:S01]  /*e5d0*/  IMAD.MOV.U32 R12, RZ, RZ, R13 ;  /* 0x000000ffff0c7224 */ /* 0x000fe200078e000d */
[----:B------:R2:W-:Y:S01]  /*e5e0*/  STL [R1+0x57c], R2 ;  /* 0x00057c0201007387 */ /* 0x0005e20000100800 */
[----:B------:R-:W-:Y:S01]  /*e5f0*/  @!P1 IMAD.IADD R4, R4, 0x1, -R5 ;  /* 0x0000000104049824 */ /* 0x000fe200078e0a05 */
[----:B------:R-:W-:Y:S01]  /*e600*/  ISETP.GE.AND P1, PT, R8, RZ, PT ;  /* 0x000000ff0800720c */ /* 0x000fe20003f26270 */
[----:B------:R-:W-:Y:S01]  /*e610*/  @!P4 IMAD.MOV R12, RZ, RZ, -R12 ;  /* 0x000000ffff0cc224 */ /* 0x000fe200078e0a0c */
[----:B------:R-:W-:Y:S01]  /*e620*/  ISETP.GT.U32.AND P4, PT, R5, R20, PT ;  /* 0x000000140500720c */ /* 0x000fe20003f84070 */
[----:B-1----:R-:W-:-:S03]  /*e630*/  IMAD.HI.U32 R3, R9, R17, RZ ;  /* 0x0000001109037227 */ /* 0x002fc600078e00ff */
[----:B------:R1:W-:Y:S01]  /*e640*/  STL [R1+0x574], R12 ;  /* 0x0005740c01007387 */ /* 0x0003e20000100800 */
[----:B------:R-:W-:Y:S01]  /*e650*/  IMAD.HI.U32 R13, R9, R16, RZ ;  /* 0x00000010090d7227 */ /* 0x000fe200078e00ff */
[----:B------:R-:W-:-:S03]  /*e660*/  IADD3 R3, PT, PT, -R3, RZ, RZ ;  /* 0x000000ff03037210 */ /* 0x000fc60007ffe1ff */
[----:B--2---:R-:W-:Y:S02]  /*e670*/  IMAD.MOV.U32 R2, RZ, RZ, R19 ;  /* 0x000000ffff027224 */ /* 0x004fe400078e0013 */
[----:B------:R-:W-:Y:S02]  /*e680*/  @!P6 IMAD.IADD R6, R6, 0x1, -R5 ;  /* 0x000000010606e824 */ /* 0x000fe400078e0a05 */
[----:B------:R-:W-:Y:S01]  /*e690*/  @!P3 IMAD.MOV R2, RZ, RZ, -R2 ;  /* 0x000000ffff02b224 */ /* 0x000fe200078e0a02 */
[----:B------:R-:W-:Y:S01]  /*e6a0*/  ISETP.GE.AND P3, PT, R7, RZ, PT ;  /* 0x000000ff0700720c */ /* 0x000fe20003f66270 */
[----:B------:R-:W-:Y:S01]  /*e6b0*/  IMAD.MOV R13, RZ, RZ, -R13 ;  /* 0x000000ffff0d7224 */ /* 0x000fe200078e0a0d */
[C---:B------:R-:W-:Y:S01]  /*e6c0*/  ISETP.GT.U32.AND P6, PT, R5.reuse, R6, PT ;  /* 0x000000060500720c */ /* 0x040fe20003fc4070 */
[----:B------:R-:W-:Y:S01]  /*e6d0*/  @!P2 IMAD.IADD R10, R10, 0x1, -R5 ;  /* 0x000000010a0aa824 */ /* 0x000fe200078e0a05 */
[----:B------:R2:W-:Y:S01]  /*e6e0*/  STL [R1+0x578], R2 ;  /* 0x0005780201007387 */ /* 0x0005e20000100800 */
[----:B------:R-:W-:Y:S01]  /*e6f0*/  IMAD R7, R5, R3, R17 ;  /* 0x0000000305077224 */ /* 0x000fe200078e0211 */
[----:B------:R-:W-:Y:S01]  /*e700*/  ISETP.GE.AND P2, PT, R15, RZ, PT ;  /* 0x000000ff0f00720c */ /* 0x000fe20003f46270 */
[----:B-1----:R-:W-:-:S02]  /*e710*/  IMAD.MOV.U32 R12, RZ, RZ, R4 ;  /* 0x000000ffff0c7224 */ /* 0x002fc400078e0004 */
[C---:B------:R-:W-:Y:S02]  /*e720*/  IMAD R8, R5.reuse, R13, R16 ;  /* 0x0000000d05087224 */ /* 0x040fe400078e0210 */
[----:B------:R-:W-:Y:S01]  /*e730*/  @!P5 IMAD.MOV R12, RZ, RZ, -R12 ;  /* 0x000000ffff0cd224 */ /* 0x000fe200078e0a0c */
[C---:B------:R-:W-:Y:S01]  /*e740*/  ISETP.GT.U32.AND P5, PT, R5.reuse, R7, PT ;  /* 0x000000070500720c */ /* 0x040fe20003fa4070 */
[--C-:B------:R-:W-:Y:S02]  /*e750*/  @!P4 IMAD.IADD R20, R20, 0x1, -R5.reuse ;  /* 0x000000011414c824 */ /* 0x100fe400078e0a05 */
[----:B--2---:R-:W-:Y:S01]  /*e760*/  IMAD.MOV.U32 R2, RZ, RZ, R10 ;  /* 0x000000ffff027224 */ /* 0x004fe200078e000a */
[----:B------:R-:W-:Y:S01]  /*e770*/  STL [R1+0x56c], R12 ;  /* 0x00056c0c01007387 */ /* 0x000fe20000100800 */
[----:B------:R-:W-:Y:S01]  /*e780*/  VIADD R14, R0, 0x122 ;  /* 0x00000122000e7836 */ /* 0x000fe20000000000 */
[C---:B------:R-:W-:Y:S01]  /*e790*/  ISETP.GT.U32.AND P4, PT, R5.reuse, R20, PT ;  /* 0x000000140500720c */ /* 0x040fe20003f84070 */
[----:B------:R-:W-:Y:S01]  /*e7a0*/  @!P0 IMAD.MOV R2, RZ, RZ, -R2 ;  /* 0x000000ffff028224 */ /* 0x000fe200078e0a02 */
[----:B------:R-:W-:Y:S01]  /*e7b0*/  ISETP.GT.U32.AND P0, PT, R5, R8, PT ;  /* 0x000000080500720c */ /* 0x000fe20003f04070 */
[--C-:B------:R-:W-:Y:S01]  /*e7c0*/  @!P6 IMAD.IADD R6, R6, 0x1, -R5.reuse ;  /* 0x000000010606e824 */ /* 0x100fe200078e0a05 */
[----:B------:R-:W-:Y:S01]  /*e7d0*/  IABS R4, R14 ;  /* 0x0000000e00047213 */ /* 0x000fe20000000000 */
[C---:B------:R-:W-:Y:S01]  /*e7e0*/  VIADD R3, R0.reuse, 0x123 ;  /* 0x0000012300037836 */ /* 0x040fe20000000000 */
[----:B------:R1:W-:Y:S01]  /*e7f0*/  STL [R1+0x570], R2 ;  /* 0x0005700201007387 */ /* 0x0003e20000100800 */
[----:B------:R-:W-:Y:S01]  /*e800*/  @!P5 IMAD.IADD R7, R7, 0x1, -R5 ;  /* 0x000000010707d824 */ /* 0x000fe200078e0a05 */
[----:B------:R-:W-:Y:S01]  /*e810*/  ISETP.GE.AND P6, PT, R11, RZ, PT ;  /* 0x000000ff0b00720c */ /* 0x000fe20003fc6270 */
[----:B------:R-:W-:Y:S01]  /*e820*/  IMAD.MOV.U32 R10, RZ, RZ, R4 ;  /* 0x000000ffff0a7224 */ /* 0x000fe200078e0004 */
[----:B------:R-:W-:Y:S01]  /*e830*/  IABS R13, R3 ;  /* 0x00000003000d7213 */ /* 0x000fe20000000000 */
[----:B------:R-:W-:Y:S01]  /*e840*/  VIADD R4, R0, 0x124 ;  /* 0x0000012400047836 */ /* 0x000fe20000000000 */
[----:B------:R-:W-:Y:S01]  /*e850*/  ISETP.GT.U32.AND P5, PT, R5, R7, PT ;  /* 0x000000070500720c */ /* 0x000fe20003fa4070 */
[----:B------:R-:W-:Y:S01]  /*e860*/  IMAD.HI.U32 R16, R9, R10, RZ ;  /* 0x0000000a09107227 */ /* 0x000fe200078e00ff */
[----:B-1----:R-:W-:-:S03]  /*e870*/  MOV R2, R6 ;  /* 0x0000000600027202 */ /* 0x002fc60000000f00 */
[--C-:B------:R-:W-:Y:S01]  /*e880*/  @!P0 IMAD.IADD R8, R8, 0x1, -R5.reuse ;  /* 0x0000000108088824 */ /* 0x100fe200078e0a05 */
[----:B------:R-:W-:Y:S01]  /*e890*/  IABS R11, R4 ;  /* 0x00000004000b7213 */ /* 0x000fe20000000000 */
[----:B------:R-:W-:Y:S01]  /*e8a0*/  @!P4 IMAD.IADD R20, R20, 0x1, -R5 ;  /* 0x000000011414c824 */ /* 0x000fe200078e0a05 */
[----:B------:R-:W-:Y:S01]  /*e8b0*/  ISETP.GE.AND P4, PT, R14, RZ, PT ;  /* 0x000000ff0e00720c */ /* 0x000fe20003f86270 */
[----:B------:R-:W-:Y:S01]  /*e8c0*/  @!P3 IMAD.MOV R2, RZ, RZ, -R2 ;  /* 0x000000ffff02b224 */ /* 0x000fe200078e0a02 */
[----:B------:R-:W-:Y:S01]  /*e8d0*/  ISETP.GT.U32.AND P3, PT, R5, R8, PT ;  /* 0x000000080500720c */ /* 0x000fe20003f64070 */
[----:B------:R-:W-:Y:S01]  /*e8e0*/  IMAD.HI.U32 R15, R9, R13, RZ ;  /* 0x0000000d090f7227 */ /* 0x000fe200078e00ff */
[----:B------:R-:W-:Y:S02]  /*e8f0*/  ISETP.GE.AND P0, PT, R3, RZ, PT ;  /* 0x000000ff0300720c */ /* 0x000fe40003f06270 */
[----:B------:R1:W-:Y:S01]  /*e900*/  STL [R1+0x564], R2 ;  /* 0x0005640201007387 */ /* 0x0003e20000100800 */
[----:B------:R-:W-:-:S02]  /*e910*/  IMAD.MOV R14, RZ, RZ, -R16 ;  /* 0x000000ffff0e7224 */ /* 0x000fc400078e0a10 */
[----:B------:R-:W-:Y:S02]  /*e920*/  IMAD.MOV R6, RZ, RZ, -R15 ;  /* 0x000000ffff067224 */ /* 0x000fe400078e0a0f */
[C---:B------:R-:W-:Y:S02]  /*e930*/  IMAD R10, R5.reuse, R14, R10 ;  /* 0x0000000e050a7224 */ /* 0x040fe400078e020a */
[----:B------:R-:W-:Y:S02]  /*e940*/  IMAD R6, R5, R6, R13 ;  /* 0x0000000605067224 */ /* 0x000fe400078e020d */
[--C-:B------:R-:W-:Y:S01]  /*e950*/  @!P5 IMAD.IADD R7, R7, 0x1, -R5.reuse ;  /* 0x000000010707d824 */ /* 0x100fe200078e0a05 */
[C---:B------:R-:W-:Y:S01]  /*e960*/  ISETP.GT.U32.AND P5, PT, R5.reuse, R10, PT ;  /* 0x0000000a0500720c */ /* 0x040fe20003fa4070 */
[----:B------:R-:W-:Y:S01]  /*e970*/  @!P3 IMAD.IADD R8, R8, 0x1, -R5 ;  /* 0x000000010808b824 */ /* 0x000fe200078e0a05 */
[----:B------:R-:W-:Y:S01]  /*e980*/  ISETP.GT.U32.AND P3, PT, R5, R6, PT ;  /* 0x000000060500720c */ /* 0x000fe20003f64070 */
[----:B------:R-:W-:-:S02]  /*e990*/  VIADD R14, R0, 0x125 ;  /* 0x00000125000e7836 */ /* 0x000fc40000000000 */
[----:B-1----:R-:W-:Y:S02]  /*e9a0*/  IMAD.MOV.U32 R2, RZ, RZ, R20 ;  /* 0x000000ffff027224 */ /* 0x002fe400078e0014 */
[----:B------:R-:W-:Y:S01]  /*e9b0*/  VIADD R15, R0, 0x126 ;  /* 0x00000126000f7836 */ /* 0x000fe20000000000 */
[----:B------:R-:W-:Y:S01]  /*e9c0*/  IABS R18, R14 ;  /* 0x0000000e00127213 */ /* 0x000fe20000000000 */
[----:B------:R-:W-:-:S03]  /*e9d0*/  IMAD.HI.U32 R13, R9, R11, RZ ;  /* 0x0000000b090d7227 */ /* 0x000fc600078e00ff */
[----:B------:R-:W-:Y:S01]  /*e9e0*/  IABS R17, R15 ;  /* 0x0000000f00117213 */ /* 0x000fe20000000000 */
[--C-:B------:R-:W-:Y:S02]  /*e9f0*/  @!P5 IMAD.IADD R10, R10, 0x1, -R5.reuse ;  /* 0x000000010a0ad824 */ /* 0x100fe400078e0a05 */
[----:B------:R-:W-:Y:S02]  /*ea00*/  @!P3 IMAD.IADD R6, R6, 0x1, -R5 ;  /* 0x000000010606b824 */ /* 0x000fe400078e0a05 */
[----:B------:R-:W-:Y:S01]  /*ea10*/  @!P1 IMAD.MOV R2, RZ, RZ, -R2 ;  /* 0x000000ffff029224 */ /* 0x000fe200078e0a02 */
[----:B------:R-:W-:Y:S01]  /*ea20*/  ISETP.GT.U32.AND P3, PT, R5, R10, PT ;  /* 0x0000000a0500720c */ /* 0x000fe20003f64070 */
[----:B------:R-:W-:Y:S01]  /*ea30*/  IMAD.MOV R13, RZ, RZ, -R13 ;  /* 0x000000ffff0d7224 */ /* 0x000fe200078e0a0d */
[----:B------:R-:W-:Y:S01]  /*ea40*/  ISETP.GE.AND P1, PT, R4, RZ, PT ;  /* 0x000000ff0400720c */ /* 0x000fe20003f26270 */
[----:B------:R-:W-:Y:S01]  /*ea50*/  IMAD.HI.U32 R21, R9, R18, RZ ;  /* 0x0000001209157227 */ /* 0x000fe200078e00ff */
[----:B------:R1:W-:Y:S03]  /*ea60*/  STL [R1+0x568], R2 ;  /* 0x0005680201007387 */ /* 0x0003e60000100800 */
[----:B------:R-:W-:-:S02]  /*ea70*/  IMAD R11, R5, R13, R11 ;  /* 0x0000000d050b7224 */ /* 0x000fc400078e020b */
[----:B------:R-:W-:Y:S02]  /*ea80*/  VIADD R3, R0, 0x127 ;  /* 0x0000012700037836 */ /* 0x000fe40000000000 */
[----:B------:R-:W-:Y:S01]  /*ea90*/  IMAD.HI.U32 R19, R9, R17, RZ ;  /* 0x0000001109137227 */ /* 0x000fe200078e00ff */
[C---:B------:R-:W-:Y:S02]  /*eaa0*/  ISETP.GT.U32.AND P5, PT, R5.reuse, R11, PT ;  /* 0x0000000b0500720c */ /* 0x040fe40003fa4070 */
[----:B-1----:R-:W-:Y:S01]  /*eab0*/  MOV R2, R7 ;  /* 0x0000000700027202 */ /* 0x002fe20000000f00 */
[----:B------:R-:W-:Y:S01]  /*eac0*/  IMAD.MOV R21, RZ, RZ, -R21 ;  /* 0x000000ffff157224 */ /* 0x000fe200078e0a15 */
[----:B------:R-:W-:Y:S01]  /*ead0*/  IABS R16, R3 ;  /* 0x0000000300107213 */ /* 0x000fe20000000000 */
[----:B------:R-:W-:Y:S02]  /*eae0*/  IMAD.MOV R19, RZ, RZ, -R19 ;  /* 0x000000ffff137224 */ /* 0x000fe400078e0a13 */
[----:B------:R-:W-:Y:S01]  /*eaf0*/  @!P2 IMAD.MOV R2, RZ, RZ, -R2 ;  /* 0x000000ffff02a224 */ /* 0x000fe200078e0a02 */
[C---:B------:R-:W-:Y:S01]  /*eb00*/  ISETP.GT.U32.AND P2, PT, R5.reuse, R6, PT ;  /* 0x000000060500720c */ /* 0x040fe20003f44070 */
[----:B------:R-:W-:-:S02]  /*eb10*/  IMAD R4, R5, R21, R18 ;  /* 0x0000001505047224 */ /* 0x000fc400078e0212 */
[----:B------:R-:W-:Y:S01]  /*eb20*/  @!P3 IMAD.IADD R10, R10, 0x1, -R5 ;  /* 0x000000010a0ab824 */ /* 0x000fe200078e0a05 */
[----:B------:R1:W-:Y:S01]  /*eb30*/  STL [R1+0x560], R2 ;  /* 0x0005600201007387 */ /* 0x0003e20000100800 */
[C---:B------:R-:W-:Y:S01]  /*eb40*/  IMAD R17, R5.reuse, R19, R17 ;  /* 0x0000001305117224 */ /* 0x040fe200078e0211 */
[----:B------:R-:W-:Y:S01]  /*eb50*/  ISETP.GT.U32.AND P3, PT, R5, R4, PT ;  /* 0x000000040500720c */ /* 0x000fe20003f64070 */
[----:B------:R-:W-:-:S04]  /*eb60*/  IMAD.HI.U32 R7, R9, R16, RZ ;  /* 0x0000001009077227 */ /* 0x000fc800078e00ff */
[----:B------:R-:W-:Y:S02]  /*eb70*/  IMAD.MOV R7, RZ, RZ, -R7 ;  /* 0x000000ffff077224 */ /* 0x000fe400078e0a07 */
[--C-:B------:R-:W-:Y:S02]  /*eb80*/  @!P5 IMAD.IADD R11, R11, 0x1, -R5.reuse ;  /* 0x000000010b0bd824 */ /* 0x100fe400078e0a05 */
[----:B-1----:R-:W-:Y:S02]  /*eb90*/  IMAD.MOV.U32 R2, RZ, RZ, R10 ;  /* 0x000000ffff027224 */ /* 0x002fe400078e000a */
[----:B------:R-:W-:Y:S01]  /*eba0*/  @!P2 IMAD.IADD R6, R6, 0x1, -R5 ;  /* 0x000000010606a824 */ /* 0x000fe200078e0a05 */
[----:B------:R-:W-:Y:S01]  /*ebb0*/  ISETP.GE.AND P2, PT, R15, RZ, PT ;  /* 0x000000ff0f00720c */ /* 0x000fe20003f46270 */
[----:B------:R-:W-:Y:S01]  /*ebc0*/  @!P4 IMAD.MOV R2, RZ, RZ, -R2 ;  /* 0x000000ffff02c224 */ /* 0x000fe200078e0a02 */
[C---:B------:R-:W-:Y:S01]  /*ebd0*/  ISETP.GT.U32.AND P4, PT, R5.reuse, R17, PT ;  /* 0x000000110500720c */ /* 0x040fe20003f84070 */
[----:B------:R-:W-:Y:S01]  /*ebe0*/  VIADD R13, R0, 0x128 ;  /* 0x00000128000d7836 */ /* 0x000fe20000000000 */
[C---:B------:R-:W-:Y:S01]  /*ebf0*/  ISETP.GT.U32.AND P5, PT, R5.reuse, R11, PT ;  /* 0x0000000b0500720c */ /* 0x040fe20003fa4070 */
[----:B------:R-:W-:-:S02]  /*ec00*/  IMAD R15, R5, R7, R16 ;  /* 0x00000007050f7224 */ /* 0x000fc400078e0210 */
[----:B------:R-:W-:Y:S01]  /*ec10*/  IMAD.MOV.U32 R12, RZ, RZ, R8 ;  /* 0x000000ffff0c7224 */ /* 0x000fe200078e0008 */
[----:B------:R-:W-:Y:S01]  /*ec20*/  IABS R18, R13 ;  /* 0x0000000d00127213 */ /* 0x000fe20000000000 */
[----:B------:R-:W-:Y:S01]  /*ec30*/  @!P3 IMAD.IADD R4, R4, 0x1, -R5 ;  /* 0x000000010404b824 */ /* 0x000fe200078e0a05 */
[----:B------:R-:W-:Y:S01]  /*ec40*/  ISETP.GT.U32.AND P3, PT, R5, R15, PT ;  /* 0x0000000f0500720c */ /* 0x000fe20003f64070 */
[----:B------:R-:W-:Y:S01]  /*ec50*/  @!P6 IMAD.MOV R12, RZ, RZ, -R12 ;  /* 0x000000ffff0ce224 */ /* 0x000fe200078e0a0c */
[----:B------:R-:W-:Y:S01]  /*ec60*/  ISETP.GE.AND P6, PT, R14, RZ, PT ;  /* 0x000000ff0e00720c */ /* 0x000fe20003fc6270 */
[----:B------:R-:W-:Y:S02]  /*ec70*/  IMAD.HI.U32 R8, R9, R18, RZ ;  /* 0x0000001209087227 */ /* 0x000fe400078e00ff */
[----:B------:R-:W-:Y:S01]  /*ec80*/  @!P4 IADD3 R17, PT, PT, R17, -R5, RZ ;  /* 0x800000051111c210 */ /* 0x000fe20007ffe0ff */
[----:B------:R-:W-:Y:S01]  /*ec90*/  STL [R1+0x55c], R12 ;  /* 0x00055c0c01007387 */ /* 0x000fe20000100800 */
[----:B------:R-:W-:Y:S01]  /*eca0*/  ISETP.GT.U32.AND P4, PT, R5, R4, PT ;  /* 0x000000040500720c */ /* 0x000fe20003f84070 */
[----:B------:R-:W-:-:S02]  /*ecb0*/  IMAD.MOV R8, RZ, RZ, -R8 ;  /* 0x000000ffff087224 */ /* 0x000fc400078e0a08 */
[----:B------:R1:W-:Y:S01]  /*ecc0*/  STL [R1+0x558], R2 ;  /* 0x0005580201007387 */ /* 0x0003e20000100800 */
[C---:B------:R-:W-:Y:S02]  /*ecd0*/  VIADD R14, R0.reuse, 0x129 ;  /* 0x00000129000e7836 */ /* 0x040fe40000000000 */
[--C-:B------:R-:W-:Y:S01]  /*ece0*/  @!P5 IMAD.IADD R11, R11, 0x1, -R5.reuse ;  /* 0x000000010b0bd824 */ /* 0x100fe200078e0a05 */
[----:B------:R-:W-:Y:S01]  /*ecf0*/  ISETP.GE.AND P5, PT, R3, RZ, PT ;  /* 0x000000ff0300720c */ /* 0x000fe20003fa6270 */
[----:B------:R-:W-:Y:S01]  /*ed00*/  IMAD R3, R5, R8, R18 ;  /* 0x0000000805037224 */ /* 0x000fe200078e0212 */
[----:B------:R-:W-:Y:S01]  /*ed10*/  IABS R18, R14 ;  /* 0x0000000e00127213 */ /* 0x000fe20000000000 */
[--C-:B------:R-:W-:Y:S02]  /*ed20*/  @!P3 IMAD.IADD R15, R15, 0x1, -R5.reuse ;  /* 0x000000010f0fb824 */ /* 0x100fe400078e0a05 */
[----:B------:R-:W-:Y:S02]  /*ed30*/  VIADD R10, R0, 0x12b ;  /* 0x0000012b000a7836 */ /* 0x000fe40000000000 */
[----:B-1----:R-:W-:Y:S01]  /*ed40*/  IMAD.MOV.U32 R2, RZ, RZ, R6 ;  /* 0x000000ffff027224 */ /* 0x002fe200078e0006 */
[C---:B------:R-:W-:Y:S01]  /*ed50*/  ISETP.GT.U32.AND P3, PT, R5.reuse, R15, PT ;  /* 0x0000000f0500720c */ /* 0x040fe20003f64070 */
[----:B------:R-:W-:Y:S01]  /*ed60*/  @!P4 IMAD.IADD R4, R4, 0x1, -R5 ;  /* 0x000000010404c824 */ /* 0x000fe200078e0a05 */
[C---:B------:R-:W-:Y:S01]  /*ed70*/  ISETP.GT.U32.AND P4, PT, R5.reuse, R3, PT ;  /* 0x000000030500720c */ /* 0x040fe20003f84070 */
[----:B------:R-:W-:Y:S01]  /*ed80*/  @!P0 IMAD.MOV R2, RZ, RZ, -R2 ;  /* 0x000000ffff028224 */ /* 0x000fe200078e0a02 */
[----:B------:R-:W-:Y:S01]  /*ed90*/  ISETP.GT.U32.AND P0, PT, R5, R17, PT ;  /* 0x000000110500720c */ /* 0x000fe20003f04070 */
[----:B------:R-:W-:Y:S01]  /*eda0*/  IMAD.HI.U32 R20, R9, R18, RZ ;  /* 0x0000001209147227 */ /* 0x000fe200078e00ff */
[----:B------:R-:W-:-:S02]  /*edb0*/  IABS R16, R10 ;  /* 0x0000000a00107213 */ /* 0x000fc40000000000 */
[----:B------:R1:W-:Y:S01]  /*edc0*/  STL [R1+0x554], R2 ;  /* 0x0005540201007387 */ /* 0x0003e20000100800 */
[----:B------:R-:W-:Y:S02]  /*edd0*/  IMAD.MOV R20, RZ, RZ, -R20 ;  /* 0x000000ffff147224 */ /* 0x000fe400078e0a14 */
[C---:B------:R-:W-:Y:S02]  /*ede0*/  VIADD R7, R0.reuse, 0x12a ;  /* 0x0000012a00077836 */ /* 0x040fe40000000000 */
[----:B------:R-:W-:Y:S02]  /*edf0*/  VIADD R6, R0, 0x12c ;  /* 0x0000012c00067836 */ /* 0x000fe40000000000 */
[--C-:B------:R-:W-:Y:S01]  /*ee00*/  @!P3 IMAD.IADD R15, R15, 0x1, -R5.reuse ;  /* 0x000000010f0fb824 */ /* 0x100fe200078e0a05 */
[----:B------:R-:W-:Y:S01]  /*ee10*/  IABS R19, R7 ;  /* 0x0000000700137213 */ /* 0x000fe20000000000 */
[--C-:B------:R-:W-:Y:S01]  /*ee20*/  @!P0 IMAD.IADD R17, R17, 0x1, -R5.reuse ;  /* 0x0000000111118824 */ /* 0x100fe200078e0a05 */
[----:B------:R-:W-:Y:S01]  /*ee30*/  ISETP.GE.AND P0, PT, R13, RZ, PT ;  /* 0x000000ff0d00720c */ /* 0x000fe20003f06270 */
[----:B------:R-:W-:Y:S01]  /*ee40*/  IMAD R13, R5, R20, R18 ;  /* 0x00000014050d7224 */ /* 0x000fe200078e0212 */
[----:B------:R-:W-:Y:S01]  /*ee50*/  IABS R8, R6 ;  /* 0x0000000600087213 */ /* 0x000fe20000000000 */
[----:B------:R-:W-:Y:S01]  /*ee60*/  @!P4 IMAD.IADD R3, R3, 0x1, -R5 ;  /* 0x000000010303c824 */ /* 0x000fe200078e0a05 */
[----:B------:R-:W-:Y:S01]  /*ee70*/  ISETP.GE.AND P4, PT, R14, RZ, PT ;  /* 0x000000ff0e00720c */ /* 0x000fe20003f86270 */
[----:B------:R-:W-:Y:S01]  /*ee80*/  IMAD.HI.U32 R21, R9, R16, RZ ;  /* 0x0000001009157227 */ /* 0x000fe200078e00ff */
[----:B------:R-:W-:-:S03]  /*ee90*/  ISETP.GT.U32.AND P3, PT, R5, R13, PT ;  /* 0x0000000d0500720c */ /* 0x000fc60003f64070 */
[----:B------:R-:W-:Y:S01]  /*eea0*/  @!P1 IMAD.MOV R11, RZ, RZ, -R11 ;  /* 0x000000ffff0b9224 */ /* 0x000fe200078e0a0b */
[----:B------:R-:W-:Y:S01]  /*eeb0*/  ISETP.GT.U32.AND P1, PT, R5, R3, PT ;  /* 0x000000030500720c */ /* 0x000fe20003f24070 */
[----:B------:R-:W-:-:S03]  /*eec0*/  IMAD.HI.U32 R18, R9, R19, RZ ;  /* 0x0000001309127227 */ /* 0x000fc600078e00ff */
[----:B------:R-:W-:Y:S01]  /*eed0*/  STL [R1+0x544], R11 ;  /* 0x0005440b01007387 */ /* 0x000fe20000100800 */
[----:B------:R-:W-:-:S04]  /*eee0*/  IMAD.HI.U32 R20, R9, R8, RZ ;  /* 0x0000000809147227 */ /* 0x000fc800078e00ff */
[----:B------:R-:W-:Y:S02]  /*eef0*/  IMAD.MOV R21, RZ, RZ, -R21 ;  /* 0x000000ffff157224 */ /* 0x000fe400078e0a15 */
[----:B-1----:R-:W-:Y:S02]  /*ef00*/  IMAD.MOV.U32 R2, RZ, RZ, R4 ;  /* 0x000000ffff027224 */ /* 0x002fe400078e0004 */
[----:B------:R-:W-:Y:S02]  /*ef10*/  IMAD.MOV R18, RZ, RZ, -R18 ;  /* 0x000000ffff127224 */ /* 0x000fe400078e0a12 */
[----:B------:R-:W-:Y:S02]  /*ef20*/  IMAD.MOV R20, RZ, RZ, -R20 ;  /* 0x000000ffff147224 */ /* 0x000fe400078e0a14 */
[----:B------:R-:W-:Y:S02]  /*ef30*/  IMAD R16, R5, R21, R16 ;  /* 0x0000001505107224 */ /* 0x000fe400078e0210 */
[----:B------:R-:W-:-:S02]  /*ef40*/  IMAD.MOV.U32 R12, RZ, RZ, R17 ;  /* 0x000000ffff0c7224 */ /* 0x000fc400078e0011 */
[----:B------:R-:W-:Y:S02]  /*ef50*/  @!P6 IMAD.MOV R2, RZ, RZ, -R2 ;  /* 0x000000ffff02e224 */ /* 0x000fe400078e0a02 */
[C---:B------:R-:W-:Y:S02]  /*ef60*/  IMAD R18, R5.reuse, R18, R19 ;  /* 0x0000001205127224 */ /* 0x040fe400078e0213 */
[----:B------:R-:W-:Y:S01]  /*ef70*/  IMAD R8, R5, R20, R8 ;  /* 0x0000001405087224 */ /* 0x000fe200078e0208 */
[----:B------:R1:W-:Y:S01]  /*ef80*/  STL [R1+0x54c], R2 ;  /* 0x00054c0201007387 */ /* 0x0003e20000100800 */
[--C-:B------:R-:W-:Y:S01]  /*ef90*/  @!P3 IMAD.IADD R13, R13, 0x1, -R5.reuse ;  /* 0x000000010d0db824 */ /* 0x100fe200078e0a05 */
[C---:B------:R-:W-:Y:S01]  /*efa0*/  ISETP.GT.U32.AND P6, PT, R5.reuse, R18, PT ;  /* 0x000000120500720c */ /* 0x040fe20003fc4070 */
[----:B------:R-:W-:Y:S01]  /*efb0*/  @!P2 IMAD.MOV R12, RZ, RZ, -R12 ;  /* 0x000000ffff0ca224 */ /* 0x000fe200078e0a0c */
[C---:B------:R-:W-:Y:S01]  /*efc0*/  ISETP.GT.U32.AND P2, PT, R5.reuse, R16, PT ;  /* 0x000000100500720c */ /* 0x040fe20003f44070 */
[C---:B------:R-:W-:Y:S01]  /*efd0*/  VIADD R14, R0.reuse, 0x12d ;  /* 0x0000012d000e7836 */ /* 0x040fe20000000000 */
[----:B------:R-:W-:Y:S01]  /*efe0*/  ISETP.GT.U32.AND P3, PT, R5, R13, PT ;  /* 0x0000000d0500720c */ /* 0x000fe20003f64070 */
[----:B------:R-:W-:Y:S01]  /*eff0*/  @!P1 IMAD.IADD R3, R3, 0x1, -R5 ;  /* 0x0000000103039824 */ /* 0x000fe200078e0a05 */
[----:B------:R-:W-:Y:S01]  /*f000*/  ISETP.GT.U32.AND P1, PT, R5, R8, PT ;  /* 0x000000080500720c */ /* 0x000fe20003f24070 */
[C---:B------:R-:W-:Y:S01]  /*f010*/  VIADD R19, R0.reuse, 0x12e ;  /* 0x0000012e00137836 */ /* 0x040fe20000000000 */
[----:B------:R-:W-:Y:S01]  /*f020*/  IABS R20, R14 ;  /* 0x0000000e00147213 */ /* 0x000fe20000000000 */
[----:B-1----:R-:W-:Y:S01]  /*f030*/  IMAD.MOV.U32 R2, RZ, RZ, R15 ;  /* 0x000000ffff027224 */ /* 0x002fe200078e000f */
[----:B------:R-:W-:Y:S01]  /*f040*/  STL [R1+0x540], R12 ;  /* 0x0005400c01007387 */ /* 0x000fe20000100800 */
[----:B------:R-:W-:Y:S01]  /*f050*/  VIADD R27, R0, 0x191 ;  /* 0x00000191001b7836 */ /* 0x000fe20000000000 */
[----:B------:R-:W-:Y:S01]  /*f060*/  IABS R11, R19 ;  /* 0x00000013000b7213 */ /* 0x000fe20000000000 */
[----:B------:R-:W-:Y:S01]  /*f070*/  @!P5 IMAD.MOV R2, RZ, RZ, -R2 ;  /* 0x000000ffff02d224 */ /* 0x000fe200078e0a02 */
[----:B------:R-:W-:Y:S01]  /*f080*/  MOV R4, R20 ;  /* 0x0000001400047202 */ /* 0x000fe20000000f00 */
[----:B------:R-:W-:Y:S01]  /*f090*/  @!P2 IMAD.IADD R16, R16, 0x1, -R5 ;  /* 0x000000011010a824 */ /* 0x000fe200078e0a05 */
[----:B------:R-:W-:Y:S01]  /*f0a0*/  ISETP.GE.AND P5, PT, R7, RZ, PT ;  /* 0x000000ff0700720c */ /* 0x000fe20003fa6270 */
[----:B------:R-:W-:Y:S01]  /*f0b0*/  IMAD.MOV.U32 R7, RZ, RZ, R11 ;  /* 0x000000ffff077224 */ /* 0x000fe200078e000b */
[----:B------:R1:W-:Y:S01]  /*f0c0*/  STL [R1+0x548], R2 ;  /* 0x0005480201007387 */ /* 0x0003e20000100800 */
[----:B------:R-:W-:-:S04]  /*f0d0*/  IMAD.HI.U32 R15, R9, R4, RZ ;  /* 0x00000004090f7227 */ /* 0x000fc800078e00ff */
[--C-:B------:R-:W-:Y:S01]  /*f0e0*/  @!P3 IMAD.IADD R13, R13, 0x1, -R5.reuse ;  /* 0x000000010d0db824 */ /* 0x100fe200078e0a05 */
[----:B------:R-:W-:Y:S01]  /*f0f0*/  ISETP.GE.AND P3, PT, R10, RZ, PT ;  /* 0x000000ff0a00720c */ /* 0x000fe20003f66270 */
[--C-:B------:R-:W-:Y:S01]  /*f100*/  @!P6 IMAD.IADD R18, R18, 0x1, -R5.reuse ;  /* 0x000000011212e824 */ /* 0x100fe200078e0a05 */
[----:B------:R-:W-:Y:S01]  /*f110*/  ISETP.GE.AND P6, PT, R6, RZ, PT ;  /* 0x000000ff0600720c */ /* 0x000fe20003fc6270 */
[----:B------:R-:W-:Y:S01]  /*f120*/  @!P1 IMAD.IADD R8, R8, 0x1, -R5 ;  /* 0x0000000108089824 */ /* 0x000fe200078e0a05 */
[C---:B------:R-:W-:Y:S01]  /*f130*/  ISETP.GT.U32.AND P1, PT, R5.reuse, R16, PT ;  /* 0x000000100500720c */ /* 0x040fe20003f24070 */
[----:B-1----:R-:W-:Y:S01]  /*f140*/  IMAD.MOV.U32 R2, RZ, RZ, R3 ;  /* 0x000000ffff027224 */ /* 0x002fe200078e0003 */
[C---:B------:R-:W-:Y:S01]  /*f150*/  ISETP.GT.U32.AND P2, PT, R5.reuse, R18, PT ;  /* 0x000000120500720c */ /* 0x040fe20003f44070 */
[----:B------:R-:W-:Y:S02]  /*f160*/  IMAD.MOV R15, RZ, RZ, -R15 ;  /* 0x000000ffff0f7224 */ /* 0x000fe400078e0a0f */
[----:B------:R-:W-:Y:S01]  /*f170*/  @!P0 IMAD.MOV R2, RZ, RZ, -R2 ;  /* 0x000000ffff028224 */ /* 0x000fe200078e0a02 */
[----:B------:R-:W-:Y:S01]  /*f180*/  ISETP.GT.U32.AND P0, PT, R5, R8, PT ;  /* 0x000000080500720c */ /* 0x000fe20003f04070 */
[----:B------:R-:W-:-:S03]  /*f190*/  IMAD.HI.U32 R6, R9, R7, RZ ;  /* 0x0000000709067227 */ /* 0x000fc600078e00ff */
[----:B------:R1:W-:Y:S01]  /*f1a0*/  STL [R1+0x518], R2 ;  /* 0x0005180201007387 */ /* 0x0003e20000100800 */
[C---:B------:R-:W-:Y:S02]  /*f1b0*/  IMAD R4, R5.reuse, R15, R4 ;  /* 0x0000000f05047224 */ /* 0x040fe400078e0204 */
[----:B------:R-:W-:Y:S02]  /*f1c0*/  IMAD.MOV R6, RZ, RZ, -R6 ;  /* 0x000000ffff067224 */ /* 0x000fe400078e0a06 */
[----:B------:R-:W-:Y:S02]  /*f1d0*/  VIADD R15, R0, 0x12f ;  /* 0x0000012f000f7836 */ /* 0x000fe40000000000 */
[C---:B------:R-:W-:Y:S02]  /*f1e0*/  IMAD R3, R5.reuse, R6, R7 ;  /* 0x0000000605037224 */ /* 0x040fe400078e0207 */
[--C-:B------:R-:W-:Y:S01]  /*f1f0*/  @!P1 IMAD.IADD R16, R16, 0x1, -R5.reuse ;  /* 0x0000000110109824 */ /* 0x100fe200078e0a05 */
[----:B-1----:R-:W-:Y:S01]  /*f200*/  MOV R2, R13 ;  /* 0x0000000d00027202 */ /* 0x002fe20000000f00 */
[----:B------:R-:W-:Y:S01]  /*f210*/  @!P2 IMAD.IADD R18, R18, 0x1, -R5 ;  /* 0x000000011212a824 */ /* 0x000fe200078e0a05 */
[C---:B------:R-:W-:Y:S01]  /*f220*/  ISETP.GT.U32.AND P1, PT, R5.reuse, R3, PT ;  /* 0x000000030500720c */ /* 0x040fe20003f24070 */
[C---:B------:R-:W-:Y:S01]  /*f230*/  VIADD R11, R0.reuse, 0x131 ;  /* 0x00000131000b7836 */ /* 0x040fe20000000000 */
[----:B------:R-:W-:Y:S01]  /*f240*/  IABS R10, R15 ;  /* 0x0000000f000a7213 */ /* 0x000fe20000000000 */
[----:B------:R-:W-:Y:S01]  /*f250*/  @!P4 IMAD.MOV R2, RZ, RZ, -R2 ;  /* 0x000000ffff02c224 */ /* 0x000fe200078e0a02 */
[----:B------:R-:W-:Y:S01]  /*f260*/  ISETP.GT.U32.AND P4, PT, R5, R4, PT ;  /* 0x000000040500720c */ /* 0x000fe20003f84070 */
[----:B------:R-:W-:Y:S01]  /*f270*/  VIADD R7, R0, 0x130 ;  /* 0x0000013000077836 */ /* 0x000fe20000000000 */
[----:B------:R-:W-:Y:S01]  /*f280*/  ISETP.GE.AND P2, PT, R14, RZ, PT ;  /* 0x000000ff0e00720c */ /* 0x000fe20003f46270 */
[----:B------:R-:W-:Y:S01]  /*f290*/  IMAD.HI.U32 R17, R9, R10, RZ ;  /* 0x0000000a09117227 */ /* 0x000fe200078e00ff */
[----:B------:R1:W-:Y:S01]  /*f2a0*/  STL [R1+0x53c], R2 ;  /* 0x00053c0201007387 */ /* 0x0003e20000100800 */
[----:B------:R-:W-:-:S02]  /*f2b0*/  IABS R14, R11 ;  /* 0x0000000b000e7213 */ /* 0x000fc40000000000 */
[----:B------:R-:W-:Y:S01]  /*f2c0*/  IMAD.MOV R17, RZ, RZ, -R17 ;  /* 0x000000ffff117224 */ /* 0x000fe200078e0a11 */
[----:B------:R-:W-:Y:S01]  /*f2d0*/  IABS R6, R7 ;  /* 0x0000000700067213 */ /* 0x000fe20000000000 */
[--C-:B------:R-:W-:Y:S02]  /*f2e0*/  @!P1 IMAD.IADD R3, R3, 0x1, -R5.reuse ;  /* 0x0000000103039824 */ /* 0x100fe400078e0a05 */
[--C-:B------:R-:W-:Y:S01]  /*f2f0*/  @!P0 IMAD.IADD R8, R8, 0x1, -R5.reuse ;  /* 0x0000000108088824 */ /* 0x100fe200078e0a05 */
[----:B------:R-:W-:Y:S01]  /*f300*/  ISETP.GE.AND P0, PT, R19, RZ, PT ;  /* 0x000000ff1300720c */ /* 0x000fe20003f06270 */
[----:B------:R-:W-:Y:S01]  /*f310*/  @!P4 IMAD.IADD R4, R4, 0x1, -R5 ;  /* 0x000000010404c824 */ /* 0x000fe200078e0a05 */
[----:B------:R-:W-:Y:S01]  /*f320*/  ISETP.GE.AND P4, PT, R15, RZ, PT ;  /* 0x000000ff0f00720c */ /* 0x000fe20003f86270 */
[----:B-1----:R-:W-:Y:S02]  /*f330*/  IMAD.MOV.U32 R2, RZ, RZ, R18 ;  /* 0x000000ffff027224 */ /* 0x002fe400078e0012 */
[C---:B------:R-:W-:Y:S01]  /*f340*/  IMAD R10, R5.reuse, R17, R10 ;  /* 0x00000011050a7224 */ /* 0x040fe200078e020a */
[C---:B------:R-:W-:Y:S01]  /*f350*/  ISETP.GT.U32.AND P1, PT, R5.reuse, R4, PT ;  /* 0x000000040500720c */ /* 0x040fe20003f24070 */
[----:B------:R-:W-:Y:S01]  /*f360*/  @!P5 IMAD.MOV R2, RZ, RZ, -R2 ;  /* 0x000000ffff02d224 */ /* 0x000fe200078e0a02 */
[----:B------:R-:W-:Y:S01]  /*f370*/  ISETP.GT.U32.AND P5, PT, R5, R3, PT ;  /* 0x000000030500720c */ /* 0x000fe20003fa4070 */
[----:B------:R-:W-:-:S02]  /*f380*/  IMAD.MOV.U32 R12, RZ, RZ, R16 ;  /* 0x000000ffff0c7224 */ /* 0x000fc400078e0010 */
[----:B------:R-:W-:Y:S01]  /*f390*/  IMAD.HI.U32 R13, R9, R6, RZ ;  /* 0x00000006090d7227 */ /* 0x000fe200078e00ff */
[----:B------:R1:W-:Y:S03]  /*f3a0*/  STL [R1+0x51c], R2 ;  /* 0x00051c0201007387 */ /* 0x0003e60000100800 */
[----:B------:R-:W-:Y:S01]  /*f3b0*/  @!P3 IMAD.MOV R12, RZ, RZ, -R12 ;  /* 0x000000ffff0cb224 */ /* 0x000fe200078e0a0c */
[C---:B------:R-:W-:Y:S01]  /*f3c0*/  ISETP.GT.U32.AND P3, PT, R5.reuse, R10, PT ;  /* 0x0000000a0500720c */ /* 0x040fe20003f64070 */
[----:B------:R-:W-:Y:S02]  /*f3d0*/  IMAD.MOV R13, RZ, RZ, -R13 ;  /* 0x000000ffff0d7224 */ /* 0x000fe400078e0a0d */
[----:B------:R-:W-:Y:S01]  /*f3e0*/  @!P1 IMAD.IADD R4, R4, 0x1, -R5 ;  /* 0x0000000104049824 */ /* 0x000fe200078e0a05 */
[----:B------:R2:W-:Y:S01]  /*f3f0*/  STL [R1+0x524], R12 ;  /* 0x0005240c01007387 */ /* 0x0005e20000100800 */
[----:B------:R-:W-:-:S02]  /*f400*/  IMAD R6, R5, R13, R6 ;  /* 0x0000000d05067224 */ /* 0x000fc400078e0206 */
[----:B-1----:R-:W-:Y:S02]  /*f410*/  IMAD.MOV.U32 R2, RZ, RZ, R8 ;  /* 0x000000ffff027224 */ /* 0x002fe400078e0008 */
[----:B------:R-:W-:Y:S01]  /*f420*/  IMAD.HI.U32 R8, R9, R14, RZ ;  /* 0x0000000e09087227 */ /* 0x000fe200078e00ff */
[----:B------:R-:W-:-:S03]  /*f430*/  ISETP.GT.U32.AND P1, PT, R5, R6, PT ;  /* 0x000000060500720c */ /* 0x000fc60003f24070 */
[----:B------:R-:W-:Y:S01]  /*f440*/  @!P6 IMAD.MOV R2, RZ, RZ, -R2 ;  /* 0x000000ffff02e224 */ /* 0x000fe200078e0a02 */
[----:B------:R-:W-:Y:S01]  /*f450*/  ISETP.GE.AND P6, PT, R7, RZ, PT ;  /* 0x000000ff0700720c */ /* 0x000fe20003fc6270 */
[----:B--2---:R-:W-:Y:S01]  /*f460*/  IMAD.MOV.U32 R12, RZ, RZ, R4 ;  /* 0x000000ffff0c7224 */ /* 0x004fe200078e0004 */
[----:B------:R-:W-:Y:S01]  /*f470*/  IADD3 R7, PT, PT, -R8, RZ, RZ ;  /* 0x000000ff08077210 */ /* 0x000fe20007ffe1ff */
[--C-:B------:R-:W-:Y:S01]  /*f480*/  @!P3 IMAD.IADD R10, R10, 0x1, -R5.reuse ;  /* 0x000000010a0ab824 */ /* 0x100fe200078e0a05 */
[----:B------:R1:W-:Y:S01]  /*f490*/  STL [R1+0x520], R2 ;  /* 0x0005200201007387 */ /* 0x0003e20000100800 */
[----:B------:R-:W-:Y:S02]  /*f4a0*/  @!P2 IMAD.MOV R12, RZ, RZ, -R12 ;  /* 0x000000ffff0ca224 */ /* 0x000fe400078e0a0c */
[C---:B------:R-:W-:Y:S01]  /*f4b0*/  IMAD R7, R5.reuse, R7, R14 ;  /* 0x0000000705077224 */ /* 0x040fe200078e020e */
[----:B------:R-:W-:Y:S01]  /*f4c0*/  ISETP.GT.U32.AND P3, PT, R5, R10, PT ;  /* 0x0000000a0500720c */ /* 0x000fe20003f64070 */
[----:B------:R-:W-:Y:S01]  /*f4d0*/  @!P5 IMAD.IADD R3, R3, 0x1, -R5 ;  /* 0x000000010303d824 */ /* 0x000fe200078e0a05 */
[----:B------:R-:W-:Y:S01]  /*f4e0*/  ISETP.GE.AND P5, PT, R11, RZ, PT ;  /* 0x000000ff0b00720c */ /* 0x000fe20003fa6270 */
[C---:B------:R-:W-:Y:S01]  /*f4f0*/  VIADD R13, R0.reuse, 0x132 ;  /* 0x00000132000d7836 */ /* 0x040fe20000000000 */
[----:B------:R-:W-:Y:S01]  /*f500*/  ISETP.GT.U32.AND P2, PT, R5, R7, PT ;  /* 0x000000070500720c */ /* 0x000fe20003f44070 */
[C---:B------:R-:W-:Y:S01]  /*f510*/  VIADD R8, R0.reuse, 0x134 ;  /* 0x0000013400087836 */ /* 0x040fe20000000000 */
[----:B------:R2:W-:Y:S01]  /*f520*/  STL [R1+0x538], R12 ;  /* 0x0005380c01007387 */ /* 0x0005e20000100800 */
[----:B-1----:R-:W-:Y:S01]  /*f530*/  IMAD.MOV.U32 R2, RZ, RZ, R3 ;  /* 0x000000ffff027224 */ /* 0x002fe200078e0003 */
[----:B------:R-:W-:Y:S01]  /*f540*/  IABS R21, R13 ;  /* 0x0000000d00157213 */ /* 0x000fe20000000000 */
[----:B------:R-:W-:Y:S01]  /*f550*/  VIADD R11, R0, 0x133 ;  /* 0x00000133000b7836 */ /* 0x000fe20000000000 */
[----:B------:R-:W-:Y:S01]  /*f560*/  IABS R14, R8 ;  /* 0x00000008000e7213 */ /* 0x000fe20000000000 */
[----:B------:R-:W-:Y:S01]  /*f570*/  @!P0 IMAD.MOV R2, RZ, RZ, -R2 ;  /* 0x000000ffff028224 */ /* 0x000fe200078e0a02 */
[----:B------:R-:W-:Y:S01]  /*f580*/  ISETP.GE.AND P0, PT, R13, RZ, PT ;  /* 0x000000ff0d00720c */ /* 0x000fe20003f06270 */
[--C-:B------:R-:W-:Y:S01]  /*f590*/  @!P1 IMAD.IADD R6, R6, 0x1, -R5.reuse ;  /* 0x0000000106069824 */ /* 0x100fe200078e0a05 */
[----:B------:R-:W-:Y:S01]  /*f5a0*/  IABS R22, R11 ;  /* 0x0000000b00167213 */ /* 0x000fe20000000000 */
[----:B------:R-:W-:Y:S01]  /*f5b0*/  IMAD.HI.U32 R13, R9, R21, RZ ;  /* 0x00000015090d7227 */ /* 0x000fe200078e00ff */
[----:B------:R1:W-:Y:S02]  /*f5c0*/  STL [R1+0x534], R2 ;  /* 0x0005340201007387 */ /* 0x0003e40000100800 */
[----:B------:R-:W-:Y:S01]  /*f5d0*/  ISETP.GT.U32.AND P1, PT, R5, R6, PT ;  /* 0x000000060500720c */ /* 0x000fe20003f24070 */
[----:B------:R-:W-:-:S02]  /*f5e0*/  @!P2 IMAD.IADD R7, R7, 0x1, -R5 ;  /* 0x000000010707a824 */ /* 0x000fc400078e0a05 */
[----:B------:R-:W-:Y:S01]  /*f5f0*/  @!P3 IMAD.IADD R10, R10, 0x1, -R5 ;  /* 0x000000010a0ab824 */ /* 0x000fe200078e0a05 */
[----:B------:R-:W-:Y:S01]  /*f600*/  ISETP.GE.AND P3, PT, R11, RZ, PT ;  /* 0x000000ff0b00720c */ /* 0x000fe20003f66270 */
[----:B------:R-:W-:Y:S01]  /*f610*/  IMAD.MOV R13, RZ, RZ, -R13 ;  /* 0x000000ffff0d7224 */ /* 0x000fe200078e0a0d */
[----:B------:R-:W-:Y:S01]  /*f620*/  ISETP.GT.U32.AND P2, PT, R5, R7, PT ;  /* 0x000000070500720c */ /* 0x000fe20003f44070 */
[----:B------:R-:W-:Y:S02]  /*f630*/  IMAD.MOV.U32 R4, RZ, RZ, R14 ;  /* 0x000000ffff047224 */ /* 0x000fe400078e000e */
[----:B------:R-:W-:-:S04]  /*f640*/  IMAD.HI.U32 R14, R9, R22, RZ ;  /* 0x00000016090e7227 */ /* 0x000fc800078e00ff */
[C---:B------:R-:W-:Y:S01]  /*f650*/  IMAD R21, R5.reuse, R13, R21 ;  /* 0x0000000d05157224 */ /* 0x040fe200078e0215 */
[----:B------:R-:W-:Y:S01]  /*f660*/  @!P1 IADD3 R6, PT, PT, R6, -R5, RZ ;  /* 0x8000000506069210 */ /* 0x000fe20007ffe0ff */
[----:B--2---:R-:W-:Y:S01]  /*f670*/  IMAD.MOV.U32 R12, RZ, RZ, R10 ;  /* 0x000000ffff0c7224 */ /* 0x004fe200078e000a */
[----:B------:R-:W-:Y:S01]  /*f680*/  ISETP.GE.AND P1, PT, R8, RZ, PT ;  /* 0x000000ff0800720c */ /* 0x000fe20003f26270 */
[----:B------:R-:W-:Y:S02]  /*f690*/  IMAD.MOV R11, RZ, RZ, -R14 ;  /* 0x000000ffff0b7224 */ /* 0x000fe400078e0a0e */
[----:B------:R-:W-:Y:S01]  /*f6a0*/  @!P4 IMAD.MOV R12, RZ, RZ, -R12 ;  /* 0x000000ffff0cc224 */ /* 0x000fe200078e0a0c */
[C---:B------:R-:W-:Y:S01]  /*f6b0*/  ISETP.GT.U32.AND P4, PT, R5.reuse, R21, PT ;  /* 0x000000150500720c */ /* 0x040fe20003f84070 */
[----:B------:R-:W-:Y:S02]  /*f6c0*/  IMAD R22, R5, R11, R22 ;  /* 0x0000000b05167224 */ /* 0x000fe400078e0216 */
[----:B------:R-:W-:Y:S01]  /*f6d0*/  @!P2 IMAD.IADD R7, R7, 0x1, -R5 ;  /* 0x000000010707a824 */ /* 0x000fe200078e0a05 */
[----:B------:R-:W-:Y:S01]  /*f6e0*/  STL [R1+0x52c], R12 ;  /* 0x00052c0c01007387 */ /* 0x000fe20000100800 */
[----:B-1----:R-:W-:Y:S01]  /*f6f0*/  IMAD.MOV.U32 R2, RZ, RZ, R6 ;  /* 0x000000ffff027224 */ /* 0x002fe200078e0006 */
[----:B------:R-:W-:Y:S01]  /*f700*/  ISETP.GT.U32.AND P2, PT, R5, R22, PT ;  /* 0x000000160500720c */ /* 0x000fe20003f44070 */
[----:B------:R-:W-:-:S04]  /*f710*/  IMAD.HI.U32 R3, R9, R4, RZ ;  /* 0x0000000409037227 */ /* 0x000fc800078e00ff */
[----:B------:R-:W-:Y:S02]  /*f720*/  @!P6 IMAD.MOV R2, RZ, RZ, -R2 ;  /* 0x000000ffff02e224 */ /* 0x000fe400078e0a02 */
[----:B------:R-:W-:Y:S02]  /*f730*/  @!P4 IMAD.IADD R21, R21, 0x1, -R5 ;  /* 0x000000011515c824 */ /* 0x000fe400078e0a05 */
[C---:B------:R-:W-:Y:S01]  /*f740*/  VIADD R14, R0.reuse, 0x135 ;  /* 0x00000135000e7836 */ /* 0x040fe20000000000 */
[----:B------:R1:W-:Y:S01]  /*f750*/  STL [R1+0x530], R2 ;  /* 0x0005300201007387 */ /* 0x0003e20000100800 */
[----:B------:R-:W-:Y:S01]  /*f760*/  IMAD.MOV R3, RZ, RZ, -R3 ;  /* 0x000000ffff037224 */ /* 0x000fe200078e0a03 */
[C---:B------:R-:W-:Y:S01]  /*f770*/  ISETP.GT.U32.AND P4, PT, R5.reuse, R21, PT ;  /* 0x000000150500720c */ /* 0x040fe20003f84070 */
[----:B------:R-:W-:Y:S01]  /*f780*/  VIADD R8, R0, 0x136 ;  /* 0x0000013600087836 */ /* 0x000fe20000000000 */
[----:B------:R-:W-:Y:S01]  /*f790*/  ISETP.GE.AND P6, PT, R14, RZ, PT ;  /* 0x000000ff0e00720c */ /* 0x000fe20003fc6270 */
[----:B------:R-:W-:Y:S01]  /*f7a0*/  IMAD R3, R5, R3, R4 ;  /* 0x0000000305037224 */ /* 0x000fe200078e0204 */
[----:B------:R-:W-:Y:S01]  /*f7b0*/  IABS R14, R14 ;  /* 0x0000000e000e7213 */ /* 0x000fe20000000000 */
[----:B------:R-:W-:Y:S01]  /*f7c0*/  @!P2 IMAD.IADD R22, R22, 0x1, -R5 ;  /* 0x000000011616a824 */ /* 0x000fe200078e0a05 */
[----:B------:R-:W-:Y:S01]  /*f7d0*/  IABS R4, R8 ;  /* 0x0000000800047213 */ /* 0x000fe20000000000 */
[----:B------:R-:W-:-:S02]  /*f7e0*/  VIADD R18, R0, 0x137 ;  /* 0x0000013700127836 */ /* 0x000fc40000000000 */
[----:B-1----:R-:W-:Y:S01]  /*f7f0*/  IMAD.MOV.U32 R2, RZ, RZ, R7 ;  /* 0x000000ffff027224 */ /* 0x002fe200078e0007 */
[----:B------:R-:W-:Y:S01]  /*f800*/  ISETP.GT.U32.AND P2, PT, R5, R22, PT ;  /* 0x000000160500720c */ /* 0x000fe20003f44070 */
        /* <DEDUP_REMOVED lines=8> */
[--C-:B------:R-:W-:Y:S01]  /*f890*/  @!P4 IMAD.IADD R21, R21, 0x1, -R5.reuse ;  /* 0x000000011515c824 */ /* 0x100fe200078e0a05 */
[----:B------:R-:W-:Y:S01]  /*f8a0*/  ISETP.GE.AND P4, PT, R8, RZ, PT ;  /* 0x000000ff0800720c */ /* 0x000fe20003f86270 */
[C---:B------:R-:W-:Y:S02]  /*f8b0*/  IMAD R8, R5.reuse, R15, R14 ;  /* 0x0000000f05087224 */ /* 0x040fe400078e020e */
[C---:B------:R-:W-:Y:S02]  /*f8c0*/  IMAD R4, R5.reuse, R11, R4 ;  /* 0x0000000b05047224 */ /* 0x040fe400078e0204 */
[--C-:B------:R-:W-:Y:S01]  /*f8d0*/  @!P2 IMAD.IADD R22, R22, 0x1, -R5.reuse ;  /* 0x000000011616a824 */ /* 0x100fe200078e0a05 */
[----:B------:R-:W-:Y:S01]  /*f8e0*/  ISETP.GT.U32.AND P2, PT, R5, R8, PT ;  /* 0x000000080500720c */ /* 0x000fe20003f44070 */
[----:B------:R-:W-:Y:S01]  /*f8f0*/  @!P5 IMAD.IADD R3, R3, 0x1, -R5 ;  /* 0x000000010303d824 */ /* 0x000fe200078e0a05 */
[----:B------:R-:W-:Y:S01]  /*f900*/  ISETP.GT.U32.AND P5, PT, R5, R4, PT ;  /* 0x000000040500720c */ /* 0x000fe20003fa4070 */
[----:B------:R-:W-:-:S04]  /*f910*/  IMAD.HI.U32 R16, R9, R10, RZ ;  /* 0x0000000a09107227 */ /* 0x000fc800078e00ff */
[C---:B------:R-:W-:Y:S02]  /*f920*/  VIADD R13, R0.reuse, 0x138 ;  /* 0x00000138000d7836 */ /* 0x040fe40000000000 */
[----:B------:R-:W-:Y:S02]  /*f930*/  IMAD.MOV R7, RZ, RZ, -R16 ;  /* 0x000000ffff077224 */ /* 0x000fe400078e0a10 */
[C---:B------:R-:W-:Y:S01]  /*f940*/  VIADD R16, R0.reuse, 0x139 ;  /* 0x0000013900107836 */ /* 0x040fe20000000000 */
[----:B------:R-:W-:Y:S01]  /*f950*/  IABS R17, R13 ;  /* 0x0000000d00117213 */ /* 0x000fe20000000000 */
[----:B------:R-:W-:Y:S02]  /*f960*/  IMAD R10, R5, R7, R10 ;  /* 0x00000007050a7224 */ /* 0x000fe400078e020a */
[----:B------:R-:W-:Y:S01]  /*f970*/  VIADD R7, R0, 0x13a ;  /* 0x0000013a00077836 */ /* 0x000fe20000000000 */
[----:B------:R-:W-:Y:S01]  /*f980*/  IABS R15, R16 ;  /* 0x00000010000f7213 */ /* 0x000fe20000000000 */
[----:B------:R-:W-:-:S03]  /*f990*/  IMAD.HI.U32 R6, R9, R17, RZ ;  /* 0x0000001109067227 */ /* 0x000fc600078e00ff */
[----:B------:R-:W-:Y:S01]  /*f9a0*/  IABS R19, R7 ;  /* 0x0000000700137213 */ /* 0x000fe20000000000 */
[----:B------:R-:W-:Y:S01]  /*f9b0*/  @!P2 IMAD.IADD R8, R8, 0x1, -R5 ;  /* 0x000000010808a824 */ /* 0x000fe200078e0a05 */
[C---:B------:R-:W-:Y:S01]  /*f9c0*/  ISETP.GT.U32.AND P2, PT, R5.reuse, R3, PT ;  /* 0x000000030500720c */ /* 0x040fe20003f44070 */
[----:B-1----:R-:W-:Y:S01]  /*f9d0*/  IMAD.MOV.U32 R2, RZ, RZ, R21 ;  /* 0x000000ffff027224 */ /* 0x002fe200078e0015 */
[----:B------:R-:W-:Y:S01]  /*f9e0*/  IADD3 R6, PT, PT, -R6, RZ, RZ ;  /* 0x000000ff06067210 */ /* 0x000fe20007ffe1ff */
[----:B------:R-:W-:Y:S01]  /*f9f0*/  @!P5 IMAD.IADD R4, R4, 0x1, -R5 ;  /* 0x000000010404d824 */ /* 0x000fe200078e0a05 */
[----:B------:R-:W-:Y:S01]  /*fa00*/  ISETP.GT.U32.AND P5, PT, R5, R8, PT ;  /* 0x000000080500720c */ /* 0x000fe20003fa4070 */
[----:B------:R-:W-:Y:S02]  /*fa10*/  @!P0 IMAD.MOV R2, RZ, RZ, -R2 ;  /* 0x000000ffff028224 */ /* 0x000fe400078e0a02 */
[----:B------:R-:W-:Y:S01]  /*fa20*/  IMAD.HI.U32 R23, R9, R15, RZ ;  /* 0x0000000f09177227 */ /* 0x000fe200078e00ff */
[----:B------:R-:W-:-:S02]  /*fa30*/  ISETP.GT.U32.AND P0, PT, R5, R4, PT ;  /* 0x000000040500720c */ /* 0x000fc40003f04070 */
[----:B------:R1:W-:Y:S01]  /*fa40*/  STL [R1+0x510], R2 ;  /* 0x0005100201007387 */ /* 0x0003e20000100800 */
[----:B------:R-:W-:Y:S02]  /*fa50*/  IMAD.HI.U32 R21, R9, R19, RZ ;  /* 0x0000001309157227 */ /* 0x000fe400078e00ff */
[----:B------:R-:W-:Y:S02]  /*fa60*/  @!P2 IADD3 R3, PT, PT, R3, -R5, RZ ;  /* 0x800000050303a210 */ /* 0x000fe40007ffe0ff */
[C---:B------:R-:W-:Y:S02]  /*fa70*/  IMAD R17, R5.reuse, R6, R17 ;  /* 0x0000000605117224 */ /* 0x040fe400078e0211 */
[----:B------:R-:W-:Y:S02]  /*fa80*/  IMAD.MOV R23, RZ, RZ, -R23 ;  /* 0x000000ffff177224 */ /* 0x000fe400078e0a17 */
[----:B------:R-:W-:Y:S01]  /*fa90*/  IMAD.MOV R21, RZ, RZ, -R21 ;  /* 0x000000ffff157224 */ /* 0x000fe200078e0a15 */
[----:B------:R-:W-:Y:S01]  /*faa0*/  ISETP.GT.U32.AND P2, PT, R5, R17, PT ;  /* 0x000000110500720c */ /* 0x000fe20003f44070 */
[----:B-1----:R-:W-:-:S02]  /*fab0*/  IMAD.MOV.U32 R2, RZ, RZ, R22 ;  /* 0x000000ffff027224 */ /* 0x002fc400078e0016 */
[C---:B------:R-:W-:Y:S02]  /*fac0*/  IMAD R15, R5.reuse, R23, R15 ;  /* 0x00000017050f7224 */ /* 0x040fe400078e020f */
[C---:B------:R-:W-:Y:S02]  /*fad0*/  IMAD R19, R5.reuse, R21, R19 ;  /* 0x0000001505137224 */ /* 0x040fe400078e0213 */
[----:B------:R-:W-:Y:S02]  /*fae0*/  VIADD R11, R0, 0x13b ;  /* 0x0000013b000b7836 */ /* 0x000fe40000000000 */
[----:B------:R-:W-:Y:S01]  /*faf0*/  @!P3 IMAD.MOV R2, RZ, RZ, -R2 ;  /* 0x000000ffff02b224 */ /* 0x000fe200078e0a02 */
[C---:B------:R-:W-:Y:S01]  /*fb00*/  ISETP.GT.U32.AND P3, PT, R5.reuse, R10, PT ;  /* 0x0000000a0500720c */ /* 0x040fe20003f64070 */
[--C-:B------:R-:W-:Y:S01]  /*fb10*/  @!P5 IMAD.IADD R8, R8, 0x1, -R5.reuse ;  /* 0x000000010808d824 */ /* 0x100fe200078e0a05 */
[C---:B------:R-:W-:Y:S01]  /*fb20*/  ISETP.GT.U32.AND P5, PT, R5.reuse, R15, PT ;  /* 0x0000000f0500720c */ /* 0x040fe20003fa4070 */
[----:B------:R-:W-:Y:S01]  /*fb30*/  @!P0 IMAD.IADD R4, R4, 0x1, -R5 ;  /* 0x0000000104048824 */ /* 0x000fe200078e0a05 */
[----:B------:R-:W-:Y:S01]  /*fb40*/  ISETP.GT.U32.AND P0, PT, R5, R19, PT ;  /* 0x000000130500720c */ /* 0x000fe20003f04070 */
[----:B------:R-:W-:Y:S01]  /*fb50*/  VIADD R6, R0, 0x13c ;  /* 0x0000013c00067836 */ /* 0x000fe20000000000 */
[----:B------:R-:W-:Y:S01]  /*fb60*/  IABS R20, R11 ;  /* 0x0000000b00147213 */ /* 0x000fe20000000000 */
[----:B------:R1:W-:Y:S01]  /*fb70*/  STL [R1+0x514], R2 ;  /* 0x0005140201007387 */ /* 0x0003e20000100800 */
[----:B------:R-:W-:-:S02]  /*fb80*/  IMAD.MOV.U32 R12, RZ, RZ, R3 ;  /* 0x000000ffff0c7224 */ /* 0x000fc400078e0003 */
[----:B------:R-:W-:Y:S01]  /*fb90*/  @!P2 IMAD.IADD R17, R17, 0x1, -R5 ;  /* 0x000000011111a824 */ /* 0x000fe200078e0a05 */
[----:B------:R-:W-:Y:S01]  /*fba0*/  IABS R14, R6 ;  /* 0x00000006000e7213 */ /* 0x000fe20000000000 */
[----:B------:R-:W-:Y:S01]  /*fbb0*/  IMAD.HI.U32 R22, R9, R20, RZ ;  /* 0x0000001409167227 */ /* 0x000fe200078e00ff */
[----:B------:R-:W-:-:S03]  /*fbc0*/  ISETP.GE.AND P2, PT, R13, RZ, PT ;  /* 0x000000ff0d00720c */ /* 0x000fc60003f46270 */
[----:B------:R-:W-:Y:S02]  /*fbd0*/  @!P1 IMAD.MOV R12, RZ, RZ, -R12 ;  /* 0x000000ffff0c9224 */ /* 0x000fe400078e0a0c */
[----:B-1----:R-:W-:Y:S02]  /*fbe0*/  IMAD.MOV.U32 R2, RZ, RZ, R8 ;  /* 0x000000ffff027224 */ /* 0x002fe400078e0008 */
[----:B------:R-:W-:Y:S01]  /*fbf0*/  IMAD.MOV R22, RZ, RZ, -R22 ;  /* 0x000000ffff167224 */ /* 0x000fe200078e0a16 */
[----:B------:R-:W-:Y:S01]  /*fc00*/  STL [R1+0x504], R12 ;  /* 0x0005040c01007387 */ /* 0x000fe20000100800 */
[----:B------:R-:W-:Y:S02]  /*fc10*/  @!P6 IMAD.MOV R2, RZ, RZ, -R2 ;  /* 0x000000ffff02e224 */ /* 0x000fe400078e0a02 */
[--C-:B------:R-:W-:Y:S01]  /*fc20*/  @!P3 IMAD.IADD R10, R10, 0x1, -R5.reuse ;  /* 0x000000010a0ab824 */ /* 0x100fe200078e0a05 */
[----:B------:R-:W-:Y:S01]  /*fc30*/  ISETP.GE.AND P3, PT, R18, RZ, PT ;  /* 0x000000ff1200720c */ /* 0x000fe20003f66270 */
[--C-:B------:R-:W-:Y:S01]  /*fc40*/  @!P5 IMAD.IADD R15, R15, 0x1, -R5.reuse ;  /* 0x000000010f0fd824 */ /* 0x100fe200078e0a05 */
[----:B------:R1:W-:Y:S01]  /*fc50*/  STL [R1+0x50c], R2 ;  /* 0x00050c0201007387 */ /* 0x0003e20000100800 */
[----:B------:R-:W-:Y:S01]  /*fc60*/  @!P0 IMAD.IADD R19, R19, 0x1, -R5 ;  /* 0x0000000113138824 */ /* 0x000fe200078e0a05 */
[----:B------:R-:W-:Y:S01]  /*fc70*/  ISETP.GT.U32.AND P0, PT, R5, R17, PT ;  /* 0x000000110500720c */ /* 0x000fe20003f04070 */
[----:B------:R-:W-:Y:S01]  /*fc80*/  IMAD.HI.U32 R23, R9, R14, RZ ;  /* 0x0000000e09177227 */ /* 0x000fe200078e00ff */
[----:B------:R-:W-:-:S02]  /*fc90*/  ISETP.GT.U32.AND P5, PT, R5, R10, PT ;  /* 0x0000000a0500720c */ /* 0x000fc40003fa4070 */
[C---:B------:R-:W-:Y:S01]  /*fca0*/  ISETP.GT.U32.AND P1, PT, R5.reuse, R15, PT ;  /* 0x0000000f0500720c */ /* 0x040fe20003f24070 */
[C---:B------:R-:W-:Y:S01]  /*fcb0*/  IMAD R20, R5.reuse, R22, R20 ;  /* 0x0000001605147224 */ /* 0x040fe200078e0214 */
[C---:B------:R-:W-:Y:S01]  /*fcc0*/  ISETP.GT.U32.AND P6, PT, R5.reuse, R19, PT ;  /* 0x000000130500720c */ /* 0x040fe20003fc4070 */
[----:B------:R-:W-:Y:S02]  /*fcd0*/  IMAD.MOV R23, RZ, RZ, -R23 ;  /* 0x000000ffff177224 */ /* 0x000fe400078e0a17 */
[----:B-1----:R-:W-:Y:S02]  /*fce0*/  IMAD.MOV.U32 R2, RZ, RZ, R4 ;  /* 0x000000ffff027224 */ /* 0x002fe400078e0004 */
[C---:B------:R-:W-:Y:S02]  /*fcf0*/  IMAD R14, R5.reuse, R23, R14 ;  /* 0x00000017050e7224 */ /* 0x040fe400078e020e */
[----:B------:R-:W-:Y:S01]  /*fd00*/  @!P4 IMAD.MOV R2, RZ, RZ, -R2 ;  /* 0x000000ffff02c224 */ /* 0x000fe200078e0a02 */
[----:B------:R-:W-:Y:S01]  /*fd10*/  ISETP.GT.U32.AND P4, PT, R5, R20, PT ;  /* 0x000000140500720c */ /* 0x000fe20003f84070 */
[----:B------:R-:W-:Y:S01]  /*fd20*/  VIADD R18, R0, 0x13d ;  /* 0x0000013d00127836 */ /* 0x000fe20000000000 */
[----:B------:R-:W-:Y:S01]  /*fd30*/  @!P5 IADD3 R10, PT, PT, R10, -R5, RZ ;  /* 0x800000050a0ad210 */ /* 0x000fe20007ffe0ff */
[--C-:B------:R-:W-:Y:S01]  /*fd40*/  @!P0 IMAD.IADD R17, R17, 0x1, -R5.reuse ;  /* 0x0000000111118824 */ /* 0x100fe200078e0a05 */
[----:B------:R-:W-:Y:S01]  /*fd50*/  ISETP.GT.U32.AND P0, PT, R5, R14, PT ;  /* 0x0000000e0500720c */ /* 0x000fe20003f04070 */
[----:B------:R-:W-:Y:S01]  /*fd60*/  @!P1 IMAD.IADD R15, R15, 0x1, -R5 ;  /* 0x000000010f0f9824 */ /* 0x000fe200078e0a05 */
[----:B------:R-:W-:Y:S01]  /*fd70*/  IABS R3, R18 ;  /* 0x0000001200037213 */ /* 0x000fe20000000000 */
[----:B------:R-:W-:Y:S01]  /*fd80*/  VIADD R13, R0, 0x13e ;  /* 0x0000013e000d7836 */ /* 0x000fe20000000000 */
[----:B------:R-:W-:Y:S01]  /*fd90*/  ISETP.GE.AND P5, PT, R16, RZ, PT ;  /* 0x000000ff1000720c */ /* 0x000fe20003fa6270 */
[----:B------:R1:W-:Y:S01]  /*fda0*/  STL [R1+0x508], R2 ;  /* 0x0005080201007387 */ /* 0x0003e20000100800 */
[----:B------:R-:W-:Y:S01]  /*fdb0*/  ISETP.GE.AND P1, PT, R7, RZ, PT ;  /* 0x000000ff0700720c */ /* 0x000fe20003f26270 */
[----:B------:R-:W-:Y:S01]  /*fdc0*/  IMAD.HI.U32 R7, R9, R3, RZ ;  /* 0x0000000309077227 */ /* 0x000fe200078e00ff */
[----:B------:R-:W-:-:S03]  /*fdd0*/  IABS R8, R13 ;  /* 0x0000000d00087213 */ /* 0x000fc60000000000 */
[----:B------:R-:W-:Y:S01]  /*fde0*/  @!P4 IMAD.IADD R20, R20, 0x1, -R5 ;  /* 0x000000011414c824 */ /* 0x000fe200078e0a05 */
[----:B------:R-:W-:Y:S01]  /*fdf0*/  ISETP.GE.AND P4, PT, R6, RZ, PT ;  /* 0x000000ff0600720c */ /* 0x000fe20003f86270 */
[----:B------:R-:W-:Y:S02]  /*fe00*/  IMAD.MOV R6, RZ, RZ, -R7 ;  /* 0x000000ffff067224 */ /* 0x000fe400078e0a07 */
[----:B------:R-:W-:Y:S02]  /*fe10*/  IMAD.MOV.U32 R12, RZ, RZ, R10 ;  /* 0x000000ffff0c7224 */ /* 0x000fe400078e000a */
[----:B-1----:R-:W-:Y:S01]  /*fe20*/  IMAD.MOV.U32 R2, RZ, RZ, R17 ;  /* 0x000000ffff027224 */ /* 0x002fe200078e0011 */
[----:B------:R-:W-:Y:S01]  /*fe30*/  IADD3 R17, PT, PT, R0, 0x146, RZ ;  /* 0x0000014600117810 */ /* 0x000fe20007ffe0ff */
[----:B------:R-:W-:Y:S01]  /*fe40*/  @!P0 IMAD.IADD R14, R14, 0x1, -R5 ;  /* 0x000000010e0e8824 */ /* 0x000fe200078e0a05 */
[C---:B------:R-:W-:Y:S01]  /*fe50*/  ISETP.GT.U32.AND P0, PT, R5.reuse, R20, PT ;  /* 0x000000140500720c */ /* 0x040fe20003f04070 */
[----:B------:R-:W-:Y:S01]  /*fe60*/  @!P3 IMAD.MOV R12, RZ, RZ, -R12 ;  /* 0x000000ffff0cb224 */ /* 0x000fe200078e0a0c */
[----:B------:R-:W-:Y:S01]  /*fe70*/  ISETP.GE.AND P3, PT, R18, RZ, PT ;  /* 0x000000ff1200720c */ /* 0x000fe20003f66270 */
[----:B------:R-:W-:-:S02]  /*fe80*/  IMAD R3, R5, R6, R3 ;  /* 0x0000000605037224 */ /* 0x000fc400078e0203 */
[----:B------:R-:W-:Y:S01]  /*fe90*/  IMAD.MOV.U32 R7, RZ, RZ, R15 ;  /* 0x000000ffff077224 */ /* 0x000fe200078e000f */
[----:B------:R-:W-:Y:S01]  /*fea0*/  STL [R1+0x500], R12 ;  /* 0x0005000c01007387 */ /* 0x000fe20000100800 */
[----:B------:R-:W-:Y:S01]  /*feb0*/  @!P2 IMAD.MOV R2, RZ, RZ, -R2 ;  /* 0x000000ffff02a224 */ /* 0x000fe200078e0a02 */
[----:B------:R-:W-:Y:S01]  /*fec0*/  ISETP.GT.U32.AND P2, PT, R5, R14, PT ;  /* 0x0000000e0500720c */ /* 0x000fe20003f44070 */
[----:B------:R-:W-:Y:S01]  /*fed0*/  @!P6 IMAD.IADD R19, R19, 0x1, -R5 ;  /* 0x000000011313e824 */ /* 0x000fe200078e0a05 */
[----:B------:R-:W-:Y:S01]  /*fee0*/  ISETP.GE.AND P6, PT, R11, RZ, PT ;  /* 0x000000ff0b00720c */ /* 0x000fe20003fc6270 */
[----:B------:R-:W-:Y:S01]  /*fef0*/  @!P5 IMAD.MOV R7, RZ, RZ, -R7 ;  /* 0x000000ffff07d224 */ /* 0x000fe200078e0a07 */
[----:B------:R-:W-:Y:S01]  /*ff00*/  ISETP.GT.U32.AND P5, PT, R5, R3, PT ;  /* 0x000000030500720c */ /* 0x000fe20003fa4070 */
[----:B------:R-:W-:Y:S01]  /*ff10*/  IMAD.HI.U32 R4, R9, R8, RZ ;  /* 0x0000000809047227 */ /* 0x000fe200078e00ff */
[----:B------:R1:W-:Y:S03]  /*ff20*/  STL [R1+0x4f0], R2 ;  /* 0x0004f00201007387 */ /* 0x0003e60000100800 */
[----:B------:R-:W-:Y:S01]  /*ff30*/  IMAD.MOV R4, RZ, RZ, -R4 ;  /* 0x000000ffff047224 */ /* 0x000fe200078e0a04 */
[----:B------:R2:W-:Y:S01]  /*ff40*/  STL [R1+0x4e8], R7 ;  /* 0x0004e80701007387 */ /* 0x0005e20000100800 */
[----:B------:R-:W-:-:S02]  /*ff50*/  VIADD R6, R0, 0x13f ;  /* 0x0000013f00067836 */ /* 0x000fc40000000000 */
[----:B------:R-:W-:Y:S02]  /*ff60*/  IMAD R8, R5, R4, R8 ;  /* 0x0000000405087224 */ /* 0x000fe400078e0208 */
[----:B------:R-:W-:Y:S01]  /*ff70*/  @!P0 IMAD.IADD R20, R20, 0x1, -R5 ;  /* 0x0000000114148824 */ /* 0x000fe200078e0a05 */
[----:B------:R-:W-:Y:S01]  /*ff80*/  IABS R10, R6 ;  /* 0x00000006000a7213 */ /* 0x000fe20000000000 */
[----:B-1----:R-:W-:Y:S01]  /*ff90*/  IMAD.MOV.U32 R2, RZ, RZ, R19 ;  /* 0x000000ffff027224 */ /* 0x002fe200078e0013 */
[----:B------:R-:W-:Y:S01]  /*ffa0*/  ISETP.GE.AND P0, PT, R13, RZ, PT ;  /* 0x000000ff0d00720c */ /* 0x000fe20003f06270 */
[--C-:B------:R-:W-:Y:S02]  /*ffb0*/  @!P5 IMAD.IADD R3, R3, 0x1, -R5.reuse ;  /* 0x000000010303d824 */ /* 0x100fe400078e0a05 */
[----:B------:R-:W-:Y:S01]  /*ffc0*/  @!P2 IMAD.IADD R14, R14, 0x1, -R5 ;  /* 0x000000010e0ea824 */ /* 0x000fe200078e0a05 */
[----:B------:R-:W-:Y:S01]  /*ffd0*/  @!P1 IADD3 R2, PT, PT, -R2, RZ, RZ ;  /* 0x000000ff02029210 */ /* 0x000fe20007ffe1ff */
[C---:B------:R-:W-:Y:S01]  /*ffe0*/  VIADD R4, R0.reuse, 0x140 ;  /* 0x0000014000047836 */ /* 0x040fe20000000000 */
[----:B------:R-:W-:Y:S01]  /*fff0*/  ISETP.GT.U32.AND P1, PT, R5, R8, PT ;  /* 0x000000080500720c */ /* 0x000fe20003f24070 */
[----:B------:R-:W-:Y:S01]  /*10000*/  VIADD R13, R0, 0x141 ;  /* 0x00000141000d7836 */ /* 0x000fe20000000000 */
[----:B------:R-:W-:Y:S01]  /*10010*/  ISETP.GE.AND P2, PT, R6, RZ, PT ;  /* 0x000000ff0600720c */ /* 0x000fe20003f46270 */
[----:B------:R1:W-:Y:S01]  /*10020*/  STL [R1+0x4cc], R2 ;  /* 0x0004cc0201007387 */ /* 0x0003e20000100800 */
[----:B------:R-:W-:Y:S01]  /*10030*/  IMAD.MOV.U32 R6, RZ, RZ, R10 ;  /* 0x000000ffff067224 */ /* 0x000fe200078e000a */
[----:B--2---:R-:W-:Y:S01]  /*10040*/  IABS R7, R4 ;  /* 0x0000000400077213 */ /* 0x004fe20000000000 */
[----:B------:R-:W-:Y:S01]  /*10050*/  VIADD R11, R0, 0x142 ;  /* 0x00000142000b7836 */ /* 0x000fe20000000000 */
[----:B------:R-:W-:Y:S01]  /*10060*/  ISETP.GE.AND P5, PT, R4, RZ, PT ;  /* 0x000000ff0400720c */ /* 0x000fe20003fa6270 */
[----:B------:R-:W-:-:S04]  /*10070*/  IMAD.HI.U32 R10, R9, R6, RZ ;  /* 0x00000006090a7227 */ /* 0x000fc800078e00ff */
[----:B------:R-:W-:Y:S02]  /*10080*/  IMAD.MOV R10, RZ, RZ, -R10 ;  /* 0x000000ffff0a7224 */ /* 0x000fe400078e0a0a */
[----:B-1----:R-:W-:Y:S02]  /*10090*/  IMAD.MOV.U32 R2, RZ, RZ, R20 ;  /* 0x000000ffff027224 */ /* 0x002fe400078e0014 */
[----:B------:R-:W-:Y:S02]  /*100a0*/  @!P1 IMAD.IADD R8, R8, 0x1, -R5 ;  /* 0x0000000108089824 */ /* 0x000fe400078e0a05 */
[----:B------:R-:W-:Y:S01]  /*100b0*/  @!P6 IMAD.MOV R2, RZ, RZ, -R2 ;  /* 0x000000ffff02e224 */ /* 0x000fe200078e0a02 */
[----:B------:R-:W-:Y:S01]  /*100c0*/  ISETP.GT.U32.AND P6, PT, R5, R3, PT ;  /* 0x000000030500720c */ /* 0x000fe20003fc4070 */
[----:B------:R-:W-:Y:S01]  /*100d0*/  IMAD.HI.U32 R4, R9, R7, RZ ;  /* 0x0000000709047227 */ /* 0x000fe200078e00ff */
[C---:B------:R-:W-:Y:S02]  /*100e0*/  ISETP.GT.U32.AND P1, PT, R5.reuse, R8, PT ;  /* 0x000000080500720c */ /* 0x040fe40003f24070 */
[----:B------:R1:W-:Y:S01]  /*100f0*/  STL [R1+0x4e0], R2 ;  /* 0x0004e00201007387 */ /* 0x0003e20000100800 */
[----:B------:R-:W-:-:S02]  /*10100*/  IMAD R6, R5, R10, R6 ;  /* 0x0000000a05067224 */ /* 0x000fc400078e0206 */
[----:B------:R-:W-:Y:S02]  /*10110*/  IMAD.MOV R4, RZ, RZ, -R4 ;  /* 0x000000ffff047224 */ /* 0x000fe400078e0a04 */
[C---:B------:R-:W-:Y:S02]  /*10120*/  VIADD R10, R0.reuse, 0x143 ;  /* 0x00000143000a7836 */ /* 0x040fe40000000000 */
[----:B------:R-:W-:Y:S01]  /*10130*/  IMAD R7, R5, R4, R7 ;  /* 0x0000000405077224 */ /* 0x000fe200078e0207 */
[----:B------:R-:W-:Y:S01]  /*10140*/  IADD3 R4, PT, PT, R0, 0x144, RZ ;  /* 0x0000014400047810 */ /* 0x000fe20007ffe0ff */
[----:B------:R-:W-:Y:S01]  /*10150*/  @!P6 IMAD.IADD R3, R3, 0x1, -R5 ;  /* 0x000000010303e824 */ /* 0x000fe200078e0a05 */
[----:B------:R-:W-:Y:S01]  /*10160*/  ISETP.GT.U32.AND P6, PT, R5, R6, PT ;  /* 0x000000060500720c */ /* 0x000fe20003fc4070 */
[----:B-1----:R-:W-:Y:S02]  /*10170*/  IMAD.MOV.U32 R2, RZ, RZ, R14 ;  /* 0x000000ffff027224 */ /* 0x002fe400078e000e */
[----:B------:R-:W-:-:S02]  /*10180*/  IMAD.MOV.U32 R12, RZ, RZ, R3 ;  /* 0x000000ffff0c7224 */ /* 0x000fc400078e0003 */
[----:B------:R-:W-:Y:S01]  /*10190*/  @!P4 IMAD.MOV R2, RZ, RZ, -R2 ;  /* 0x000000ffff02c224 */ /* 0x000fe200078e0a02 */
[----:B------:R-:W-:Y:S01]  /*101a0*/  ISETP.GE.AND P4, PT, R13, RZ, PT ;  /* 0x000000ff0d00720c */ /* 0x000fe20003f86270 */
[----:B------:R-:W-:Y:S01]  /*101b0*/  @!P3 IMAD.MOV R12, RZ, RZ, -R12 ;  /* 0x000000ffff0cb224 */ /* 0x000fe200078e0a0c */
[----:B------:R-:W-:Y:S01]  /*101c0*/  ISETP.GT.U32.AND P3, PT, R5, R7, PT ;  /* 0x000000070500720c */ /* 0x000fe20003f64070 */
[--C-:B------:R-:W-:Y:S01]  /*101d0*/  @!P1 IMAD.IADD R8, R8, 0x1, -R5.reuse ;  /* 0x0000000108089824 */ /* 0x100fe200078e0a05 */
[----:B------:R1:W-:Y:S01]  /*101e0*/  STL [R1+0x4e4], R2 ;  /* 0x0004e40201007387 */ /* 0x0003e20000100800 */
[----:B------:R-:W-:Y:S01]  /*101f0*/  IABS R13, R13 ;  /* 0x0000000d000d7213 */ /* 0x000fe20000000000 */
[----:B------:R-:W-:Y:S01]  /*10200*/  VIADD R20, R0, 0x145 ;  /* 0x0000014500147836 */ /* 0x000fe20000000000 */
[----:B------:R-:W-:Y:S01]  /*10210*/  ISETP.GE.AND P1, PT, R11, RZ, PT ;  /* 0x000000ff0b00720c */ /* 0x000fe20003f26270 */
[--C-:B------:R-:W-:Y:S01]  /*10220*/  @!P6 IMAD.IADD R6, R6, 0x1, -R5.reuse ;  /* 0x000000010606e824 */ /* 0x100fe200078e0a05 */
[----:B------:R-:W-:Y:S01]  /*10230*/  IABS R11, R11 ;  /* 0x0000000b000b7213 */ /* 0x000fe20000000000 */
[----:B------:R-:W-:Y:S01]  /*10240*/  IMAD.HI.U32 R14, R9, R13, RZ ;  /* 0x0000000d090e7227 */ /* 0x000fe200078e00ff */
[----:B------:R-:W-:Y:S02]  /*10250*/  STL [R1+0x4fc], R12 ;  /* 0x0004fc0c01007387 */ /* 0x000fe40000100800 */
[----:B------:R-:W-:Y:S01]  /*10260*/  ISETP.GT.U32.AND P6, PT, R5, R6, PT ;  /* 0x000000060500720c */ /* 0x000fe20003fc4070 */
[----:B-1----:R-:W-:Y:S01]  /*10270*/  IMAD.MOV.U32 R2, RZ, RZ, R8 ;  /* 0x000000ffff027224 */ /* 0x002fe200078e0008 */
[----:B------:R-:W-:Y:S01]  /*10280*/  IABS R8, R4 ;  /* 0x0000000400087213 */ /* 0x000fe20000000000 */
[----:B------:R-:W-:-:S02]  /*10290*/  @!P3 IMAD.IADD R7, R7, 0x1, -R5 ;  /* 0x000000010707b824 */ /* 0x000fc400078e0a05 */
[----:B------:R-:W-:Y:S01]  /*102a0*/  @!P0 IMAD.MOV R2, RZ, RZ, -R2 ;  /* 0x000000ffff028224 */ /* 0x000fe200078e0a02 */
[----:B------:R-:W-:Y:S01]  /*102b0*/  ISETP.GE.AND P0, PT, R10, RZ, PT ;  /* 0x000000ff0a00720c */ /* 0x000fe20003f06270 */
[----:B------:R-:W-:Y:S01]  /*102c0*/  IMAD.MOV R14, RZ, RZ, -R14 ;  /* 0x000000ffff0e7224 */ /* 0x000fe200078e0a0e */
[----:B------:R-:W-:Y:S01]  /*102d0*/  IABS R10, R10 ;  /* 0x0000000a000a7213 */ /* 0x000fe20000000000 */
[----:B------:R-:W-:Y:S01]  /*102e0*/  IMAD.HI.U32 R3, R9, R11, RZ ;  /* 0x0000000b09037227 */ /* 0x000fe200078e00ff */
[----:B------:R-:W-:Y:S01]  /*102f0*/  ISETP.GT.U32.AND P3, PT, R5, R7, PT ;  /* 0x000000070500720c */ /* 0x000fe20003f64070 */
[----:B------:R1:W-:Y:S02]  /*10300*/  STL [R1+0x4f8], R2 ;  /* 0x0004f80201007387 */ /* 0x0003e40000100800 */
[----:B------:R-:W-:-:S04]  /*10310*/  IMAD.HI.U32 R15, R9, R10, RZ ;  /* 0x0000000a090f7227 */ /* 0x000fc800078e00ff */
[C---:B------:R-:W-:Y:S02]  /*10320*/  IMAD R13, R5.reuse, R14, R13 ;  /* 0x0000000e050d7224 */ /* 0x040fe400078e020d */
[----:B------:R-:W-:Y:S02]  /*10330*/  IMAD.MOV R15, RZ, RZ, -R15 ;  /* 0x000000ffff0f7224 */ /* 0x000fe400078e0a0f */
[----:B------:R-:W-:Y:S01]  /*10340*/  @!P6 IMAD.IADD R6, R6, 0x1, -R5 ;  /* 0x000000010606e824 */ /* 0x000fe200078e0a05 */
[C---:B------:R-:W-:Y:S01]  /*10350*/  ISETP.GT.U32.AND P6, PT, R5.reuse, R13, PT ;  /* 0x0000000d0500720c */ /* 0x040fe20003fc4070 */
[----:B------:R-:W-:Y:S02]  /*10360*/  IMAD.MOV R3, RZ, RZ, -R3 ;  /* 0x000000ffff037224 */ /* 0x000fe400078e0a03 */
[----:B------:R-:W-:Y:S01]  /*10370*/  IMAD R10, R5, R15, R10 ;  /* 0x0000000f050a7224 */ /* 0x000fe200078e020a */
[----:B------:R-:W-:Y:S01]  /*10380*/  IABS R15, R17 ;  /* 0x00000011000f7213 */ /* 0x000fe20000000000 */
[----:B------:R-:W-:-:S04]  /*10390*/  IMAD.HI.U32 R14, R9, R8, RZ ;  /* 0x00000008090e7227 */ /* 0x000fc800078e00ff */
[----:B------:R-:W-:Y:S01]  /*103a0*/  IMAD R11, R5, R3, R11 ;  /* 0x00000003050b7224 */ /* 0x000fe200078e020b */
[----:B------:R-:W-:Y:S01]  /*103b0*/  IABS R3, R20 ;  /* 0x0000001400037213 */ /* 0x000fe20000000000 */
[----:B-1----:R-:W-:Y:S02]  /*103c0*/  IMAD.MOV.U32 R2, RZ, RZ, R6 ;  /* 0x000000ffff027224 */ /* 0x002fe400078e0006 */
[----:B------:R-:W-:Y:S01]  /*103d0*/  @!P3 IMAD.IADD R7, R7, 0x1, -R5 ;  /* 0x000000010707b824 */ /* 0x000fe200078e0a05 */
[C---:B------:R-:W-:Y:S01]  /*103e0*/  ISETP.GT.U32.AND P3, PT, R5.reuse, R10, PT ;  /* 0x0000000a0500720c */ /* 0x040fe20003f64070 */
[----:B------:R-:W-:Y:S02]  /*103f0*/  IMAD.MOV R14, RZ, RZ, -R14 ;  /* 0x000000ffff0e7224 */ /* 0x000fe400078e0a0e */
[----:B------:R-:W-:Y:S01]  /*10400*/  @!P2 IMAD.MOV R2, RZ, RZ, -R2 ;  /* 0x000000ffff02a224 */ /* 0x000fe200078e0a02 */
[C---:B------:R-:W-:Y:S01]  /*10410*/  ISETP.GT.U32.AND P2, PT, R5.reuse, R11, PT ;  /* 0x0000000b0500720c */ /* 0x040fe20003f44070 */
[----:B------:R-:W-:-:S02]  /*10420*/  IMAD R8, R5, R14, R8 ;  /* 0x0000000e05087224 */ /* 0x000fc400078e0208 */
[----:B------:R-:W-:Y:S01]  /*10430*/  @!P6 IMAD.IADD R13, R13, 0x1, -R5 ;  /* 0x000000010d0de824 */ /* 0x000fe200078e0a05 */
[----:B------:R1:W-:Y:S01]  /*10440*/  STL [R1+0x4f4], R2 ;  /* 0x0004f40201007387 */ /* 0x0003e20000100800 */
[----:B------:R-:W-:Y:S01]  /*10450*/  IMAD.HI.U32 R6, R9, R3, RZ ;  /* 0x0000000309067227 */ /* 0x000fe200078e00ff */
[----:B------:R-:W-:-:S03]  /*10460*/  ISETP.GT.U32.AND P6, PT, R5, R8, PT ;  /* 0x000000080500720c */ /* 0x000fc60003fc4070 */
[--C-:B------:R-:W-:Y:S02]  /*10470*/  @!P3 IMAD.IADD R10, R10, 0x1, -R5.reuse ;  /* 0x000000010a0ab824 */ /* 0x100fe400078e0a05 */
[----:B------:R-:W-:Y:S02]  /*10480*/  IMAD.MOV R6, RZ, RZ, -R6 ;  /* 0x000000ffff067224 */ /* 0x000fe400078e0a06 */
[----:B------:R-:W-:Y:S01]  /*10490*/  @!P2 IMAD.IADD R11, R11, 0x1, -R5 ;  /* 0x000000010b0ba824 */ /* 0x000fe200078e0a05 */
[----:B------:R-:W-:Y:S01]  /*104a0*/  ISETP.GT.U32.AND P2, PT, R5, R13, PT ;  /* 0x0000000d0500720c */ /* 0x000fe20003f44070 */
[----:B-1----:R-:W-:Y:S02]  /*104b0*/  IMAD.MOV.U32 R2, RZ, RZ, R7 ;  /* 0x000000ffff027224 */ /* 0x002fe400078e0007 */
[----:B------:R-:W-:Y:S01]  /*104c0*/  IMAD.HI.U32 R7, R9, R15, RZ ;  /* 0x0000000f09077227 */ /* 0x000fe200078e00ff */
[----:B------:R-:W-:-:S03]  /*104d0*/  ISETP.GT.U32.AND P3, PT, R5, R11, PT ;  /* 0x0000000b0500720c */ /* 0x000fc60003f64070 */
[----:B------:R-:W-:Y:S01]  /*104e0*/  @!P5 IMAD.MOV R2, RZ, RZ, -R2 ;  /* 0x000000ffff02d224 */ /* 0x000fe200078e0a02 */
[C---:B------:R-:W-:Y:S01]  /*104f0*/  ISETP.GT.U32.AND P5, PT, R5.reuse, R10, PT ;  /* 0x0000000a0500720c */ /* 0x040fe20003fa4070 */
[----:B------:R-:W-:Y:S02]  /*10500*/  @!P6 IMAD.IADD R8, R8, 0x1, -R5 ;  /* 0x000000010808e824 */ /* 0x000fe400078e0a05 */
[----:B------:R-:W-:Y:S01]  /*10510*/  IMAD.MOV R7, RZ, RZ, -R7 ;  /* 0x000000ffff077224 */ /* 0x000fe200078e0a07 */
[----:B------:R1:W-:Y:S01]  /*10520*/  STL [R1+0x4ec], R2 ;  /* 0x0004ec0201007387 */ /* 0x0003e20000100800 */
[C---:B------:R-:W-:Y:S01]  /*10530*/  IMAD R3, R5.reuse, R6, R3 ;  /* 0x0000000605037224 */ /* 0x040fe200078e0203 */
[C---:B------:R-:W-:Y:S01]  /*10540*/  ISETP.GT.U32.AND P6, PT, R5.reuse, R8, PT ;  /* 0x000000080500720c */ /* 0x040fe20003fc4070 */
[----:B------:R-:W-:Y:S02]  /*10550*/  IMAD R15, R5, R7, R15 ;  /* 0x00000007050f7224 */ /* 0x000fe400078e020f */
[----:B------:R-:W-:Y:S01]  /*10560*/  @!P2 IMAD.IADD R13, R13, 0x1, -R5 ;  /* 0x000000010d0da824 */ /* 0x000fe200078e0a05 */
[----:B------:R-:W-:Y:S01]  /*10570*/  ISETP.GT.U32.AND P2, PT, R5, R3, PT ;  /* 0x000000030500720c */ /* 0x000fe20003f44070 */
[----:B------:R-:W-:-:S02]  /*10580*/  VIADD R6, R0, 0x148 ;  /* 0x0000014800067836 */ /* 0x000fc40000000000 */
[--C-:B------:R-:W-:Y:S01]  /*10590*/  @!P5 IMAD.IADD R10, R10, 0x1, -R5.reuse ;  /* 0x000000010a0ad824 */ /* 0x100fe200078e0a05 */
[----:B------:R-:W-:Y:S01]  /*105a0*/  ISETP.GT.U32.AND P5, PT, R5, R15, PT ;  /* 0x0000000f0500720c */ /* 0x000fe20003fa4070 */
[----:B------:R-:W-:Y:S01]  /*105b0*/  VIADD R7, R0, 0x149 ;  /* 0x0000014900077836 */ /* 0x000fe20000000000 */
[----:B------:R-:W-:Y:S01]  /*105c0*/  IABS R18, R6 ;  /* 0x0000000600127213 */ /* 0x000fe20000000000 */
[--C-:B------:R-:W-:Y:S01]  /*105d0*/  @!P3 IMAD.IADD R11, R11, 0x1, -R5.reuse ;  /* 0x000000010b0bb824 */ /* 0x100fe200078e0a05 */
[----:B------:R-:W-:Y:S01]  /*105e0*/  ISETP.GE.AND P3, PT, R4, RZ, PT ;  /* 0x000000ff0400720c */ /* 0x000fe20003f66270 */
[----:B------:R-:W-:Y:S02]  /*105f0*/  VIADD R14, R0, 0x147 ;  /* 0x00000147000e7836 */ /* 0x000fe40000000000 */
[----:B------:R-:W-:Y:S01]  /*10600*/  @!P6 IMAD.IADD R8, R8, 0x1, -R5 ;  /* 0x000000010808e824 */ /* 0x000fe200078e0a05 */
[----:B------:R-:W-:Y:S01]  /*10610*/  ISETP.GE.AND P6, PT, R20, RZ, PT ;  /* 0x000000ff1400720c */ /* 0x000fe20003fc6270 */
[----:B------:R-:W-:Y:S01]  /*10620*/  IMAD.MOV.U32 R12, RZ, RZ, R13 ;  /* 0x000000ffff0c7224 */ /* 0x000fe200078e000d */
[----:B------:R-:W-:Y:S01]  /*10630*/  IABS R20, R7 ;  /* 0x0000000700147213 */ /* 0x000fe20000000000 */
[----:B-1----:R-:W-:Y:S01]  /*10640*/  IMAD.MOV.U32 R2, RZ, RZ, R11 ;  /* 0x000000ffff027224 */ /* 0x002fe200078e000b */
[----:B------:R-:W-:Y:S01]  /*10650*/  IABS R19, R14 ;  /* 0x0000000e00137213 */ /* 0x000fe20000000000 */
[----:B------:R-:W-:Y:S01]  /*10660*/  IMAD.HI.U32 R4, R9, R18, RZ ;  /* 0x0000001209047227 */ /* 0x000fe200078e00ff */
[----:B------:R-:W-:-:S02]  /*10670*/  @!P2 IADD3 R3, PT, PT, R3, -R5, RZ ;  /* 0x800000050303a210 */ /* 0x000fc40007ffe0ff */
[----:B------:R-:W-:Y:S01]  /*10680*/  ISETP.GE.AND P2, PT, R17, RZ, PT ;  /* 0x000000ff1100720c */ /* 0x000fe20003f46270 */
[----:B------:R-:W-:Y:S02]  /*10690*/  @!P5 IMAD.IADD R15, R15, 0x1, -R5 ;  /* 0x000000010f0fd824 */ /* 0x000fe400078e0a05 */
[----:B------:R-:W-:Y:S01]  /*106a0*/  @!P4 IMAD.MOV R12, RZ, RZ, -R12 ;  /* 0x000000ffff0cc224 */ /* 0x000fe200078e0a0c */
[C---:B------:R-:W-:Y:S01]  /*106b0*/  ISETP.GT.U32.AND P4, PT, R5.reuse, R3, PT ;  /* 0x000000030500720c */ /* 0x040fe20003f84070 */
[----:B------:R-:W-:Y:S01]  /*106c0*/  IMAD.MOV.U32 R17, RZ, RZ, R20 ;  /* 0x000000ffff117224 */ /* 0x000fe200078e0014 */
[----:B------:R-:W-:Y:S01]  /*106d0*/  ISETP.GT.U32.AND P5, PT, R5, R15, PT ;  /* 0x0000000f0500720c */ /* 0x000fe20003fa4070 */
[----:B------:R-:W-:Y:S01]  /*106e0*/  @!P1 IMAD.MOV R2, RZ, RZ, -R2 ;  /* 0x000000ffff029224 */ /* 0x000fe200078e0a02 */
[----:B------:R-:W-:Y:S01]  /*106f0*/  STL [R1+0x4dc], R12 ;  /* 0x0004dc0c01007387 */ /* 0x000fe20000100800 */
[----:B------:R-:W-:Y:S02]  /*10700*/  IMAD.MOV R4, RZ, RZ, -R4 ;  /* 0x000000ffff047224 */ /* 0x000fe400078e0a04 */
[C---:B------:R-:W-:Y:S01]  /*10710*/  IMAD.HI.U32 R16, R9.reuse, R19, RZ ;  /* 0x0000001309107227 */ /* 0x040fe200078e00ff */
[----:B------:R1:W-:Y:S03]  /*10720*/  STL [R1+0x4d0], R2 ;  /* 0x0004d00201007387 */ /* 0x0003e60000100800 */
[----:B------:R-:W-:-:S04]  /*10730*/  IMAD.HI.U32 R13, R9, R17, RZ ;  /* 0x00000011090d7227 */ /* 0x000fc800078e00ff */
[C---:B------:R-:W-:Y:S02]  /*10740*/  IMAD R18, R5.reuse, R4, R18 ;  /* 0x0000000405127224 */ /* 0x040fe400078e0212 */
[----:B------:R-:W-:Y:S02]  /*10750*/  IMAD.MOV R16, RZ, RZ, -R16 ;  /* 0x000000ffff107224 */ /* 0x000fe400078e0a10 */
[----:B-1----:R-:W-:Y:S02]  /*10760*/  IMAD.MOV.U32 R2, RZ, RZ, R8 ;  /* 0x000000ffff027224 */ /* 0x002fe400078e0008 */
[----:B------:R-:W-:Y:S02]  /*10770*/  IMAD.MOV R11, RZ, RZ, -R13 ;  /* 0x000000ffff0b7224 */ /* 0x000fe400078e0a0d */
[----:B------:R-:W-:Y:S01]  /*10780*/  @!P3 IMAD.MOV R2, RZ, RZ, -R2 ;  /* 0x000000ffff02b224 */ /* 0x000fe200078e0a02 */
[C---:B------:R-:W-:Y:S01]  /*10790*/  ISETP.GT.U32.AND P3, PT, R5.reuse, R18, PT ;  /* 0x000000120500720c */ /* 0x040fe20003f64070 */
[----:B------:R-:W-:-:S02]  /*107a0*/  IMAD R19, R5, R16, R19 ;  /* 0x0000001005137224 */ /* 0x000fc400078e0213 */
[----:B------:R-:W-:Y:S02]  /*107b0*/  IMAD R17, R5, R11, R17 ;  /* 0x0000000b05117224 */ /* 0x000fe400078e0211 */
[--C-:B------:R-:W-:Y:S01]  /*107c0*/  @!P5 IMAD.IADD R15, R15, 0x1, -R5.reuse ;  /* 0x000000010f0fd824 */ /* 0x100fe200078e0a05 */
[----:B------:R-:W-:Y:S01]  /*107d0*/  ISETP.GT.U32.AND P1, PT, R5, R19, PT ;  /* 0x000000130500720c */ /* 0x000fe20003f24070 */
[--C-:B------:R-:W-:Y:S01]  /*107e0*/  @!P4 IMAD.IADD R3, R3, 0x1, -R5.reuse ;  /* 0x000000010303c824 */ /* 0x100fe200078e0a05 */
[----:B------:R-:W-:Y:S01]  /*107f0*/  ISETP.GT.U32.AND P5, PT, R5, R17, PT ;  /* 0x000000110500720c */ /* 0x000fe20003fa4070 */
[----:B------:R-:W-:Y:S01]  /*10800*/  @!P0 IMAD.MOV R10, RZ, RZ, -R10 ;  /* 0x000000ffff0a8224 */ /* 0x000fe200078e0a0a */
[----:B------:R-:W-:Y:S01]  /*10810*/  ISETP.GE.AND P4, PT, R6, RZ, PT ;  /* 0x000000ff0600720c */ /* 0x000fe20003f86270 */
[----:B------:R-:W-:Y:S01]  /*10820*/  VIADD R6, R0, 0x14b ;  /* 0x0000014b00067836 */ /* 0x000fe20000000000 */
[----:B------:R-:W-:Y:S01]  /*10830*/  ISETP.GE.AND P0, PT, R14, RZ, PT ;  /* 0x000000ff0e00720c */ /* 0x000fe20003f06270 */
[----:B------:R-:W-:Y:S01]  /*10840*/  @!P3 IMAD.IADD R18, R18, 0x1, -R5 ;  /* 0x000000011212b824 */ /* 0x000fe200078e0a05 */
[----:B------:R1:W-:Y:S01]  /*10850*/  STL [R1+0x4d8], R10 ;  /* 0x0004d80a01007387 */ /* 0x0003e20000100800 */
[----:B------:R-:W-:-:S02]  /*10860*/  VIADD R4, R0, 0x14a ;  /* 0x0000014a00047836 */ /* 0x000fc40000000000 */
[C---:B------:R-:W-:Y:S01]  /*10870*/  VIADD R8, R0.reuse, 0x14c ;  /* 0x0000014c00087836 */ /* 0x040fe20000000000 */
[----:B------:R-:W-:Y:S01]  /*10880*/  ISETP.GT.U32.AND P3, PT, R5, R18, PT ;  /* 0x000000120500720c */ /* 0x000fe20003f64070 */
[--C-:B------:R-:W-:Y:S01]  /*10890*/  @!P1 IMAD.IADD R19, R19, 0x1, -R5.reuse ;  /* 0x0000000113139824 */ /* 0x100fe200078e0a05 */
[----:B------:R-:W-:Y:S01]  /*108a0*/  ISETP.GE.AND P1, PT, R7, RZ, PT ;  /* 0x000000ff0700720c */ /* 0x000fe20003f26270 */
[----:B------:R-:W-:Y:S01]  /*108b0*/  @!P5 IMAD.IADD R17, R17, 0x1, -R5 ;  /* 0x000000011111d824 */ /* 0x000fe200078e0a05 */
[----:B------:R2:W-:Y:S01]  /*108c0*/  STL [R1+0x4d4], R2 ;  /* 0x0004d40201007387 */ /* 0x0005e20000100800 */
[----:B------:R-:W-:Y:S01]  /*108d0*/  IABS R7, R6 ;  /* 0x0000000600077213 */ /* 0x000fe20000000000 */
[----:B------:R-:W-:Y:S01]  /*108e0*/  IMAD.MOV.U32 R12, RZ, RZ, R15 ;  /* 0x000000ffff0c7224 */ /* 0x000fe200078e000f */
[----:B------:R-:W-:Y:S01]  /*108f0*/  IABS R14, R4 ;  /* 0x00000004000e7213 */ /* 0x000fe20000000000 */
[----:B------:R-:W-:Y:S01]  /*10900*/  VIADD R26, R0, 0x197 ;  /* 0x00000197001a7836 */ /* 0x000fe20000000000 */
[----:B------:R-:W-:Y:S01]  /*10910*/  ISETP.GT.U32.AND P5, PT, R5, R17, PT ;  /* 0x000000110500720c */ /* 0x000fe20003fa4070 */
[----:B-1----:R-:W-:Y:S01]  /*10920*/  IMAD.HI.U32 R10, R9, R7, RZ ;  /* 0x00000007090a7227 */ /* 0x002fe200078e00ff */
[----:B------:R-:W-:-:S02]  /*10930*/  IABS R16, R8 ;  /* 0x0000000800107213 */ /* 0x000fc40000000000 */
[----:B--2---:R-:W-:Y:S01]  /*10940*/  MOV R2, R3 ;  /* 0x0000000300027202 */ /* 0x004fe20000000f00 */
[----:B------:R-:W-:-:S04]  /*10950*/  IMAD.HI.U32 R11, R9, R14, RZ ;  /* 0x0000000e090b7227 */ /* 0x000fc800078e00ff */
[----:B------:R-:W-:Y:S01]  /*10960*/  @!P6 IMAD.MOV R2, RZ, RZ, -R2 ;  /* 0x000000ffff02e224 */ /* 0x000fe200078e0a02 */
[C---:B------:R-:W-:Y:S01]  /*10970*/  ISETP.GT.U32.AND P6, PT, R5.reuse, R19, PT ;  /* 0x000000130500720c */ /* 0x040fe20003fc4070 */
[----:B------:R-:W-:Y:S02]  /*10980*/  IMAD.MOV R13, RZ, RZ, -R10 ;  /* 0x000000ffff0d7224 */ /* 0x000fe400078e0a0a */
[----:B------:R-:W-:Y:S01]  /*10990*/  @!P3 IMAD.IADD R18, R18, 0x1, -R5 ;  /* 0x000000011212b824 */ /* 0x000fe200078e0a05 */
[----:B------:R-:W-:Y:S01]  /*109a0*/  ISETP.GE.AND P3, PT, R4, RZ, PT ;  /* 0x000000ff0400720c */ /* 0x000fe20003f66270 */
[----:B------:R-:W-:Y:S01]  /*109b0*/  IMAD.MOV R11, RZ, RZ, -R11 ;  /* 0x000000ffff0b7224 */ /* 0x000fe200078e0a0b */
[----:B------:R1:W-:Y:S01]  /*109c0*/  STL [R1+0x4c8], R2 ;  /* 0x0004c80201007387 */ /* 0x0003e20000100800 */
[C---:B------:R-:W-:Y:S02]  /*109d0*/  IMAD R4, R5.reuse, R13, R7 ;  /* 0x0000000d05047224 */ /* 0x040fe400078e0207 */
[----:B------:R-:W-:-:S02]  /*109e0*/  IMAD R14, R5, R11, R14 ;  /* 0x0000000b050e7224 */ /* 0x000fc400078e020e */
[--C-:B------:R-:W-:Y:S01]  /*109f0*/  @!P5 IMAD.IADD R17, R17, 0x1, -R5.reuse ;  /* 0x000000011111d824 */ /* 0x100fe200078e0a05 */
[----:B------:R-:W-:Y:S01]  /*10a00*/  ISETP.GT.U32.AND P5, PT, R5, R4, PT ;  /* 0x000000040500720c */ /* 0x000fe20003fa4070 */
[----:B------:R-:W-:Y:S01]  /*10a10*/  @!P6 IMAD.IADD R19, R19, 0x1, -R5 ;  /* 0x000000011313e824 */ /* 0x000fe200078e0a05 */
[----:B------:R-:W-:Y:S01]  /*10a20*/  ISETP.GT.U32.AND P6, PT, R5, R14, PT ;  /* 0x0000000e0500720c */ /* 0x000fe20003fc4070 */
[C---:B------:R-:W-:Y:S02]  /*10a30*/  VIADD R7, R0.reuse, 0x14e ;  /* 0x0000014e00077836 */ /* 0x040fe40000000000 */
[----:B------:R-:W-:Y:S02]  /*10a40*/  VIADD R3, R0, 0x14d ;  /* 0x0000014d00037836 */ /* 0x000fe40000000000 */
[----:B-1----:R-:W-:Y:S01]  /*10a50*/  IMAD.MOV.U32 R2, RZ, RZ, R19 ;  /* 0x000000ffff027224 */ /* 0x002fe200078e0013 */
[----:B------:R-:W-:Y:S01]  /*10a60*/  IABS R13, R7 ;  /* 0x00000007000d7213 */ /* 0x000fe20000000000 */
[----:B------:R-:W-:Y:S01]  /*10a70*/  @!P2 IMAD.MOV R12, RZ, RZ, -R12 ;  /* 0x000000ffff0ca224 */ /* 0x000fe200078e0a0c */
[----:B------:R-:W-:Y:S01]  /*10a80*/  IABS R11, R3 ;  /* 0x00000003000b7213 */ /* 0x000fe20000000000 */
[----:B------:R-:W-:-:S02]  /*10a90*/  IMAD.HI.U32 R20, R9, R16, RZ ;  /* 0x0000001009147227 */ /* 0x000fc400078e00ff */
[----:B------:R-:W-:Y:S01]  /*10aa0*/  @!P5 IADD3 R4, PT, PT, R4, -R5, RZ ;  /* 0x800000050404d210 */ /* 0x000fe20007ffe0ff */
[----:B------:R1:W-:Y:S01]  /*10ab0*/  STL [R1+0x46c], R12 ;  /* 0x00046c0c01007387 */ /* 0x0003e20000100800 */
[----:B------:R-:W-:Y:S01]  /*10ac0*/  @!P6 IMAD.IADD R14, R14, 0x1, -R5 ;  /* 0x000000010e0ee824 */ /* 0x000fe200078e0a05 */
[----:B------:R-:W-:Y:S01]  /*10ad0*/  ISETP.GE.AND P6, PT, R6, RZ, PT ;  /* 0x000000ff0600720c */ /* 0x000fe20003fc6270 */
[----:B------:R-:W-:Y:S01]  /*10ae0*/  IMAD.HI.U32 R15, R9, R13, RZ ;  /* 0x0000000d090f7227 */ /* 0x000fe200078e00ff */
[C---:B------:R-:W-:Y:S02]  /*10af0*/  ISETP.GT.U32.AND P5, PT, R5.reuse, R4, PT ;  /* 0x000000040500720c */ /* 0x040fe40003fa4070 */
[----:B------:R-:W-:Y:S01]  /*10b00*/  ISETP.GT.U32.AND P2, PT, R5, R14, PT ;  /* 0x0000000e0500720c */ /* 0x000fe20003f44070 */
[----:B------:R-:W-:Y:S02]  /*10b10*/  IMAD.MOV R15, RZ, RZ, -R15 ;  /* 0x000000ffff0f7224 */ /* 0x000fe400078e0a0f */
[----:B------:R-:W-:-:S02]  /*10b20*/  @!P0 IMAD.MOV R2, RZ, RZ, -R2 ;  /* 0x000000ffff028224 */ /* 0x000fc400078e0a02 */
[----:B------:R-:W-:Y:S02]  /*10b30*/  IMAD.MOV R20, RZ, RZ, -R20 ;  /* 0x000000ffff147224 */ /* 0x000fe400078e0a14 */
[C---:B------:R-:W-:Y:S01]  /*10b40*/  IMAD R13, R5.reuse, R15, R13 ;  /* 0x0000000f050d7224 */ /* 0x040fe200078e020d */
[----:B------:R2:W-:Y:S01]  /*10b50*/  STL [R1+0x498], R2 ;  /* 0x0004980201007387 */ /* 0x0005e20000100800 */
[----:B------:R-:W-:Y:S02]  /*10b60*/  IMAD.MOV.U32 R10, RZ, RZ, R11 ;  /* 0x000000ffff0a7224 */ /* 0x000fe400078e000b */
[----:B-1----:R-:W-:Y:S02]  /*10b70*/  IMAD.MOV.U32 R12, RZ, RZ, R18 ;  /* 0x000000ffff0c7224 */ /* 0x002fe400078e0012 */
[C---:B------:R-:W-:Y:S02]  /*10b80*/  IMAD R16, R5.reuse, R20, R16 ;  /* 0x0000001405107224 */ /* 0x040fe400078e0210 */
[----:B------:R-:W-:Y:S01]  /*10b90*/  @!P5 IMAD.IADD R4, R4, 0x1, -R5 ;  /* 0x000000010404d824 */ /* 0x000fe200078e0a05 */
[----:B------:R-:W-:Y:S01]  /*10ba0*/  ISETP.GT.U32.AND P5, PT, R5, R13, PT ;  /* 0x0000000d0500720c */ /* 0x000fe20003fa4070 */
[----:B------:R-:W-:Y:S01]  /*10bb0*/  IMAD.HI.U32 R11, R9, R10, RZ ;  /* 0x0000000a090b7227 */ /* 0x000fe200078e00ff */
[----:B------:R-:W-:-:S03]  /*10bc0*/  ISETP.GT.U32.AND P0, PT, R5, R16, PT ;  /* 0x000000100500720c */ /* 0x000fc60003f04070 */
[----:B--2---:R-:W-:Y:S02]  /*10bd0*/  IMAD.MOV.U32 R2, RZ, RZ, R17 ;  /* 0x000000ffff027224 */ /* 0x004fe400078e0011 */
[----:B------:R-:W-:Y:S01]  /*10be0*/  @!P4 IMAD.MOV R12, RZ, RZ, -R12 ;  /* 0x000000ffff0cc224 */ /* 0x000fe200078e0a0c */
[----:B------:R-:W-:Y:S01]  /*10bf0*/  ISETP.GE.AND P4, PT, R8, RZ, PT ;  /* 0x000000ff0800720c */ /* 0x000fe20003f86270 */
[----:B------:R-:W-:Y:S02]  /*10c00*/  @!P1 IMAD.MOV R2, RZ, RZ, -R2 ;  /* 0x000000ffff029224 */ /* 0x000fe400078e0a02 */
[----:B------:R-:W-:Y:S01]  /*10c10*/  @!P2 IMAD.IADD R14, R14, 0x1, -R5 ;  /* 0x000000010e0ea824 */ /* 0x000fe200078e0a05 */
[----:B------:R-:W-:Y:S01]  /*10c20*/  STL [R1+0x470], R12 ;  /* 0x0004700c01007387 */ /* 0x000fe20000100800 */
[----:B------:R-:W-:Y:S01]  /*10c30*/  IMAD.MOV R11, RZ, RZ, -R11 ;  /* 0x000000ffff0b7224 */ /* 0x000fe200078e0a0b */
[----:B------:R-:W-:Y:S01]  /*10c40*/  ISETP.GE.AND P2, PT, R3, RZ, PT ;  /* 0x000000ff0300720c */ /* 0x000fe20003f46270 */
[----:B------:R-:W-:Y:S01]  /*10c50*/  VIADD R3, R0, 0x150 ;  /* 0x0000015000037836 */ /* 0x000fe20000000000 */
[----:B------:R1:W-:Y:S01]  /*10c60*/  STL [R1+0x4b8], R2 ;  /* 0x0004b80201007387 */ /* 0x0003e20000100800 */
[----:B------:R-:W-:-:S02]  /*10c70*/  IMAD R10, R5, R11, R10 ;  /* 0x0000000b050a7224 */ /* 0x000fc400078e020a */
[----:B------:R-:W-:Y:S01]  /*10c80*/  VIADD R6, R0, 0x14f ;  /* 0x0000014f00067836 */ /* 0x000fe20000000000 */
[----:B------:R-:W-:Y:S01]  /*10c90*/  IABS R15, R3 ;  /* 0x00000003000f7213 */ /* 0x000fe20000000000 */
[--C-:B------:R-:W-:Y:S01]  /*10ca0*/  @!P5 IMAD.IADD R13, R13, 0x1, -R5.reuse ;  /* 0x000000010d0dd824 */ /* 0x100fe200078e0a05 */
[C---:B------:R-:W-:Y:S01]  /*10cb0*/  ISETP.GT.U32.AND P1, PT, R5.reuse, R10, PT ;  /* 0x0000000a0500720c */ /* 0x040fe20003f24070 */
[----:B------:R-:W-:Y:S01]  /*10cc0*/  @!P0 IMAD.IADD R16, R16, 0x1, -R5 ;  /* 0x0000000110108824 */ /* 0x000fe200078e0a05 */
[----:B------:R-:W-:Y:S01]  /*10cd0*/  IABS R11, R6 ;  /* 0x00000006000b7213 */ /* 0x000fe20000000000 */
[----:B------:R-:W-:Y:S01]  /*10ce0*/  VIADD R20, R0, 0x164 ;  /* 0x0000016400147836 */ /* 0x000fe20000000000 */
[----:B------:R-:W-:Y:S01]  /*10cf0*/  ISETP.GT.U32.AND P5, PT, R5, R13, PT ;  /* 0x0000000d0500720c */ /* 0x000fe20003fa4070 */
[----:B-1----:R-:W-:Y:S01]  /*10d00*/  IMAD.MOV.U32 R2, RZ, RZ, R14 ;  /* 0x000000ffff027224 */ /* 0x002fe200078e000e */
[----:B------:R-:W-:Y:S01]  /*10d10*/  ISETP.GE.AND P0, PT, R7, RZ, PT ;  /* 0x000000ff0700720c */ /* 0x000fe20003f06270 */
[----:B------:R-:W-:Y:S01]  /*10d20*/  IMAD.HI.U32 R8, R9, R11, RZ ;  /* 0x0000000b09087227 */ /* 0x000fe200078e00ff */
[----:B------:R-:W-:-:S02]  /*10d30*/  IABS R21, R20 ;  /* 0x0000001400157213 */ /* 0x000fc40000000000 */
[----:B------:R-:W-:Y:S01]  /*10d40*/  @!P3 IADD3 R2, PT, PT, -R2, RZ, RZ ;  /* 0x000000ff0202b210 */ /* 0x000fe20007ffe1ff */
[----:B------:R-:W-:Y:S01]  /*10d50*/  IMAD.MOV R8, RZ, RZ, -R8 ;  /* 0x000000ffff087224 */ /* 0x000fe200078e0a08 */
[C---:B------:R-:W-:Y:S01]  /*10d60*/  ISETP.GT.U32.AND P3, PT, R5.reuse, R16, PT ;  /* 0x000000100500720c */ /* 0x040fe20003f64070 */
[----:B------:R-:W-:Y:S02]  /*10d70*/  @!P1 IMAD.IADD R10, R10, 0x1, -R5 ;  /* 0x000000010a0a9824 */ /* 0x000fe400078e0a05 */
[----:B------:R1:W-:Y:S01]  /*10d80*/  STL [R1+0x4bc], R2 ;  /* 0x0004bc0201007387 */ /* 0x0003e20000100800 */
[C---:B------:R-:W-:Y:S02]  /*10d90*/  IMAD R11, R5.reuse, R8, R11 ;  /* 0x00000008050b7224 */ /* 0x040fe400078e020b */
[----:B------:R-:W-:Y:S01]  /*10da0*/  VIADD R7, R0, 0x151 ;  /* 0x0000015100077836 */ /* 0x000fe20000000000 */
[----:B------:R-:W-:Y:S01]  /*10db0*/  ISETP.GT.U32.AND P1, PT, R5, R10, PT ;  /* 0x0000000a0500720c */ /* 0x000fe20003f24070 */
[----:B------:R-:W-:-:S02]  /*10dc0*/  @!P5 IMAD.IADD R13, R13, 0x1, -R5 ;  /* 0x000000010d0dd824 */ /* 0x000fc400078e0a05 */
[----:B------:R-:W-:Y:S01]  /*10dd0*/  IMAD.HI.U32 R24, R9, R21, RZ ;  /* 0x0000001509187227 */ /* 0x000fe200078e00ff */
[----:B------:R-:W-:-:S03]  /*10de0*/  IABS R14, R7 ;  /* 0x00000007000e7213 */ /* 0x000fc60000000000 */
[----:B-1----:R-:W-:Y:S02]  /*10df0*/  IMAD.MOV.U32 R2, RZ, RZ, R4 ;  /* 0x000000ffff027224 */ /* 0x002fe400078e0004 */
[----:B------:R-:W-:-:S04]  /*10e00*/  IMAD.HI.U32 R4, R9, R15, RZ ;  /* 0x0000000f09047227 */ /* 0x000fc800078e00ff */
[----:B------:R-:W-:Y:S02]  /*10e10*/  IMAD.MOV R4, RZ, RZ, -R4 ;  /* 0x000000ffff047224 */ /* 0x000fe400078e0a04 */
[----:B------:R-:W-:Y:S01]  /*10e20*/  @!P3 IMAD.IADD R16, R16, 0x1, -R5 ;  /* 0x000000011010b824 */ /* 0x000fe200078e0a05 */
[C---:B------:R-:W-:Y:S01]  /*10e30*/  ISETP.GT.U32.AND P3, PT, R5.reuse, R11, PT ;  /* 0x0000000b0500720c */ /* 0x040fe20003f64070 */
[----:B------:R-:W-:Y:S02]  /*10e40*/  IMAD R15, R5, R4, R15 ;  /* 0x00000004050f7224 */ /* 0x000fe400078e020f */
[----:B------:R-:W-:Y:S02]  /*10e50*/  VIADD R4, R0, 0x152 ;  /* 0x0000015200047836 */ /* 0x000fe40000000000 */
[----:B------:R-:W-:Y:S01]  /*10e60*/  IMAD.HI.U32 R17, R9, R14, RZ ;  /* 0x0000000e09117227 */ /* 0x000fe200078e00ff */
[----:B------:R-:W-:-:S03]  /*10e70*/  ISETP.GT.U32.AND P5, PT, R5, R15, PT ;  /* 0x0000000f0500720c */ /* 0x000fc60003fa4070 */
[----:B------:R-:W-:Y:S01]  /*10e80*/  @!P6 IMAD.MOV R2, RZ, RZ, -R2 ;  /* 0x000000ffff02e224 */ /* 0x000fe200078e0a02 */
[----:B------:R-:W-:Y:S01]  /*10e90*/  ISETP.GE.AND P6, PT, R6, RZ, PT ;  /* 0x000000ff0600720c */ /* 0x000fe20003fc6270 */
[----:B------:R-:W-:Y:S01]  /*10ea0*/  @!P1 IMAD.IADD R10, R10, 0x1, -R5 ;  /* 0x000000010a0a9824 */ /* 0x000fe200078e0a05 */
[----:B------:R-:W-:Y:S01]  /*10eb0*/  ISETP.GE.AND P1, PT, R3, RZ, PT ;  /* 0x000000ff0300720c */ /* 0x000fe20003f26270 */
[----:B------:R-:W-:Y:S01]  /*10ec0*/  IMAD.MOV R17, RZ, RZ, -R17 ;  /* 0x000000ffff117224 */ /* 0x000fe200078e0a11 */
[----:B------:R-:W-:Y:S01]  /*10ed0*/  IABS R3, R4 ;  /* 0x0000000400037213 */ /* 0x000fe20000000000 */
[----:B------:R1:W-:Y:S01]  /*10ee0*/  STL [R1+0x4c4], R2 ;  /* 0x0004c40201007387 */ /* 0x0003e20000100800 */
[--C-:B------:R-:W-:Y:S01]  /*10ef0*/  @!P3 IMAD.IADD R11, R11, 0x1, -R5.reuse ;  /* 0x000000010b0bb824 */ /* 0x100fe200078e0a05 */
[----:B------:R-:W-:Y:S01]  /*10f00*/  ISETP.GE.AND P3, PT, R7, RZ, PT ;  /* 0x000000ff0700720c */ /* 0x000fe20003f66270 */
[----:B------:R-:W-:Y:S02]  /*10f10*/  IMAD.MOV.U32 R12, RZ, RZ, R10 ;  /* 0x000000ffff0c7224 */ /* 0x000fe400078e000a */
[----:B------:R-:W-:-:S02]  /*10f20*/  @!P5 IMAD.IADD R15, R15, 0x1, -R5 ;  /* 0x000000010f0fd824 */ /* 0x000fc400078e0a05 */
[----:B------:R-:W-:Y:S01]  /*10f30*/  IMAD R14, R5, R17, R14 ;  /* 0x00000011050e7224 */ /* 0x000fe200078e020e */
[----:B------:R-:W-:Y:S01]  /*10f40*/  @!P2 IADD3 R12, PT, PT, -R12, RZ, RZ ;  /* 0x000000ff0c0ca210 */ /* 0x000fe20007ffe1ff */
[----:B------:R-:W-:Y:S01]  /*10f50*/  IMAD.HI.U32 R7, R9, R3, RZ ;  /* 0x0000000309077227 */ /* 0x000fe200078e00ff */
[C---:B------:R-:W-:Y:S02]  /*10f60*/  ISETP.GT.U32.AND P5, PT, R5.reuse, R15, PT ;  /* 0x0000000f0500720c */ /* 0x040fe40003fa4070 */
[C---:B------:R-:W-:Y:S01]  /*10f70*/  ISETP.GT.U32.AND P2, PT, R5.reuse, R14, PT ;  /* 0x0000000e0500720c */ /* 0x040fe20003f44070 */
[----:B-1----:R-:W-:Y:S02]  /*10f80*/  IMAD.MOV.U32 R2, RZ, RZ, R16 ;  /* 0x000000ffff027224 */ /* 0x002fe400078e0010 */
[C---:B------:R-:W-:Y:S02]  /*10f90*/  VIADD R6, R0.reuse, 0x153 ;  /* 0x0000015300067836 */ /* 0x040fe40000000000 */
[----:B------:R-:W-:Y:S01]  /*10fa0*/  @!P4 IMAD.MOV R2, RZ, RZ, -R2 ;  /* 0x000000ffff02c224 */ /* 0x000fe200078e0a02 */
[C---:B------:R-:W-:Y:S01]  /*10fb0*/  ISETP.GT.U32.AND P4, PT, R5.reuse, R11, PT ;  /* 0x0000000b0500720c */ /* 0x040fe20003f84070 */
[----:B------:R-:W-:Y:S01]  /*10fc0*/  IMAD.MOV R7, RZ, RZ, -R7 ;  /* 0x000000ffff077224 */ /* 0x000fe200078e0a07 */
[----:B------:R-:W-:Y:S01]  /*10fd0*/  IABS R8, R6 ;  /* 0x0000000600087213 */ /* 0x000fe20000000000 */
[----:B------:R-:W-:Y:S01]  /*10fe0*/  VIADD R17, R0, 0x157 ;  /* 0x0000015700117836 */ /* 0x000fe20000000000 */
[----:B------:R1:W-:Y:S01]  /*10ff0*/  STL [R1+0x4c0], R2 ;  /* 0x0004c00201007387 */ /* 0x0003e20000100800 */
[----:B------:R-:W-:-:S02]  /*11000*/  IMAD R3, R5, R7, R3 ;  /* 0x0000000705037224 */ /* 0x000fc400078e0203 */
[----:B------:R-:W-:Y:S01]  /*11010*/  IMAD.HI.U32 R10, R9, R8, RZ ;  /* 0x00000008090a7227 */ /* 0x000fe200078e00ff */
[----:B------:R2:W-:Y:S03]  /*11020*/  STL [R1+0x4a4], R12 ;  /* 0x0004a40c01007387 */ /* 0x0005e60000100800 */
[--C-:B------:R-:W-:Y:S01]  /*11030*/  @!P5 IMAD.IADD R15, R15, 0x1, -R5.reuse ;  /* 0x000000010f0fd824 */ /* 0x100fe200078e0a05 */
[----:B------:R-:W-:Y:S01]  /*11040*/  ISETP.GT.U32.AND P5, PT, R5, R3, PT ;  /* 0x000000030500720c */ /* 0x000fe20003fa4070 */
[----:B------:R-:W-:Y:S01]  /*11050*/  @!P4 IMAD.IADD R11, R11, 0x1, -R5 ;  /* 0x000000010b0bc824 */ /* 0x000fe200078e0a05 */
[----:B------:R-:W-:Y:S01]  /*11060*/  ISETP.GE.AND P4, PT, R6, RZ, PT ;  /* 0x000000ff0600720c */ /* 0x000fe20003f86270 */
[----:B-1----:R-:W-:Y:S02]  /*11070*/  IMAD.MOV.U32 R2, RZ, RZ, R13 ;  /* 0x000000ffff027224 */ /* 0x002fe400078e000d */
[----:B------:R-:W-:-:S02]  /*11080*/  @!P2 IMAD.IADD R14, R14, 0x1, -R5 ;  /* 0x000000010e0ea824 */ /* 0x000fc400078e0a05 */
[----:B------:R-:W-:Y:S01]  /*11090*/  @!P0 IMAD.MOV R2, RZ, RZ, -R2 ;  /* 0x000000ffff028224 */ /* 0x000fe200078e0a02 */
[----:B------:R-:W-:Y:S01]  /*110a0*/  ISETP.GE.AND P0, PT, R4, RZ, PT ;  /* 0x000000ff0400720c */ /* 0x000fe20003f06270 */
[----:B------:R-:W-:Y:S01]  /*110b0*/  IMAD.MOV R4, RZ, RZ, -R10 ;  /* 0x000000ffff047224 */ /* 0x000fe200078e0a0a */
[C---:B------:R-:W-:Y:S01]  /*110c0*/  ISETP.GT.U32.AND P2, PT, R5.reuse, R14, PT ;  /* 0x0000000e0500720c */ /* 0x040fe20003f44070 */
[----:B--2---:R-:W-:Y:S01]  /*110d0*/  IMAD.MOV.U32 R12, RZ, RZ, R11 ;  /* 0x000000ffff0c7224 */ /* 0x004fe200078e000b */
[----:B------:R1:W-:Y:S01]  /*110e0*/  STL [R1+0x49c], R2 ;  /* 0x00049c0201007387 */ /* 0x0003e20000100800 */
[----:B------:R-:W-:Y:S02]  /*110f0*/  IMAD R8, R5, R4, R8 ;  /* 0x0000000405087224 */ /* 0x000fe400078e0208 */
[----:B------:R-:W-:Y:S02]  /*11100*/  @!P6 IMAD.MOV R12, RZ, RZ, -R12 ;  /* 0x000000ffff0ce224 */ /* 0x000fe400078e0a0c */
[----:B------:R-:W-:Y:S01]  /*11110*/  @!P5 IMAD.IADD R3, R3, 0x1, -R5 ;  /* 0x000000010303d824 */ /* 0x000fe200078e0a05 */
[C---:B------:R-:W-:Y:S01]  /*11120*/  ISETP.GT.U32.AND P6, PT, R5.reuse, R8, PT ;  /* 0x000000080500720c */ /* 0x040fe20003fc4070 */
[C---:B------:R-:W-:Y:S01]  /*11130*/  VIADD R10, R0.reuse, 0x154 ;  /* 0x00000154000a7836 */ /* 0x040fe20000000000 */
[----:B------:R-:W-:Y:S01]  /*11140*/  STL [R1+0x4b4], R12 ;  /* 0x0004b40c01007387 */ /* 0x000fe20000100800 */
[----:B------:R-:W-:Y:S01]  /*11150*/  VIADD R6, R0, 0x155 ;  /* 0x0000015500067836 */ /* 0x000fe20000000000 */
[----:B------:R-:W-:Y:S01]  /*11160*/  ISETP.GT.U32.AND P5, PT, R5, R3, PT ;  /* 0x000000030500720c */ /* 0x000fe20003fa4070 */
[----:B-1----:R-:W-:Y:S01]  /*11170*/  IMAD.MOV.U32 R2, RZ, RZ, R15 ;  /* 0x000000ffff027224 */ /* 0x002fe200078e000f */
[----:B------:R-:W-:Y:S01]  /*11180*/  IABS R7, R10 ;  /* 0x0000000a00077213 */ /* 0x000fe20000000000 */
[----:B------:R-:W-:Y:S01]  /*11190*/  @!P2 IMAD.IADD R14, R14, 0x1, -R5 ;  /* 0x000000010e0ea824 */ /* 0x000fe200078e0a05 */
[----:B------:R-:W-:Y:S01]  /*111a0*/  IABS R13, R6 ;  /* 0x00000006000d7213 */ /* 0x000fe20000000000 */
[----:B------:R-:W-:Y:S01]  /*111b0*/  @!P1 IMAD.MOV R2, RZ, RZ, -R2 ;  /* 0x000000ffff029224 */ /* 0x000fe200078e0a02 */
[----:B------:R-:W-:Y:S01]  /*111c0*/  ISETP.GE.AND P2, PT, R6, RZ, PT ;  /* 0x000000ff0600720c */ /* 0x000fe20003f46270 */
[----:B------:R-:W-:Y:S01]  /*111d0*/  VIADD R4, R0, 0x156 ;  /* 0x0000015600047836 */ /* 0x000fe20000000000 */
[----:B------:R-:W-:Y:S01]  /*111e0*/  ISETP.GE.AND P1, PT, R10, RZ, PT ;  /* 0x000000ff0a00720c */ /* 0x000fe20003f26270 */
[----:B------:R-:W-:Y:S01]  /*111f0*/  IMAD.HI.U32 R15, R9, R7, RZ ;  /* 0x00000007090f7227 */ /* 0x000fe200078e00ff */
[----:B------:R1:W-:Y:S01]  /*11200*/  STL [R1+0x4b0], R2 ;  /* 0x0004b00201007387 */ /* 0x0003e20000100800 */
[----:B------:R-:W-:-:S02]  /*11210*/  @!P6 IADD3 R8, PT, PT, R8, -R5, RZ ;  /* 0x800000050808e210 */ /* 0x000fc40007ffe0ff */
[----:B------:R-:W-:Y:S01]  /*11220*/  IMAD.HI.U32 R6, R9, R13, RZ ;  /* 0x0000000d09067227 */ /* 0x000fe200078e00ff */
[----:B------:R-:W-:Y:S02]  /*11230*/  IABS R11, R4 ;  /* 0x00000004000b7213 */ /* 0x000fe40000000000 */
[----:B------:R-:W-:Y:S01]  /*11240*/  ISETP.GT.U32.AND P6, PT, R5, R8, PT ;  /* 0x000000080500720c */ /* 0x000fe20003fc4070 */
[----:B------:R-:W-:Y:S02]  /*11250*/  IMAD.MOV R15, RZ, RZ, -R15 ;  /* 0x000000ffff0f7224 */ /* 0x000fe400078e0a0f */
[----:B------:R-:W-:Y:S02]  /*11260*/  @!P5 IMAD.IADD R3, R3, 0x1, -R5 ;  /* 0x000000010303d824 */ /* 0x000fe400078e0a05 */
[----:B-1----:R-:W-:Y:S02]  /*11270*/  IMAD.MOV.U32 R2, RZ, RZ, R14 ;  /* 0x000000ffff027224 */ /* 0x002fe400078e000e */
[----:B------:R-:W-:-:S02]  /*11280*/  IMAD.MOV R6, RZ, RZ, -R6 ;  /* 0x000000ffff067224 */ /* 0x000fc400078e0a06 */
[----:B------:R-:W-:Y:S01]  /*11290*/  @!P3 IMAD.MOV R2, RZ, RZ, -R2 ;  /* 0x000000ffff02b224 */ /* 0x000fe200078e0a02 */
[----:B------:R-:W-:Y:S01]  /*112a0*/  ISETP.GE.AND P3, PT, R4, RZ, PT ;  /* 0x000000ff0400720c */ /* 0x000fe20003f66270 */
[C---:B------:R-:W-:Y:S02]  /*112b0*/  IMAD R7, R5.reuse, R15, R7 ;  /* 0x0000000f05077224 */ /* 0x040fe400078e0207 */
[----:B------:R-:W-:Y:S01]  /*112c0*/  IMAD R13, R5, R6, R13 ;  /* 0x00000006050d7224 */ /* 0x000fe200078e020d */
[----:B------:R1:W-:Y:S01]  /*112d0*/  STL [R1+0x4ac], R2 ;  /* 0x0004ac0201007387 */ /* 0x0003e20000100800 */
[----:B------:R-:W-:Y:S01]  /*112e0*/  IMAD.HI.U32 R10, R9, R11, RZ ;  /* 0x0000000b090a7227 */ /* 0x000fe200078e00ff */
[----:B------:R-:W-:-:S03]  /*112f0*/  ISETP.GT.U32.AND P5, PT, R5, R7, PT ;  /* 0x000000070500720c */ /* 0x000fc60003fa4070 */
[----:B------:R-:W-:Y:S02]  /*11300*/  IMAD.MOV R10, RZ, RZ, -R10 ;  /* 0x000000ffff0a7224 */ /* 0x000fe400078e0a0a */
[----:B------:R-:W-:Y:S01]  /*11310*/  @!P6 IMAD.IADD R8, R8, 0x1, -R5 ;  /* 0x000000010808e824 */ /* 0x000fe200078e0a05 */
[----:B------:R-:W-:Y:S01]  /*11320*/  ISETP.GE.AND P6, PT, R17, RZ, PT ;  /* 0x000000ff1100720c */ /* 0x000fe20003fc6270 */
[C---:B------:R-:W-:Y:S01]  /*11330*/  IMAD R11, R5.reuse, R10, R11 ;  /* 0x0000000a050b7224 */ /* 0x040fe200078e020b */
[----:B------:R-:W-:Y:S01]  /*11340*/  IABS R17, R17 ;  /* 0x0000001100117213 */ /* 0x000fe20000000000 */
[----:B-1----:R-:W-:Y:S02]  /*11350*/  IMAD.MOV.U32 R2, RZ, RZ, R3 ;  /* 0x000000ffff027224 */ /* 0x002fe400078e0003 */
[C---:B------:R-:W-:Y:S02]  /*11360*/  VIADD R15, R0.reuse, 0x158 ;  /* 0x00000158000f7836 */ /* 0x040fe40000000000 */
[----:B------:R-:W-:Y:S01]  /*11370*/  @!P0 IMAD.MOV R2, RZ, RZ, -R2 ;  /* 0x000000ffff028224 */ /* 0x000fe200078e0a02 */
[----:B------:R-:W-:Y:S01]  /*11380*/  ISETP.GT.U32.AND P0, PT, R5, R13, PT ;  /* 0x0000000d0500720c */ /* 0x000fe20003f04070 */
[----:B------:R-:W-:Y:S01]  /*11390*/  @!P5 IMAD.IADD R7, R7, 0x1, -R5 ;  /* 0x000000010707d824 */ /* 0x000fe200078e0a05 */
[----:B------:R-:W-:Y:S01]  /*113a0*/  IABS R16, R15 ;  /* 0x0000000f00107213 */ /* 0x000fe20000000000 */
[----:B------:R-:W-:Y:S01]  /*113b0*/  IMAD.HI.U32 R18, R9, R17, RZ ;  /* 0x0000001109127227 */ /* 0x000fe200078e00ff */
[----:B------:R1:W-:Y:S02]  /*113c0*/  STL [R1+0x4a8], R2 ;  /* 0x0004a80201007387 */ /* 0x0003e40000100800 */
[----:B------:R-:W-:Y:S01]  /*113d0*/  ISETP.GT.U32.AND P5, PT, R5, R7, PT ;  /* 0x000000070500720c */ /* 0x000fe20003fa4070 */
[----:B------:R-:W-:Y:S01]  /*113e0*/  VIADD R10, R0, 0x15a ;  /* 0x0000015a000a7836 */ /* 0x000fe20000000000 */
[----:B------:R-:W-:Y:S01]  /*113f0*/  IADD3 R18, PT, PT, -R18, RZ, RZ ;  /* 0x000000ff12127210 */ /* 0x000fe20007ffe1ff */
[----:B------:R-:W-:-:S03]  /*11400*/  IMAD.HI.U32 R14, R9, R16, RZ ;  /* 0x00000010090e7227 */ /* 0x000fc600078e00ff */
[----:B------:R-:W-:Y:S01]  /*11410*/  IABS R3, R10 ;  /* 0x0000000a00037213 */ /* 0x000fe20000000000 */
[--C-:B------:R-:W-:Y:S02]  /*11420*/  @!P0 IMAD.IADD R13, R13, 0x1, -R5.reuse ;  /* 0x000000010d0d8824 */ /* 0x100fe400078e0a05 */
[----:B-1----:R-:W-:Y:S02]  /*11430*/  IMAD.MOV.U32 R2, RZ, RZ, R8 ;  /* 0x000000ffff027224 */ /* 0x002fe400078e0008 */
[----:B------:R-:W-:Y:S01]  /*11440*/  IMAD.MOV R14, RZ, RZ, -R14 ;  /* 0x000000ffff0e7224 */ /* 0x000fe200078e0a0e */
[C---:B------:R-:W-:Y:S01]  /*11450*/  ISETP.GT.U32.AND P0, PT, R5.reuse, R13, PT ;  /* 0x0000000d0500720c */ /* 0x040fe20003f04070 */
[----:B------:R-:W-:Y:S01]  /*11460*/  @!P4 IMAD.MOV R2, RZ, RZ, -R2 ;  /* 0x000000ffff02c224 */ /* 0x000fe200078e0a02 */
[----:B------:R-:W-:Y:S01]  /*11470*/  ISETP.GT.U32.AND P4, PT, R5, R11, PT ;  /* 0x0000000b0500720c */ /* 0x000fe20003f84070 */
[----:B------:R-:W-:Y:S01]  /*11480*/  @!P5 IMAD.IADD R7, R7, 0x1, -R5 ;  /* 0x000000010707d824 */ /* 0x000fe200078e0a05 */
[----:B------:R-:W-:Y:S01]  /*11490*/  ISETP.GE.AND P5, PT, R15, RZ, PT ;  /* 0x000000ff0f00720c */ /* 0x000fe20003fa6270 */
[----:B------:R-:W-:Y:S01]  /*114a0*/  IMAD R15, R5, R18, R17 ;  /* 0x00000012050f7224 */ /* 0x000fe200078e0211 */
[----:B------:R1:W-:Y:S01]  /*114b0*/  STL [R1+0x4a0], R2 ;  /* 0x0004a00201007387 */ /* 0x0003e20000100800 */
[----:B------:R-:W-:-:S02]  /*114c0*/  IMAD.MOV.U32 R12, RZ, RZ, R7 ;  /* 0x000000ffff0c7224 */ /* 0x000fc400078e0007 */
[----:B------:R-:W-:Y:S02]  /*114d0*/  IMAD R16, R5, R14, R16 ;  /* 0x0000000e05107224 */ /* 0x000fe400078e0210 */
[----:B------:R-:W-:-:S04]  /*114e0*/  IMAD.HI.U32 R14, R9, R3, RZ ;  /* 0x00000003090e7227 */ /* 0x000fc800078e00ff */
[--C-:B------:R-:W-:Y:S02]  /*114f0*/  @!P4 IMAD.IADD R11, R11, 0x1, -R5.reuse ;  /* 0x000000010b0bc824 */ /* 0x100fe400078e0a05 */
[----:B------:R-:W-:Y:S01]  /*11500*/  @!P0 IMAD.IADD R13, R13, 0x1, -R5 ;  /* 0x000000010d0d8824 */ /* 0x000fe200078e0a05 */
[C---:B------:R-:W-:Y:S01]  /*11510*/  ISETP.GT.U32.AND P0, PT, R5.reuse, R15, PT ;  /* 0x0000000f0500720c */ /* 0x040fe20003f04070 */
[----:B------:R-:W-:Y:S01]  /*11520*/  @!P1 IMAD.MOV R12, RZ, RZ, -R12 ;  /* 0x000000ffff0c9224 */ /* 0x000fe200078e0a0c */
[C---:B------:R-:W-:Y:S01]  /*11530*/  ISETP.GT.U32.AND P4, PT, R5.reuse, R11, PT ;  /* 0x0000000b0500720c */ /* 0x040fe20003f84070 */
[----:B-1----:R-:W-:Y:S01]  /*11540*/  IMAD.MOV.U32 R2, RZ, RZ, R13 ;  /* 0x000000ffff027224 */ /* 0x002fe200078e000d */
[----:B------:R-:W-:Y:S01]  /*11550*/  ISETP.GT.U32.AND P1, PT, R5, R16, PT ;  /* 0x000000100500720c */ /* 0x000fe20003f24070 */
[----:B------:R-:W-:Y:S01]  /*11560*/  VIADD R6, R0, 0x159 ;  /* 0x0000015900067836 */ /* 0x000fe20000000000 */
[----:B------:R-:W-:Y:S01]  /*11570*/  STL [R1+0x474], R12 ;  /* 0x0004740c01007387 */ /* 0x000fe20000100800 */
[----:B------:R-:W-:-:S02]  /*11580*/  @!P2 IMAD.MOV R2, RZ, RZ, -R2 ;  /* 0x000000ffff02a224 */ /* 0x000fc400078e0a02 */
[----:B------:R-:W-:Y:S01]  /*11590*/  IMAD.MOV R7, RZ, RZ, -R14 ;  /* 0x000000ffff077224 */ /* 0x000fe200078e0a0e */
[----:B------:R-:W-:Y:S01]  /*115a0*/  IABS R4, R6 ;  /* 0x0000000600047213 */ /* 0x000fe20000000000 */
[----:B------:R-:W-:Y:S01]  /*115b0*/  VIADD R18, R0, 0x165 ;  /* 0x0000016500127836 */ /* 0x000fe20000000000 */
[----:B------:R1:W-:Y:S01]  /*115c0*/  STL [R1+0x494], R2 ;  /* 0x0004940201007387 */ /* 0x0003e20000100800 */
[----:B------:R-:W-:Y:S01]  /*115d0*/  IMAD R3, R5, R7, R3 ;  /* 0x0000000705037224 */ /* 0x000fe200078e0203 */
[----:B------:R-:W-:Y:S01]  /*115e0*/  ISETP.GE.AND P2, PT, R6, RZ, PT ;  /* 0x000000ff0600720c */ /* 0x000fe20003f46270 */
[--C-:B------:R-:W-:Y:S02]  /*115f0*/  @!P4 IMAD.IADD R11, R11, 0x1, -R5.reuse ;  /* 0x000000010b0bc824 */ /* 0x100fe400078e0a05 */
[----:B------:R-:W-:Y:S02]  /*11600*/  @!P0 IMAD.IADD R15, R15, 0x1, -R5 ;  /* 0x000000010f0f8824 */ /* 0x000fe400078e0a05 */
[----:B------:R-:W-:Y:S01]  /*11610*/  IMAD.HI.U32 R8, R9, R4, RZ ;  /* 0x0000000409087227 */ /* 0x000fe200078e00ff */
[----:B-1----:R-:W-:-:S03]  /*11620*/  MOV R2, R11 ;  /* 0x0000000b00027202 */ /* 0x002fc60000000f00 */
[----:B------:R-:W-:Y:S01]  /*11630*/  IMAD.MOV R8, RZ, RZ, -R8 ;  /* 0x000000ffff087224 */ /* 0x000fe200078e0a08 */
[C---:B------:R-:W-:Y:S01]  /*11640*/  ISETP.GT.U32.AND P0, PT, R5.reuse, R15, PT ;  /* 0x0000000f0500720c */ /* 0x040fe20003f04070 */
[C---:B------:R-:W-:Y:S02]  /*11650*/  VIADD R6, R0.reuse, 0x15b ;  /* 0x0000015b00067836 */ /* 0x040fe40000000000 */
[----:B------:R-:W-:Y:S01]  /*11660*/  @!P3 IMAD.MOV R2, RZ, RZ, -R2 ;  /* 0x000000ffff02b224 */ /* 0x000fe200078e0a02 */
[C---:B------:R-:W-:Y:S01]  /*11670*/  ISETP.GT.U32.AND P3, PT, R5.reuse, R3, PT ;  /* 0x000000030500720c */ /* 0x040fe20003f64070 */
[C---:B------:R-:W-:Y:S01]  /*11680*/  IMAD R4, R5.reuse, R8, R4 ;  /* 0x0000000805047224 */ /* 0x040fe200078e0204 */
[----:B------:R-:W-:Y:S01]  /*11690*/  IABS R14, R6 ;  /* 0x00000006000e7213 */ /* 0x000fe20000000000 */
[----:B------:R-:W-:Y:S01]  /*116a0*/  VIADD R7, R0, 0x15c ;  /* 0x0000015c00077836 */ /* 0x000fe20000000000 */
[----:B------:R1:W-:Y:S01]  /*116b0*/  STL [R1+0x490], R2 ;  /* 0x0004900201007387 */ /* 0x0003e20000100800 */
[----:B------:R-:W-:Y:S01]  /*116c0*/  @!P1 IMAD.IADD R16, R16, 0x1, -R5 ;  /* 0x0000000110109824 */ /* 0x000fe200078e0a05 */
[----:B------:R-:W-:Y:S01]  /*116d0*/  ISETP.GT.U32.AND P4, PT, R5, R4, PT ;  /* 0x000000040500720c */ /* 0x000fe20003f84070 */
[----:B------:R-:W-:Y:S01]  /*116e0*/  IMAD.HI.U32 R17, R9, R14, RZ ;  /* 0x0000000e09117227 */ /* 0x000fe200078e00ff */
[----:B------:R-:W-:-:S02]  /*116f0*/  IABS R13, R7 ;  /* 0x00000007000d7213 */ /* 0x000fc40000000000 */
[----:B------:R-:W-:Y:S01]  /*11700*/  ISETP.GT.U32.AND P1, PT, R5, R16, PT ;  /* 0x000000100500720c */ /* 0x000fe20003f24070 */
[--C-:B------:R-:W-:Y:S01]  /*11710*/  @!P0 IMAD.IADD R15, R15, 0x1, -R5.reuse ;  /* 0x000000010f0f8824 */ /* 0x100fe200078e0a05 */
[----:B------:R-:W-:Y:S01]  /*11720*/  ISETP.GE.AND P0, PT, R10, RZ, PT ;  /* 0x000000ff0a00720c */ /* 0x000fe20003f06270 */
[----:B------:R-:W-:Y:S02]  /*11730*/  @!P3 IMAD.IADD R3, R3, 0x1, -R5 ;  /* 0x000000010303b824 */ /* 0x000fe400078e0a05 */
[----:B------:R-:W-:-:S03]  /*11740*/  IMAD.HI.U32 R10, R9, R13, RZ ;  /* 0x0000000d090a7227 */ /* 0x000fc600078e00ff */
[C---:B------:R-:W-:Y:S01]  /*11750*/  ISETP.GT.U32.AND P3, PT, R5.reuse, R3, PT ;  /* 0x000000030500720c */ /* 0x040fe20003f64070 */
[----:B------:R-:W-:Y:S02]  /*11760*/  IMAD.MOV R17, RZ, RZ, -R17 ;  /* 0x000000ffff117224 */ /* 0x000fe400078e0a11 */
[----:B------:R-:W-:Y:S02]  /*11770*/  IMAD.MOV R10, RZ, RZ, -R10 ;  /* 0x000000ffff0a7224 */ /* 0x000fe400078e0a0a */
[----:B------:R-:W-:Y:S02]  /*11780*/  @!P4 IMAD.IADD R4, R4, 0x1, -R5 ;  /* 0x000000010404c824 */ /* 0x000fe400078e0a05 */
[C---:B------:R-:W-:Y:S02]  /*11790*/  IMAD R14, R5.reuse, R17, R14 ;  /* 0x00000011050e7224 */ /* 0x040fe400078e020e */
[C---:B------:R-:W-:Y:S01]  /*117a0*/  IMAD R13, R5.reuse, R10, R13 ;  /* 0x0000000a050d7224 */ /* 0x040fe200078e020d */
[C---:B------:R-:W-:Y:S01]  /*117b0*/  ISETP.GT.U32.AND P4, PT, R5.reuse, R4, PT ;  /* 0x000000040500720c */ /* 0x040fe20003f84070 */
[--C-:B------:R-:W-:Y:S01]  /*117c0*/  @!P1 IMAD.IADD R16, R16, 0x1, -R5.reuse ;  /* 0x0000000110109824 */ /* 0x100fe200078e0a05 */
[----:B------:R-:W-:Y:S01]  /*117d0*/  ISETP.GT.U32.AND P1, PT, R5, R14, PT ;  /* 0x0000000e0500720c */ /* 0x000fe20003f24070 */
[----:B------:R-:W-:Y:S01]  /*117e0*/  @!P3 IMAD.IADD R3, R3, 0x1, -R5 ;  /* 0x000000010303b824 */ /* 0x000fe200078e0a05 */
[----:B------:R-:W-:Y:S01]  /*117f0*/  ISETP.GT.U32.AND P3, PT, R5, R13, PT ;  /* 0x0000000d0500720c */ /* 0x000fe20003f64070 */
[----:B------:R-:W-:-:S02]  /*11800*/  IMAD.MOV.U32 R12, RZ, RZ, R15 ;  /* 0x000000ffff0c7224 */ /* 0x000fc400078e000f */
[----:B------:R-:W-:Y:S02]  /*11810*/  VIADD R8, R0, 0x15d ;  /* 0x0000015d00087836 */ /* 0x000fe40000000000 */
[----:B------:R-:W-:Y:S01]  /*11820*/  @!P6 IMAD.MOV R12, RZ, RZ, -R12 ;  /* 0x000000ffff0ce224 */ /* 0x000fe200078e0a0c */
[----:B------:R-:W-:Y:S01]  /*11830*/  ISETP.GE.AND P6, PT, R6, RZ, PT ;  /* 0x000000ff0600720c */ /* 0x000fe20003fc6270 */
[----:B------:R-:W-:Y:S01]  /*11840*/  VIADD R6, R0, 0x15e ;  /* 0x0000015e00067836 */ /* 0x000fe20000000000 */
[----:B------:R-:W-:Y:S01]  /*11850*/  IABS R11, R8 ;  /* 0x00000008000b7213 */ /* 0x000fe20000000000 */
[--C-:B------:R-:W-:Y:S01]  /*11860*/  @!P4 IMAD.IADD R4, R4, 0x1, -R5.reuse ;  /* 0x000000010404c824 */ /* 0x100fe200078e0a05 */
[----:B------:R-:W-:Y:S01]  /*11870*/  ISETP.GE.AND P4, PT, R8, RZ, PT ;  /* 0x000000ff0800720c */ /* 0x000fe20003f86270 */
[--C-:B------:R-:W-:Y:S01]  /*11880*/  @!P1 IMAD.IADD R14, R14, 0x1, -R5.reuse ;  /* 0x000000010e0e9824 */ /* 0x100fe200078e0a05 */
[----:B------:R-:W-:Y:S01]  /*11890*/  IABS R8, R6 ;  /* 0x0000000600087213 */ /* 0x000fe20000000000 */
[----:B------:R-:W-:Y:S01]  /*118a0*/  @!P3 IMAD.IADD R13, R13, 0x1, -R5 ;  /* 0x000000010d0db824 */ /* 0x000fe200078e0a05 */
[----:B------:R2:W-:Y:S01]  /*118b0*/  STL [R1+0x484], R12 ;  /* 0x0004840c01007387 */ /* 0x0005e20000100800 */
[----:B-1----:R-:W-:Y:S01]  /*118c0*/  IMAD.MOV.U32 R2, RZ, RZ, R16 ;  /* 0x000000ffff027224 */ /* 0x002fe200078e0010 */
[----:B------:R-:W-:Y:S01]  /*118d0*/  ISETP.GT.U32.AND P1, PT, R5, R14, PT ;  /* 0x0000000e0500720c */ /* 0x000fe20003f24070 */
[----:B------:R-:W-:Y:S01]  /*118e0*/  IMAD.HI.U32 R15, R9, R11, RZ ;  /* 0x0000000b090f7227 */ /* 0x000fe200078e00ff */
[----:B------:R-:W-:-:S03]  /*118f0*/  ISETP.GT.U32.AND P3, PT, R5, R13, PT ;  /* 0x0000000d0500720c */ /* 0x000fc60003f64070 */
[----:B------:R-:W-:Y:S01]  /*11900*/  IMAD.HI.U32 R10, R9, R8, RZ ;  /* 0x00000008090a7227 */ /* 0x000fe200078e00ff */
[----:B--2---:R-:W-:-:S03]  /*11910*/  MOV R12, R4 ;  /* 0x00000004000c7202 */ /* 0x004fc60000000f00 */
[----:B------:R-:W-:Y:S01]  /*11920*/  @!P5 IMAD.MOV R2, RZ, RZ, -R2 ;  /* 0x000000ffff02d224 */ /* 0x000fe200078e0a02 */
[----:B------:R-:W-:Y:S01]  /*11930*/  ISETP.GE.AND P5, PT, R7, RZ, PT ;  /* 0x000000ff0700720c */ /* 0x000fe20003fa6270 */
[----:B------:R-:W-:Y:S02]  /*11940*/  IMAD.MOV R15, RZ, RZ, -R15 ;  /* 0x000000ffff0f7224 */ /* 0x000fe400078e0a0f */
[----:B------:R-:W-:Y:S01]  /*11950*/  IMAD.MOV R10, RZ, RZ, -R10 ;  /* 0x000000ffff0a7224 */ /* 0x000fe200078e0a0a */
[----:B------:R1:W-:Y:S01]  /*11960*/  STL [R1+0x478], R2 ;  /* 0x0004780201007387 */ /* 0x0003e20000100800 */
[----:B------:R-:W-:Y:S02]  /*11970*/  VIADD R4, R0, 0x15f ;  /* 0x0000015f00047836 */ /* 0x000fe40000000000 */
[C---:B------:R-:W-:Y:S02]  /*11980*/  IMAD R11, R5.reuse, R15, R11 ;  /* 0x0000000f050b7224 */ /* 0x040fe400078e020b */
[C---:B------:R-:W-:Y:S01]  /*11990*/  IMAD R8, R5.reuse, R10, R8 ;  /* 0x0000000a05087224 */ /* 0x040fe200078e0208 */
[----:B------:R-:W-:Y:S01]  /*119a0*/  IABS R16, R4 ;  /* 0x0000000400107213 */ /* 0x000fe20000000000 */
[--C-:B------:R-:W-:Y:S01]  /*119b0*/  @!P1 IMAD.IADD R14, R14, 0x1, -R5.reuse ;  /* 0x000000010e0e9824 */ /* 0x100fe200078e0a05 */
[----:B------:R-:W-:Y:S01]  /*119c0*/  ISETP.GT.U32.AND P1, PT, R5, R11, PT ;  /* 0x0000000b0500720c */ /* 0x000fe20003f24070 */
[----:B------:R-:W-:Y:S01]  /*119d0*/  @!P3 IMAD.IADD R13, R13, 0x1, -R5 ;  /* 0x000000010d0db824 */ /* 0x000fe200078e0a05 */
[----:B------:R-:W-:Y:S01]  /*119e0*/  ISETP.GT.U32.AND P3, PT, R5, R8, PT ;  /* 0x000000080500720c */ /* 0x000fe20003f64070 */
[----:B-1----:R-:W-:-:S02]  /*119f0*/  IMAD.MOV.U32 R2, RZ, RZ, R3 ;  /* 0x000000ffff027224 */ /* 0x002fc400078e0003 */
[----:B------:R-:W-:Y:S01]  /*11a00*/  @!P2 IMAD.MOV R12, RZ, RZ, -R12 ;  /* 0x000000ffff0ca224 */ /* 0x000fe200078e0a0c */
[----:B------:R-:W-:Y:S01]  /*11a10*/  ISETP.GE.AND P2, PT, R6, RZ, PT ;  /* 0x000000ff0600720c */ /* 0x000fe20003f46270 */
[----:B------:R-:W-:Y:S01]  /*11a20*/  @!P0 IMAD.MOV R2, RZ, RZ, -R2 ;  /* 0x000000ffff028224 */ /* 0x000fe200078e0a02 */
[----:B------:R-:W-:Y:S01]  /*11a30*/  ISETP.GE.AND P0, PT, R4, RZ, PT ;  /* 0x000000ff0400720c */ /* 0x000fe20003f06270 */
[----:B------:R-:W-:Y:S01]  /*11a40*/  IMAD.HI.U32 R4, R9, R16, RZ ;  /* 0x0000001009047227 */ /* 0x000fe200078e00ff */
[----:B------:R1:W-:Y:S03]  /*11a50*/  STL [R1+0x48c], R12 ;  /* 0x00048c0c01007387 */ /* 0x0003e60000100800 */
[----:B------:R-:W-:Y:S01]  /*11a60*/  IMAD.MOV R4, RZ, RZ, -R4 ;  /* 0x000000ffff047224 */ /* 0x000fe200078e0a04 */
[----:B------:R2:W-:Y:S01]  /*11a70*/  STL [R1+0x488], R2 ;  /* 0x0004880201007387 */ /* 0x0005e20000100800 */
[----:B------:R-:W-:-:S02]  /*11a80*/  VIADD R3, R0, 0x160 ;  /* 0x0000016000037836 */ /* 0x000fc40000000000 */
[----:B------:R-:W-:Y:S02]  /*11a90*/  IMAD R16, R5, R4, R16 ;  /* 0x0000000405107224 */ /* 0x000fe400078e0210 */
[--C-:B------:R-:W-:Y:S01]  /*11aa0*/  @!P1 IMAD.IADD R11, R11, 0x1, -R5.reuse ;  /* 0x000000010b0b9824 */ /* 0x100fe200078e0a05 */
[----:B------:R-:W-:Y:S01]  /*11ab0*/  IABS R6, R3 ;  /* 0x0000000300067213 */ /* 0x000fe20000000000 */
[----:B-1----:R-:W-:Y:S02]  /*11ac0*/  IMAD.MOV.U32 R12, RZ, RZ, R14 ;  /* 0x000000ffff0c7224 */ /* 0x002fe400078e000e */
[----:B------:R-:W-:Y:S01]  /*11ad0*/  @!P3 IMAD.IADD R8, R8, 0x1, -R5 ;  /* 0x000000010808b824 */ /* 0x000fe200078e0a05 */
[----:B------:R-:W-:Y:S01]  /*11ae0*/  ISETP.GT.U32.AND P1, PT, R5, R11, PT ;  /* 0x0000000b0500720c */ /* 0x000fe20003f24070 */
[----:B------:R-:W-:Y:S01]  /*11af0*/  VIADD R7, R0, 0x161 ;  /* 0x0000016100077836 */ /* 0x000fe20000000000 */
[----:B------:R-:W-:Y:S01]  /*11b00*/  @!P6 IADD3 R12, PT, PT, -R12, RZ, RZ ;  /* 0x000000ff0c0ce210 */ /* 0x000fe20007ffe1ff */
[----:B------:R-:W-:Y:S01]  /*11b10*/  IMAD.HI.U32 R10, R9, R6, RZ ;  /* 0x00000006090a7227 */ /* 0x000fe200078e00ff */
[----:B------:R-:W-:-:S02]  /*11b20*/  ISETP.GT.U32.AND P6, PT, R5, R16, PT ;  /* 0x000000100500720c */ /* 0x000fc40003fc4070 */
[----:B------:R-:W-:Y:S01]  /*11b30*/  ISETP.GT.U32.AND P3, PT, R5, R8, PT ;  /* 0x000000080500720c */ /* 0x000fe20003f64070 */
[----:B--2---:R-:W-:Y:S01]  /*11b40*/  IMAD.MOV.U32 R2, RZ, RZ, R13 ;  /* 0x000000ffff027224 */ /* 0x004fe200078e000d */
[----:B------:R-:W-:Y:S01]  /*11b50*/  IABS R17, R7 ;  /* 0x0000000700117213 */ /* 0x000fe20000000000 */
[----:B------:R-:W-:Y:S01]  /*11b60*/  IMAD.MOV R10, RZ, RZ, -R10 ;  /* 0x000000ffff0a7224 */ /* 0x000fe200078e0a0a */
[----:B------:R-:W-:Y:S01]  /*11b70*/  STL [R1+0x480], R12 ;  /* 0x0004800c01007387 */ /* 0x000fe20000100800 */
[----:B------:R-:W-:Y:S01]  /*11b80*/  VIADD R14, R0, 0x162 ;  /* 0x00000162000e7836 */ /* 0x000fe20000000000 */
[----:B------:R-:W-:Y:S01]  /*11b90*/  IABS R13, R18 ;  /* 0x00000012000d7213 */ /* 0x000fe20000000000 */
[----:B------:R-:W-:Y:S01]  /*11ba0*/  @!P5 IMAD.MOV R2, RZ, RZ, -R2 ;  /* 0x000000ffff02d224 */ /* 0x000fe200078e0a02 */
[----:B------:R-:W-:Y:S01]  /*11bb0*/  ISETP.GE.AND P5, PT, R3, RZ, PT ;  /* 0x000000ff0300720c */ /* 0x000fe20003fa6270 */
[----:B------:R-:W-:Y:S01]  /*11bc0*/  IMAD R3, R5, R10, R6 ;  /* 0x0000000a05037224 */ /* 0x000fe200078e0206 */
[----:B------:R-:W-:Y:S01]  /*11bd0*/  IABS R10, R14 ;  /* 0x0000000e000a7213 */ /* 0x000fe20000000000 */
[----:B------:R-:W-:Y:S01]  /*11be0*/  @!P6 IMAD.IADD R16, R16, 0x1, -R5 ;  /* 0x000000011010e824 */ /* 0x000fe200078e0a05 */
[----:B------:R1:W-:Y:S01]  /*11bf0*/  STL [R1+0x47c], R2 ;  /* 0x00047c0201007387 */ /* 0x0003e20000100800 */
[----:B------:R-:W-:-:S03]  /*11c00*/  IMAD.HI.U32 R4, R9, R17, RZ ;  /* 0x0000001109047227 */ /* 0x000fc600078e00ff */
[----:B------:R-:W-:Y:S01]  /*11c10*/  ISETP.GT.U32.AND P6, PT, R5, R16, PT ;  /* 0x000000100500720c */ /* 0x000fe20003fc4070 */
[--C-:B------:R-:W-:Y:S01]  /*11c20*/  @!P1 IMAD.IADD R11, R11, 0x1, -R5.reuse ;  /* 0x000000010b0b9824 */ /* 0x100fe200078e0a05 */
[----:B------:R-:W-:Y:S01]  /*11c30*/  ISETP.GE.AND P1, PT, R7, RZ, PT ;  /* 0x000000ff0700720c */ /* 0x000fe20003f26270 */
[----:B------:R-:W-:Y:S01]  /*11c40*/  @!P3 IMAD.IADD R8, R8, 0x1, -R5 ;  /* 0x000000010808b824 */ /* 0x000fe200078e0a05 */
[----:B------:R-:W-:Y:S01]  /*11c50*/  ISETP.GT.U32.AND P3, PT, R5, R3, PT ;  /* 0x000000030500720c */ /* 0x000fe20003f64070 */
[----:B------:R-:W-:Y:S02]  /*11c60*/  IMAD.MOV R4, RZ, RZ, -R4 ;  /* 0x000000ffff047224 */ /* 0x000fe400078e0a04 */
[----:B------:R-:W-:-:S04]  /*11c70*/  IMAD.HI.U32 R7, R9, R10, RZ ;  /* 0x0000000a09077227 */ /* 0x000fc800078e00ff */
[C---:B------:R-:W-:Y:S02]  /*11c80*/  IMAD R17, R5.reuse, R4, R17 ;  /* 0x0000000405117224 */ /* 0x040fe400078e0211 */
[----:B------:R-:W-:Y:S02]  /*11c90*/  IMAD.MOV R7, RZ, RZ, -R7 ;  /* 0x000000ffff077224 */ /* 0x000fe400078e0a07 */
[----:B------:R-:W-:Y:S02]  /*11ca0*/  VIADD R4, R0, 0x163 ;  /* 0x0000016300047836 */ /* 0x000fe40000000000 */
[----:B------:R-:W-:Y:S02]  /*11cb0*/  IMAD R10, R5, R7, R10 ;  /* 0x00000007050a7224 */ /* 0x000fe400078e020a */
[--C-:B------:R-:W-:Y:S01]  /*11cc0*/  @!P3 IMAD.IADD R3, R3, 0x1, -R5.reuse ;  /* 0x000000010303b824 */ /* 0x100fe200078e0a05 */
[----:B------:R-:W-:Y:S01]  /*11cd0*/  IABS R23, R4 ;  /* 0x0000000400177213 */ /* 0x000fe20000000000 */
[----:B------:R-:W-:Y:S01]  /*11ce0*/  @!P6 IMAD.IADD R16, R16, 0x1, -R5 ;  /* 0x000000011010e824 */ /* 0x000fe200078e0a05 */
[C---:B------:R-:W-:Y:S01]  /*11cf0*/  ISETP.GT.U32.AND P3, PT, R5.reuse, R10, PT ;  /* 0x0000000a0500720c */ /* 0x040fe20003f64070 */
[----:B-1----:R-:W-:Y:S01]  /*11d00*/  IMAD.MOV.U32 R2, RZ, RZ, R11 ;  /* 0x000000ffff027224 */ /* 0x002fe200078e000b */
[----:B------:R-:W-:Y:S01]  /*11d10*/  ISETP.GT.U32.AND P6, PT, R5, R17, PT ;  /* 0x000000110500720c */ /* 0x000fe20003fc4070 */
[----:B------:R-:W-:-:S04]  /*11d20*/  IMAD.HI.U32 R22, R9, R23, RZ ;  /* 0x0000001709167227 */ /* 0x000fc800078e00ff */
[----:B------:R-:W-:Y:S02]  /*11d30*/  IMAD.MOV R22, RZ, RZ, -R22 ;  /* 0x000000ffff167224 */ /* 0x000fe400078e0a16 */
[----:B------:R-:W-:Y:S02]  /*11d40*/  VIADD R6, R0, 0x166 ;  /* 0x0000016600067836 */ /* 0x000fe40000000000 */
[----:B------:R-:W-:Y:S02]  /*11d50*/  @!P4 IMAD.MOV R2, RZ, RZ, -R2 ;  /* 0x000000ffff02c224 */ /* 0x000fe400078e0a02 */
[----:B------:R-:W-:Y:S01]  /*11d60*/  IMAD R22, R5, R22, R23 ;  /* 0x0000001605167224 */ /* 0x000fe200078e0217 */
[----:B------:R-:W-:Y:S01]  /*11d70*/  IABS R15, R6 ;  /* 0x00000006000f7213 */ /* 0x000fe20000000000 */
[--C-:B------:R-:W-:Y:S01]  /*11d80*/  @!P3 IMAD.IADD R10, R10, 0x1, -R5.reuse ;  /* 0x000000010a0ab824 */ /* 0x100fe200078e0a05 */
[----:B------:R1:W-:Y:S01]  /*11d90*/  STL [R1+0x468], R2 ;  /* 0x0004680201007387 */ /* 0x0003e20000100800 */
[----:B------:R-:W-:Y:S01]  /*11da0*/  @!P6 IMAD.IADD R17, R17, 0x1, -R5 ;  /* 0x000000011111e824 */ /* 0x000fe200078e0a05 */
[----:B------:R-:W-:Y:S01]  /*11db0*/  ISETP.GT.U32.AND P6, PT, R5, R22, PT ;  /* 0x000000160500720c */ /* 0x000fe20003fc4070 */
[----:B------:R-:W-:Y:S01]  /*11dc0*/  IMAD.HI.U32 R7, R9, R15, RZ ;  /* 0x0000000f09077227 */ /* 0x000fe200078e00ff */
[----:B------:R-:W-:-:S02]  /*11dd0*/  ISETP.GT.U32.AND P3, PT, R5, R3, PT ;  /* 0x000000030500720c */ /* 0x000fc40003f64070 */
[----:B------:R-:W-:Y:S01]  /*11de0*/  ISETP.GT.U32.AND P4, PT, R5, R17, PT ;  /* 0x000000110500720c */ /* 0x000fe20003f84070 */
[----:B------:R-:W-:Y:S01]  /*11df0*/  IMAD.HI.U32 R19, R9, R13, RZ ;  /* 0x0000000d09137227 */ /* 0x000fe200078e00ff */
[----:B------:R-:W-:Y:S02]  /*11e00*/  IADD3 R7, PT, PT, -R7, RZ, RZ ;  /* 0x000000ff07077210 */ /* 0x000fe40007ffe1ff */
[----:B------:R-:W-:Y:S01]  /*11e10*/  IABS R23, R34 ;  /* 0x0000002200177213 */ /* 0x000fe20000000000 */
[----:B-1----:R-:W-:Y:S02]  /*11e20*/  IMAD.MOV.U32 R2, RZ, RZ, R8 ;  /* 0x000000ffff027224 */ /* 0x002fe400078e0008 */
[----:B------:R-:W-:Y:S02]  /*11e30*/  IMAD.MOV R24, RZ, RZ, -R24 ;  /* 0x000000ffff187224 */ /* 0x000fe400078e0a18 */
[----:B------:R-:W-:Y:S01]  /*11e40*/  @!P2 IMAD.MOV R2, RZ, RZ, -R2 ;  /* 0x000000ffff02a224 */ /* 0x000fe200078e0a02 */
[----:B------:R-:W-:Y:S01]  /*11e50*/  ISETP.GT.U32.AND P2, PT, R5, R10, PT ;  /* 0x0000000a0500720c */ /* 0x000fe20003f44070 */
[----:B------:R-:W-:-:S02]  /*11e60*/  IMAD.MOV R19, RZ, RZ, -R19 ;  /* 0x000000ffff137224 */ /* 0x000fc400078e0a13 */
[C---:B------:R-:W-:Y:S01]  /*11e70*/  IMAD R21, R5.reuse, R24, R21 ;  /* 0x0000001805157224 */ /* 0x040fe200078e0215 */
[----:B------:R1:W-:Y:S01]  /*11e80*/  STL [R1+0x464], R2 ;  /* 0x0004640201007387 */ /* 0x0003e20000100800 */
[C---:B------:R-:W-:Y:S02]  /*11e90*/  IMAD R13, R5.reuse, R19, R13 ;  /* 0x00000013050d7224 */ /* 0x040fe400078e020d */
[----:B------:R-:W-:Y:S02]  /*11ea0*/  IMAD R7, R5, R7, R15 ;  /* 0x0000000705077224 */ /* 0x000fe400078e020f */
[--C-:B------:R-:W-:Y:S02]  /*11eb0*/  @!P6 IMAD.IADD R22, R22, 0x1, -R5.reuse ;  /* 0x000000011616e824 */ /* 0x100fe400078e0a05 */
[--C-:B------:R-:W-:Y:S01]  /*11ec0*/  @!P3 IMAD.IADD R3, R3, 0x1, -R5.reuse ;  /* 0x000000010303b824 */ /* 0x100fe200078e0a05 */
[C---:B------:R-:W-:Y:S01]  /*11ed0*/  ISETP.GT.U32.AND P3, PT, R5.reuse, R13, PT ;  /* 0x0000000d0500720c */ /* 0x040fe20003f64070 */
[----:B------:R-:W-:Y:S01]  /*11ee0*/  @!P2 IMAD.IADD R10, R10, 0x1, -R5 ;  /* 0x000000010a0aa824 */ /* 0x000fe200078e0a05 */
[C---:B------:R-:W-:Y:S01]  /*11ef0*/  ISETP.GT.U32.AND P2, PT, R5.reuse, R7, PT ;  /* 0x000000070500720c */ /* 0x040fe20003f44070 */
[----:B-1----:R-:W-:Y:S01]  /*11f00*/  IMAD.MOV.U32 R2, RZ, RZ, R16 ;  /* 0x000000ffff027224 */ /* 0x002fe200078e0010 */
[----:B------:R-:W-:Y:S01]  /*11f10*/  ISETP.GT.U32.AND P6, PT, R5, R22, PT ;  /* 0x000000160500720c */ /* 0x000fe20003fc4070 */
[----:B------:R-:W-:-:S02]  /*11f20*/  VIADD R19, R0, 0x167 ;  /* 0x0000016700137836 */ /* 0x000fc40000000000 */
[----:B------:R-:W-:Y:S01]  /*11f30*/  @!P0 IMAD.MOV R2, RZ, RZ, -R2 ;  /* 0x000000ffff028224 */ /* 0x000fe200078e0a02 */
[----:B------:R-:W-:Y:S01]  /*11f40*/  ISETP.GT.U32.AND P0, PT, R5, R21, PT ;  /* 0x000000150500720c */ /* 0x000fe20003f04070 */
[--C-:B------:R-:W-:Y:S01]  /*11f50*/  @!P4 IMAD.IADD R17, R17, 0x1, -R5.reuse ;  /* 0x000000011111c824 */ /* 0x100fe200078e0a05 */
[----:B------:R-:W-:Y:S01]  /*11f60*/  IABS R11, R19 ;  /* 0x00000013000b7213 */ /* 0x000fe20000000000 */
[----:B------:R-:W-:Y:S01]  /*11f70*/  VIADD R15, R0, 0x168 ;  /* 0x00000168000f7836 */ /* 0x000fe20000000000 */
[----:B------:R1:W-:Y:S01]  /*11f80*/  STL [R1+0x460], R2 ;  /* 0x0004600201007387 */ /* 0x0003e20000100800 */
[----:B------:R-:W-:Y:S01]  /*11f90*/  @!P3 IMAD.IADD R13, R13, 0x1, -R5 ;  /* 0x000000010d0db824 */ /* 0x000fe200078e0a05 */
[----:B------:R-:W-:Y:S01]  /*11fa0*/  ISETP.GE.AND P4, PT, R14, RZ, PT ;  /* 0x000000ff0e00720c */ /* 0x000fe20003f86270 */
[----:B------:R-:W-:Y:S01]  /*11fb0*/  IMAD.MOV.U32 R12, RZ, RZ, R3 ;  /* 0x000000ffff0c7224 */ /* 0x000fe200078e0003 */
[----:B------:R-:W-:Y:S01]  /*11fc0*/  IABS R8, R15 ;  /* 0x0000000f00087213 */ /* 0x000fe20000000000 */
[----:B------:R-:W-:Y:S01]  /*11fd0*/  @!P2 IMAD.IADD R7, R7, 0x1, -R5 ;  /* 0x000000010707a824 */ /* 0x000fe200078e0a05 */
[----:B------:R-:W-:Y:S01]  /*11fe0*/  ISETP.GE.AND P3, PT, R18, RZ, PT ;  /* 0x000000ff1200720c */ /* 0x000fe20003f66270 */
[----:B------:R-:W-:-:S04]  /*11ff0*/  IMAD.HI.U32 R14, R9, R11, RZ ;  /* 0x0000000b090e7227 */ /* 0x000fc800078e00ff */
[--C-:B------:R-:W-:Y:S01]  /*12000*/  @!P0 IMAD.IADD R21, R21, 0x1, -R5.reuse ;  /* 0x0000000115158824 */ /* 0x100fe200078e0a05 */
[----:B------:R-:W-:Y:S01]  /*12010*/  ISETP.GE.AND P0, PT, R20, RZ, PT ;  /* 0x000000ff1400720c */ /* 0x000fe20003f06270 */
[----:B------:R-:W-:Y:S01]  /*12020*/  @!P6 IMAD.IADD R22, R22, 0x1, -R5 ;  /* 0x000000011616e824 */ /* 0x000fe200078e0a05 */
[----:B------:R-:W-:Y:S01]  /*12030*/  ISETP.GE.AND P6, PT, R4, RZ, PT ;  /* 0x000000ff0400720c */ /* 0x000fe20003fc6270 */
[----:B-1----:R-:W-:Y:S01]  /*12040*/  IMAD.MOV.U32 R2, RZ, RZ, R17 ;  /* 0x000000ffff027224 */ /* 0x002fe200078e0011 */
[C---:B------:R-:W-:Y:S01]  /*12050*/  ISETP.GT.U32.AND P2, PT, R5.reuse, R21, PT ;  /* 0x000000150500720c */ /* 0x040fe20003f44070 */
[----:B------:R-:W-:Y:S01]  /*12060*/  @!P5 IMAD.MOV R12, RZ, RZ, -R12 ;  /* 0x000000ffff0cd224 */ /* 0x000fe200078e0a0c */
[----:B------:R-:W-:Y:S01]  /*12070*/  ISETP.GT.U32.AND P5, PT, R5, R13, PT ;  /* 0x0000000d0500720c */ /* 0x000fe20003fa4070 */
[----:B------:R-:W-:Y:S02]  /*12080*/  IMAD.MOV R14, RZ, RZ, -R14 ;  /* 0x000000ffff0e7224 */ /* 0x000fe400078e0a0e */
[----:B------:R-:W-:Y:S01]  /*12090*/  @!P1 IMAD.MOV R2, RZ, RZ, -R2 ;  /* 0x000000ffff029224 */ /* 0x000fe200078e0a02 */
[----:B------:R-:W-:Y:S01]  /*120a0*/  STL [R1+0x45c], R12 ;  /* 0x00045c0c01007387 */ /* 0x000fe20000100800 */
[----:B------:R-:W-:Y:S01]  /*120b0*/  IMAD.HI.U32 R16, R9, R8, RZ ;  /* 0x0000000809107227 */ /* 0x000fe200078e00ff */
[----:B------:R-:W-:-:S02]  /*120c0*/  ISETP.GT.U32.AND P1, PT, R5, R7, PT ;  /* 0x000000070500720c */ /* 0x000fc40003f24070 */
[----:B------:R1:W-:Y:S01]  /*120d0*/  STL [R1+0x458], R2 ;  /* 0x0004580201007387 */ /* 0x0003e20000100800 */
[C---:B------:R-:W-:Y:S01]  /*120e0*/  IMAD R11, R5.reuse, R14, R11 ;  /* 0x0000000e050b7224 */ /* 0x040fe200078e020b */
[----:B------:R-:W-:Y:S01]  /*120f0*/  IADD3 R16, PT, PT, -R16, RZ, RZ ;  /* 0x000000ff10107210 */ /* 0x000fe20007ffe1ff */
[----:B------:R-:W-:Y:S02]  /*12100*/  VIADD R3, R0, 0x169 ;  /* 0x0000016900037836 */ /* 0x000fe40000000000 */
[----:B------:R-:W-:Y:S01]  /*12110*/  @!P4 IMAD.MOV R10, RZ, RZ, -R10 ;  /* 0x000000ffff0ac224 */ /* 0x000fe200078e0a0a */
[----:B------:R-:W-:Y:S01]  /*12120*/  ISETP.GT.U32.AND P4, PT, R5, R11, PT ;  /* 0x0000000b0500720c */ /* 0x000fe20003f84070 */
[--C-:B------:R-:W-:Y:S02]  /*12130*/  @!P2 IMAD.IADD R21, R21, 0x1, -R5.reuse ;  /* 0x000000011515a824 */ /* 0x100fe400078e0a05 */
[--C-:B------:R-:W-:Y:S01]  /*12140*/  @!P5 IMAD.IADD R13, R13, 0x1, -R5.reuse ;  /* 0x000000010d0dd824 */ /* 0x100fe200078e0a05 */
[----:B------:R2:W-:Y:S01]  /*12150*/  STL [R1+0x450], R10 ;  /* 0x0004500a01007387 */ /* 0x0005e20000100800 */
[----:B-1----:R-:W-:Y:S01]  /*12160*/  IMAD.MOV.U32 R2, RZ, RZ, R22 ;  /* 0x000000ffff027224 */ /* 0x002fe200078e0016 */
[----:B------:R-:W-:Y:S01]  /*12170*/  MOV R12, R21 ;  /* 0x00000015000c7202 */ /* 0x000fe20000000f00 */
[----:B------:R-:W-:Y:S01]  /*12180*/  IMAD R8, R5, R16, R8 ;  /* 0x0000001005087224 */ /* 0x000fe200078e0208 */
[----:B------:R-:W-:Y:S01]  /*12190*/  ISETP.GE.AND P5, PT, R19, RZ, PT ;  /* 0x000000ff1300720c */ /* 0x000fe20003fa6270 */
[----:B------:R-:W-:Y:S01]  /*121a0*/  @!P6 IMAD.MOV R2, RZ, RZ, -R2 ;  /* 0x000000ffff02e224 */ /* 0x000fe200078e0a02 */
[----:B------:R-:W-:Y:S01]  /*121b0*/  ISETP.GE.AND P6, PT, R6, RZ, PT ;  /* 0x000000ff0600720c */ /* 0x000fe20003fc6270 */
[----:B------:R-:W-:Y:S01]  /*121c0*/  @!P0 IMAD.MOV R12, RZ, RZ, -R12 ;  /* 0x000000ffff0c8224 */ /* 0x000fe200078e0a0c */
[----:B------:R-:W-:Y:S01]  /*121d0*/  IABS R6, R3 ;  /* 0x0000000300067213 */ /* 0x000fe20000000000 */
[--C-:B------:R-:W-:Y:S01]  /*121e0*/  @!P1 IMAD.IADD R7, R7, 0x1, -R5.reuse ;  /* 0x0000000107079824 */ /* 0x100fe200078e0a05 */
[----:B------:R1:W-:Y:S01]  /*121f0*/  STL [R1+0x444], R2 ;  /* 0x0004440201007387 */ /* 0x0003e20000100800 */
[----:B------:R-:W-:Y:S01]  /*12200*/  ISETP.GT.U32.AND P2, PT, R5, R8, PT ;  /* 0x000000080500720c */ /* 0x000fe20003f44070 */
[----:B------:R-:W-:Y:S01]  /*12210*/  @!P4 IMAD.IADD R11, R11, 0x1, -R5 ;  /* 0x000000010b0bc824 */ /* 0x000fe200078e0a05 */
[----:B------:R-:W-:Y:S01]  /*12220*/  ISETP.GE.AND P1, PT, R15, RZ, PT ;  /* 0x000000ff0f00720c */ /* 0x000fe20003f26270 */
[----:B--2---:R-:W-:Y:S01]  /*12230*/  IMAD.HI.U32 R10, R9, R6, RZ ;  /* 0x00000006090a7227 */ /* 0x004fe200078e00ff */
[----:B------:R-:W-:Y:S01]  /*12240*/  STL [R1+0x43c], R12 ;  /* 0x00043c0c01007387 */ /* 0x000fe20000100800 */
[----:B------:R-:W-:-:S02]  /*12250*/  ISETP.GE.AND P4, PT, R3, RZ, PT ;  /* 0x000000ff0300720c */ /* 0x000fc40003f86270 */
[----:B------:R-:W-:Y:S01]  /*12260*/  IMAD.MOV R10, RZ, RZ, -R10 ;  /* 0x000000ffff0a7224 */ /* 0x000fe200078e0a0a */
[C---:B------:R-:W-:Y:S01]  /*12270*/  ISETP.GT.U32.AND P0, PT, R5.reuse, R11, PT ;  /* 0x0000000b0500720c */ /* 0x040fe20003f04070 */
[----:B-1----:R-:W-:Y:S01]  /*12280*/  IMAD.MOV.U32 R2, RZ, RZ, R13 ;  /* 0x000000ffff027224 */ /* 0x002fe200078e000d */
[----:B------:R-:W-:Y:S01]  /*12290*/  IABS R21, R33 ;  /* 0x0000002100157213 */ /* 0x000fe20000000000 */
[----:B------:R-:W-:Y:S02]  /*122a0*/  IMAD R15, R5, R10, R6 ;  /* 0x0000000a050f7224 */ /* 0x000fe400078e0206 */
[----:B------:R-:W-:Y:S02]  /*122b0*/  @!P3 IMAD.MOV R2, RZ, RZ, -R2 ;  /* 0x000000ffff02b224 */ /* 0x000fe400078e0a02 */
[----:B------:R-:W-:Y:S02]  /*122c0*/  VIADD R4, R0, 0x16a ;  /* 0x0000016a00047836 */ /* 0x000fe40000000000 */
[--C-:B------:R-:W-:Y:S01]  /*122d0*/  @!P2 IMAD.IADD R8, R8, 0x1, -R5.reuse ;  /* 0x000000010808a824 */ /* 0x100fe200078e0a05 */
[----:B------:R1:W-:Y:S01]  /*122e0*/  STL [R1+0x434], R2 ;  /* 0x0004340201007387 */ /* 0x0003e20000100800 */
[C---:B------:R-:W-:Y:S01]  /*122f0*/  VIADD R16, R0.reuse, 0x16b ;  /* 0x0000016b00107836 */ /* 0x040fe20000000000 */
[----:B------:R-:W-:Y:S01]  /*12300*/  IABS R18, R4 ;  /* 0x0000000400127213 */ /* 0x000fe20000000000 */
[----:B------:R-:W-:Y:S01]  /*12310*/  @!P0 IMAD.IADD R11, R11, 0x1, -R5 ;  /* 0x000000010b0b8824 */ /* 0x000fe200078e0a05 */
[----:B------:R-:W-:Y:S01]  /*12320*/  ISETP.GT.U32.AND P3, PT, R5, R8, PT ;  /* 0x000000080500720c */ /* 0x000fe20003f64070 */
[----:B------:R-:W-:Y:S01]  /*12330*/  VIADD R14, R0, 0x16f ;  /* 0x0000016f000e7836 */ /* 0x000fe20000000000 */
[----:B------:R-:W-:Y:S01]  /*12340*/  ISETP.GE.AND P0, PT, R16, RZ, PT ;  /* 0x000000ff1000720c */ /* 0x000fe20003f06270 */
[----:B------:R-:W-:Y:S01]  /*12350*/  IMAD.HI.U32 R3, R9, R18, RZ ;  /* 0x0000001209037227 */ /* 0x000fe200078e00ff */
[----:B------:R-:W-:-:S02]  /*12360*/  IABS R16, R16 ;  /* 0x0000001000107213 */ /* 0x000fc40000000000 */
[----:B------:R-:W-:Y:S01]  /*12370*/  ISETP.GE.AND P2, PT, R4, RZ, PT ;  /* 0x000000ff0400720c */ /* 0x000fe20003f46270 */
[----:B-1----:R-:W-:Y:S01]  /*12380*/  IMAD.MOV.U32 R2, RZ, RZ, R7 ;  /* 0x000000ffff027224 */ /* 0x002fe200078e0007 */
[----:B------:R-:W-:Y:S01]  /*12390*/  IABS R17, R14 ;  /* 0x0000000e00117213 */ /* 0x000fe20000000000 */
[----:B------:R-:W-:Y:S02]  /*123a0*/  IMAD.MOV R3, RZ, RZ, -R3 ;  /* 0x000000ffff037224 */ /* 0x000fe400078e0a03 */
[----:B------:R-:W-:Y:S01]  /*123b0*/  @!P6 IMAD.MOV R2, RZ, RZ, -R2 ;  /* 0x000000ffff02e224 */ /* 0x000fe200078e0a02 */
[C---:B------:R-:W-:Y:S01]  /*123c0*/  ISETP.GT.U32.AND P6, PT, R5.reuse, R15, PT ;  /* 0x0000000f0500720c */ /* 0x040fe20003fc4070 */
[----:B------:R-:W-:Y:S02]  /*123d0*/  IMAD R18, R5, R3, R18 ;  /* 0x0000000305127224 */ /* 0x000fe400078e0212 */
[----:B------:R-:W-:Y:S01]  /*123e0*/  @!P3 IMAD.IADD R8, R8, 0x1, -R5 ;  /* 0x000000010808b824 */ /* 0x000fe200078e0a05 */
[----:B------:R1:W-:Y:S01]  /*123f0*/  STL [R1+0x3f8], R2 ;  /* 0x0003f80201007387 */ /* 0x0003e20000100800 */
[----:B------:R-:W-:Y:S01]  /*12400*/  IMAD.HI.U32 R10, R9, R16, RZ ;  /* 0x00000010090a7227 */ /* 0x000fe200078e00ff */
[----:B------:R-:W-:-:S03]  /*12410*/  ISETP.GT.U32.AND P3, PT, R5, R18, PT ;  /* 0x000000120500720c */ /* 0x000fc60003f64070 */
[----:B------:R-:W-:Y:S02]  /*12420*/  IMAD.MOV R10, RZ, RZ, -R10 ;  /* 0x000000ffff0a7224 */ /* 0x000fe400078e0a0a */
[----:B------:R-:W-:Y:S02]  /*12430*/  VIADD R4, R0, 0x16c ;  /* 0x0000016c00047836 */ /* 0x000fe40000000000 */
[----:B------:R-:W-:Y:S02]  /*12440*/  @!P6 IMAD.IADD R15, R15, 0x1, -R5 ;  /* 0x000000010f0fe824 */ /* 0x000fe400078e0a05 */
[----:B-1----:R-:W-:Y:S01]  /*12450*/  IMAD.MOV.U32 R2, RZ, RZ, R11 ;  /* 0x000000ffff027224 */ /* 0x002fe200078e000b */
[----:B------:R-:W-:Y:S01]  /*12460*/  IABS R6, R4 ;  /* 0x0000000400067213 */ /* 0x000fe20000000000 */
[C---:B------:R-:W-:Y:S01]  /*12470*/  IMAD R16, R5.reuse, R10, R16 ;  /* 0x0000000a05107224 */ /* 0x040fe200078e0210 */
[----:B------:R-:W-:Y:S01]  /*12480*/  ISETP.GE.AND P6, PT, R4, RZ, PT ;  /* 0x000000ff0400720c */ /* 0x000fe20003fc6270 */
[----:B------:R-:W-:Y:S01]  /*12490*/  @!P5 IMAD.MOV R2, RZ, RZ, -R2 ;  /* 0x000000ffff02d224 */ /* 0x000fe200078e0a02 */
[----:B------:R-:W-:Y:S01]  /*124a0*/  ISETP.GT.U32.AND P5, PT, R5, R15, PT ;  /* 0x0000000f0500720c */ /* 0x000fe20003fa4070 */
[----:B------:R-:W-:Y:S01]  /*124b0*/  VIADD R3, R0, 0x16d ;  /* 0x0000016d00037836 */ /* 0x000fe20000000000 */
[----:B------:R-:W-:Y:S01]  /*124c0*/  @!P3 IADD3 R18, PT, PT, R18, -R5, RZ ;  /* 0x800000051212b210 */ /* 0x000fe20007ffe0ff */
[----:B------:R-:W-:Y:S01]  /*124d0*/  IMAD.HI.U32 R7, R9, R6, RZ ;  /* 0x0000000609077227 */ /* 0x000fe200078e00ff */
[----:B------:R1:W-:Y:S02]  /*124e0*/  STL [R1+0x42c], R2 ;  /* 0x00042c0201007387 */ /* 0x0003e40000100800 */
[----:B------:R-:W-:Y:S01]  /*124f0*/  IABS R13, R3 ;  /* 0x00000003000d7213 */ /* 0x000fe20000000000 */
[----:B------:R-:W-:Y:S01]  /*12500*/  IMAD.MOV R7, RZ, RZ, -R7 ;  /* 0x000000ffff077224 */ /* 0x000fe200078e0a07 */
[----:B------:R-:W-:Y:S01]  /*12510*/  ISETP.GT.U32.AND P3, PT, R5, R18, PT ;  /* 0x000000120500720c */ /* 0x000fe20003f64070 */
[----:B------:R-:W-:-:S02]  /*12520*/  VIADD R22, R0, 0x193 ;  /* 0x0000019300167836 */ /* 0x000fc40000000000 */
[----:B------:R-:W-:-:S04]  /*12530*/  IMAD.HI.U32 R4, R9, R13, RZ ;  /* 0x0000000d09047227 */ /* 0x000fc800078e00ff */
[----:B------:R-:W-:Y:S01]  /*12540*/  @!P5 IMAD.IADD R15, R15, 0x1, -R5 ;  /* 0x000000010f0fd824 */ /* 0x000fe200078e0a05 */
[----:B------:R-:W-:Y:S01]  /*12550*/  ISETP.GT.U32.AND P5, PT, R5, R16, PT ;  /* 0x000000100500720c */ /* 0x000fe20003fa4070 */
[----:B-1----:R-:W-:Y:S02]  /*12560*/  IMAD.MOV.U32 R2, RZ, RZ, R8 ;  /* 0x000000ffff027224 */ /* 0x002fe400078e0008 */
[----:B------:R-:W-:Y:S02]  /*12570*/  IMAD.MOV R4, RZ, RZ, -R4 ;  /* 0x000000ffff047224 */ /* 0x000fe400078e0a04 */
[----:B------:R-:W-:Y:S01]  /*12580*/  @!P1 IMAD.MOV R2, RZ, RZ, -R2 ;  /* 0x000000ffff029224 */ /* 0x000fe200078e0a02 */
[----:B------:R-:W-:Y:S01]  /*12590*/  ISETP.GE.AND P1, PT, R3, RZ, PT ;  /* 0x000000ff0300720c */ /* 0x000fe20003f26270 */
[----:B------:R-:W-:Y:S02]  /*125a0*/  VIADD R3, R0, 0x16e ;  /* 0x0000016e00037836 */ /* 0x000fe40000000000 */
[C---:B------:R-:W-:Y:S01]  /*125b0*/  IMAD R6, R5.reuse, R7, R6 ;  /* 0x0000000705067224 */ /* 0x040fe200078e0206 */
[----:B------:R1:W-:Y:S01]  /*125c0*/  STL [R1+0x41c], R2 ;  /* 0x00041c0201007387 */ /* 0x0003e20000100800 */
[----:B------:R-:W-:Y:S01]  /*125d0*/  IMAD R13, R5, R4, R13 ;  /* 0x00000004050d7224 */ /* 0x000fe200078e020d */
[----:B------:R-:W-:Y:S01]  /*125e0*/  IABS R10, R3 ;  /* 0x00000003000a7213 */ /* 0x000fe20000000000 */
[----:B------:R-:W-:-:S02]  /*125f0*/  @!P5 IMAD.IADD R16, R16, 0x1, -R5 ;  /* 0x000000011010d824 */ /* 0x000fc400078e0a05 */
[----:B------:R-:W-:Y:S01]  /*12600*/  @!P3 IMAD.IADD R18, R18, 0x1, -R5 ;  /* 0x000000011212b824 */ /* 0x000fe200078e0a05 */
[C---:B------:R-:W-:Y:S01]  /*12610*/  ISETP.GT.U32.AND P3, PT, R5.reuse, R6, PT ;  /* 0x000000060500720c */ /* 0x040fe20003f64070 */
[C---:B------:R-:W-:Y:S01]  /*12620*/  VIADD R8, R0.reuse, 0x170 ;  /* 0x0000017000087836 */ /* 0x040fe20000000000 */
[----:B------:R-:W-:Y:S01]  /*12630*/  ISETP.GT.U32.AND P5, PT, R5, R16, PT ;  /* 0x000000100500720c */ /* 0x000fe20003fa4070 */
[----:B------:R-:W-:Y:S02]  /*12640*/  VIADD R4, R0, 0x171 ;  /* 0x0000017100047836 */ /* 0x000fe40000000000 */
[----:B-1----:R-:W-:Y:S01]  /*12650*/  IMAD.MOV.U32 R2, RZ, RZ, R15 ;  /* 0x000000ffff027224 */ /* 0x002fe200078e000f */
[----:B------:R-:W-:Y:S01]  /*12660*/  IABS R11, R8 ;  /* 0x00000008000b7213 */ /* 0x000fe20000000000 */
[----:B------:R-:W-:Y:S01]  /*12670*/  IMAD.HI.U32 R15, R9, R10, RZ ;  /* 0x0000000a090f7227 */ /* 0x000fe200078e00ff */
[----:B------:R-:W-:-:S03]  /*12680*/  IABS R7, R4 ;  /* 0x0000000400077213 */ /* 0x000fc60000000000 */
[----:B------:R-:W-:Y:S01]  /*12690*/  @!P4 IMAD.MOV R2, RZ, RZ, -R2 ;  /* 0x000000ffff02c224 */ /* 0x000fe200078e0a02 */
[----:B------:R-:W-:Y:S01]  /*126a0*/  ISETP.GT.U32.AND P4, PT, R5, R13, PT ;  /* 0x0000000d0500720c */ /* 0x000fe20003f84070 */
[--C-:B------:R-:W-:Y:S01]  /*126b0*/  @!P3 IMAD.IADD R6, R6, 0x1, -R5.reuse ;  /* 0x000000010606b824 */ /* 0x100fe200078e0a05 */
[----:B------:R-:W-:Y:S01]  /*126c0*/  IADD3 R15, PT, PT, -R15, RZ, RZ ;  /* 0x000000ff0f0f7210 */ /* 0x000fe20007ffe1ff */
[----:B------:R-:W-:Y:S01]  /*126d0*/  @!P5 IMAD.IADD R16, R16, 0x1, -R5 ;  /* 0x000000011010d824 */ /* 0x000fe200078e0a05 */
[----:B------:R1:W-:Y:S01]  /*126e0*/  STL [R1+0x3f4], R2 ;  /* 0x0003f40201007387 */ /* 0x0003e20000100800 */
[C---:B------:R-:W-:Y:S01]  /*126f0*/  VIADD R24, R0.reuse, 0x192 ;  /* 0x0000019200187836 */ /* 0x040fe20000000000 */
[----:B------:R-:W-:Y:S01]  /*12700*/  ISETP.GT.U32.AND P3, PT, R5, R6, PT ;  /* 0x000000060500720c */ /* 0x000fe20003f64070 */
[C---:B------:R-:W-:Y:S02]  /*12710*/  VIADD R25, R0.reuse, 0x196 ;  /* 0x0000019600197836 */ /* 0x040fe40000000000 */
[----:B------:R-:W-:-:S02]  /*12720*/  VIADD R49, R0, 0x19a ;  /* 0x0000019a00317836 */ /* 0x000fc40000000000 */
[----:B------:R-:W-:Y:S02]  /*12730*/  VIADD R77, R0, 0x19c ;  /* 0x0000019c004d7836 */ /* 0x000fe40000000000 */
[----:B------:R-:W-:Y:S02]  /*12740*/  @!P4 IMAD.IADD R13, R13, 0x1, -R5 ;  /* 0x000000010d0dc824 */ /* 0x000fe400078e0a05 */
[----:B-1----:R-:W-:Y:S02]  /*12750*/  IMAD.MOV.U32 R2, RZ, RZ, R18 ;  /* 0x000000ffff027224 */ /* 0x002fe400078e0012 */
[----:B------:R-:W-:Y:S01]  /*12760*/  IMAD.HI.U32 R18, R9, R17, RZ ;  /* 0x0000001109127227 */ /* 0x000fe200078e00ff */
[----:B------:R-:W-:-:S03]  /*12770*/  ISETP.GT.U32.AND P4, PT, R5, R13, PT ;  /* 0x0000000d0500720c */ /* 0x000fc60003f84070 */
[----:B------:R-:W-:Y:S01]  /*12780*/  @!P2 IMAD.MOV R2, RZ, RZ, -R2 ;  /* 0x000000ffff02a224 */ /* 0x000fe200078e0a02 */
[----:B------:R-:W-:Y:S01]  /*12790*/  ISETP.GE.AND P2, PT, R3, RZ, PT ;  /* 0x000000ff0300720c */ /* 0x000fe20003f46270 */
[----:B------:R-:W-:Y:S02]  /*127a0*/  IMAD R3, R5, R15, R10 ;  /* 0x0000000f05037224 */ /* 0x000fe400078e020a */
[----:B------:R-:W-:Y:S01]  /*127b0*/  IMAD.HI.U32 R10, R9, R11, RZ ;  /* 0x0000000b090a7227 */ /* 0x000fe200078e00ff */
[----:B------:R1:W-:Y:S02]  /*127c0*/  STL [R1+0x3e8], R2 ;  /* 0x0003e80201007387 */ /* 0x0003e40000100800 */
[----:B------:R-:W-:Y:S01]  /*127d0*/  ISETP.GT.U32.AND P5, PT, R5, R3, PT ;  /* 0x000000030500720c */ /* 0x000fe20003fa4070 */
[----:B------:R-:W-:Y:S02]  /*127e0*/  IMAD.MOV R10, RZ, RZ, -R10 ;  /* 0x000000ffff0a7224 */ /* 0x000fe400078e0a0a */
[----:B------:R-:W-:-:S04]  /*127f0*/  IMAD.HI.U32 R15, R9, R7, RZ ;  /* 0x00000007090f7227 */ /* 0x000fc800078e00ff */
[----:B------:R-:W-:Y:S02]  /*12800*/  IMAD.MOV R18, RZ, RZ, -R18 ;  /* 0x000000ffff127224 */ /* 0x000fe400078e0a12 */
[----:B-1----:R-:W-:Y:S02]  /*12810*/  IMAD.MOV.U32 R2, RZ, RZ, R16 ;  /* 0x000000ffff027224 */ /* 0x002fe400078e0010 */
[----:B------:R-:W-:Y:S02]  /*12820*/  IMAD R11, R5, R10, R11 ;  /* 0x0000000a050b7224 */ /* 0x000fe400078e020b */
[----:B------:R-:W-:Y:S02]  /*12830*/  @!P5 IMAD.IADD R3, R3, 0x1, -R5 ;  /* 0x000000010303d824 */ /* 0x000fe400078e0a05 */
[----:B------:R-:W-:Y:S02]  /*12840*/  IMAD.MOV R15, RZ, RZ, -R15 ;  /* 0x000000ffff0f7224 */ /* 0x000fe400078e0a0f */
[----:B------:R-:W-:Y:S01]  /*12850*/  VIADD R10, R0, 0x172 ;  /* 0x00000172000a7836 */ /* 0x000fe20000000000 */
[----:B------:R-:W-:Y:S01]  /*12860*/  ISETP.GT.U32.AND P5, PT, R5, R3, PT ;  /* 0x000000030500720c */ /* 0x000fe20003fa4070 */
[----:B------:R-:W-:Y:S01]  /*12870*/  @!P3 IMAD.IADD R6, R6, 0x1, -R5 ;  /* 0x000000010606b824 */ /* 0x000fe200078e0a05 */
[----:B------:R-:W-:Y:S01]  /*12880*/  ISETP.GE.AND P3, PT, R14, RZ, PT ;  /* 0x000000ff0e00720c */ /* 0x000fe20003f66270 */
[----:B------:R-:W-:-:S02]  /*12890*/  @!P0 IMAD.MOV R2, RZ, RZ, -R2 ;  /* 0x000000ffff028224 */ /* 0x000fc400078e0a02 */
[----:B------:R-:W-:Y:S02]  /*128a0*/  IMAD R14, R5, R18, R17 ;  /* 0x00000012050e7224 */ /* 0x000fe400078e0211 */
[----:B------:R-:W-:Y:S01]  /*128b0*/  @!P4 IMAD.IADD R13, R13, 0x1, -R5 ;  /* 0x000000010d0dc824 */ /* 0x000fe200078e0a05 */
[C---:B------:R-:W-:Y:S01]  /*128c0*/  ISETP.GT.U32.AND P4, PT, R5.reuse, R11, PT ;  /* 0x0000000b0500720c */ /* 0x040fe20003f84070 */
[C---:B------:R-:W-:Y:S01]  /*128d0*/  IMAD R7, R5.reuse, R15, R7 ;  /* 0x0000000f05077224 */ /* 0x040fe200078e0207 */
[----:B------:R-:W-:Y:S01]  /*128e0*/  IABS R15, R10 ;  /* 0x0000000a000f7213 */ /* 0x000fe20000000000 */
[----:B------:R-:W-:Y:S01]  /*128f0*/  IMAD.MOV.U32 R12, RZ, RZ, R6 ;  /* 0x000000ffff0c7224 */ /* 0x000fe200078e0006 */
[----:B------:R1:W-:Y:S01]  /*12900*/  STL [R1+0x3dc], R2 ;  /* 0x0003dc0201007387 */ /* 0x0003e20000100800 */
[----:B------:R-:W-:Y:S01]  /*12910*/  ISETP.GT.U32.AND P0, PT, R5, R14, PT ;  /* 0x0000000e0500720c */ /* 0x000fe20003f04070 */
[----:B------:R-:W-:Y:S01]  /*12920*/  @!P5 IMAD.IADD R3, R3, 0x1, -R5 ;  /* 0x000000010303d824 */ /* 0x000fe200078e0a05 */
[----:B------:R-:W-:Y:S01]  /*12930*/  ISETP.GE.AND P5, PT, R4, RZ, PT ;  /* 0x000000ff0400720c */ /* 0x000fe20003fa6270 */
[----:B------:R-:W-:Y:S01]  /*12940*/  IMAD.MOV.U32 R6, RZ, RZ, R15 ;  /* 0x000000ffff067224 */ /* 0x000fe200078e000f */
[----:B------:R-:W-:Y:S01]  /*12950*/  @!P6 IADD3 R12, PT, PT, -R12, RZ, RZ ;  /* 0x000000ff0c0ce210 */ /* 0x000fe20007ffe1ff */
[----:B------:R-:W-:Y:S01]  /*12960*/  VIADD R4, R0, 0x174 ;  /* 0x0000017400047836 */ /* 0x000fe20000000000 */
[----:B------:R-:W-:Y:S01]  /*12970*/  ISETP.GE.AND P6, PT, R8, RZ, PT ;  /* 0x000000ff0800720c */ /* 0x000fe20003fc6270 */
[----:B------:R-:W-:-:S02]  /*12980*/  VIADD R8, R0, 0x173 ;  /* 0x0000017300087836 */ /* 0x000fc40000000000 */
[----:B-1----:R-:W-:Y:S01]  /*12990*/  IMAD.MOV.U32 R2, RZ, RZ, R13 ;  /* 0x000000ffff027224 */ /* 0x002fe200078e000d */
[----:B------:R-:W-:Y:S01]  /*129a0*/  STL [R1+0x3cc], R12 ;  /* 0x0003cc0c01007387 */ /* 0x000fe20000100800 */
[----:B------:R-:W-:Y:S01]  /*129b0*/  IMAD.HI.U32 R13, R9, R6, RZ ;  /* 0x00000006090d7227 */ /* 0x000fe200078e00ff */
[----:B------:R-:W-:Y:S02]  /*129c0*/  IABS R18, R8 ;  /* 0x0000000800127213 */ /* 0x000fe40000000000 */
[----:B------:R-:W-:Y:S01]  /*129d0*/  IABS R17, R4 ;  /* 0x0000000400117213 */ /* 0x000fe20000000000 */
[----:B------:R-:W-:Y:S01]  /*129e0*/  @!P1 IMAD.MOV R2, RZ, RZ, -R2 ;  /* 0x000000ffff029224 */ /* 0x000fe200078e0a02 */
[----:B------:R-:W-:Y:S01]  /*129f0*/  ISETP.GT.U32.AND P1, PT, R5, R7, PT ;  /* 0x000000070500720c */ /* 0x000fe20003f24070 */
[----:B------:R-:W-:Y:S02]  /*12a00*/  @!P4 IMAD.IADD R11, R11, 0x1, -R5 ;  /* 0x000000010b0bc824 */ /* 0x000fe400078e0a05 */
[----:B------:R-:W-:Y:S01]  /*12a10*/  IMAD.MOV R13, RZ, RZ, -R13 ;  /* 0x000000ffff0d7224 */ /* 0x000fe200078e0a0d */
[----:B------:R1:W-:Y:S01]  /*12a20*/  STL [R1+0x3c0], R2 ;  /* 0x0003c00201007387 */ /* 0x0003e20000100800 */
[----:B------:R-:W-:Y:S01]  /*12a30*/  @!P0 IMAD.IADD R14, R14, 0x1, -R5 ;  /* 0x000000010e0e8824 */ /* 0x000fe200078e0a05 */
[----:B------:R-:W-:Y:S01]  /*12a40*/  ISETP.GE.AND P0, PT, R10, RZ, PT ;  /* 0x000000ff0a00720c */ /* 0x000fe20003f06270 */
[----:B------:R-:W-:-:S02]  /*12a50*/  IMAD R6, R5, R13, R6 ;  /* 0x0000000d05067224 */ /* 0x000fc400078e0206 */
[----:B------:R-:W-:Y:S01]  /*12a60*/  IMAD.HI.U32 R13, R9, R18, RZ ;  /* 0x00000012090d7227 */ /* 0x000fe200078e00ff */
[----:B------:R-:W-:-:S03]  /*12a70*/  ISETP.GT.U32.AND P4, PT, R5, R14, PT ;  /* 0x0000000e0500720c */ /* 0x000fc60003f84070 */
[----:B------:R-:W-:Y:S02]  /*12a80*/  IMAD.MOV R13, RZ, RZ, -R13 ;  /* 0x000000ffff0d7224 */ /* 0x000fe400078e0a0d */
[----:B-1----:R-:W-:Y:S02]  /*12a90*/  IMAD.MOV.U32 R2, RZ, RZ, R3 ;  /* 0x000000ffff027224 */ /* 0x002fe400078e0003 */
[--C-:B------:R-:W-:Y:S02]  /*12aa0*/  @!P1 IMAD.IADD R7, R7, 0x1, -R5.reuse ;  /* 0x0000000107079824 */ /* 0x100fe400078e0a05 */
[----:B------:R-:W-:Y:S01]  /*12ab0*/  @!P2 IMAD.MOV R2, RZ, RZ, -R2 ;  /* 0x000000ffff02a224 */ /* 0x000fe200078e0a02 */
[C---:B------:R-:W-:Y:S01]  /*12ac0*/  ISETP.GT.U32.AND P2, PT, R5.reuse, R11, PT ;  /* 0x0000000b0500720c */ /* 0x040fe20003f44070 */
[C---:B------:R-:W-:Y:S01]  /*12ad0*/  IMAD R18, R5.reuse, R13, R18 ;  /* 0x0000000d05127224 */ /* 0x040fe200078e0212 */
[C---:B------:R-:W-:Y:S01]  /*12ae0*/  ISETP.GT.U32.AND P1, PT, R5.reuse, R7, PT ;  /* 0x000000070500720c */ /* 0x040fe20003f24070 */
[----:B------:R-:W-:Y:S01]  /*12af0*/  @!P4 IMAD.IADD R14, R14, 0x1, -R5 ;  /* 0x000000010e0ec824 */ /* 0x000fe200078e0a05 */
[----:B------:R-:W-:Y:S01]  /*12b00*/  ISETP.GT.U32.AND P4, PT, R5, R6, PT ;  /* 0x000000060500720c */ /* 0x000fe20003f84070 */
[C---:B------:R-:W-:Y:S01]  /*12b10*/  VIADD R3, R0.reuse, 0x175 ;  /* 0x0000017500037836 */ /* 0x040fe20000000000 */
[----:B------:R1:W-:Y:S01]  /*12b20*/  STL [R1+0x3b4], R2 ;  /* 0x0003b40201007387 */ /* 0x0003e20000100800 */
[----:B------:R-:W-:-:S02]  /*12b30*/  VIADD R10, R0, 0x176 ;  /* 0x00000176000a7836 */ /* 0x000fc40000000000 */
[----:B------:R-:W-:Y:S01]  /*12b40*/  IMAD.HI.U32 R13, R9, R17, RZ ;  /* 0x00000011090d7227 */ /* 0x000fe200078e00ff */
[----:B------:R-:W-:Y:S02]  /*12b50*/  IABS R16, R3 ;  /* 0x0000000300107213 */ /* 0x000fe40000000000 */
[----:B------:R-:W-:Y:S01]  /*12b60*/  IABS R15, R10 ;  /* 0x0000000a000f7213 */ /* 0x000fe20000000000 */
[----:B------:R-:W-:Y:S01]  /*12b70*/  @!P2 IMAD.IADD R11, R11, 0x1, -R5 ;  /* 0x000000010b0ba824 */ /* 0x000fe200078e0a05 */
[----:B------:R-:W-:Y:S01]  /*12b80*/  ISETP.GT.U32.AND P2, PT, R5, R18, PT ;  /* 0x000000120500720c */ /* 0x000fe20003f44070 */
[----:B------:R-:W-:Y:S01]  /*12b90*/  IMAD.MOV R13, RZ, RZ, -R13 ;  /* 0x000000ffff0d7224 */ /* 0x000fe200078e0a0d */
[----:B------:R-:W-:Y:S01]  /*12ba0*/  @!P1 IADD3 R7, PT, PT, R7, -R5, RZ ;  /* 0x8000000507079210 */ /* 0x000fe20007ffe0ff */
[----:B-1----:R-:W-:Y:S01]  /*12bb0*/  IMAD.MOV.U32 R2, RZ, RZ, R14 ;  /* 0x000000ffff027224 */ /* 0x002fe200078e000e */
[----:B------:R-:W-:Y:S01]  /*12bc0*/  ISETP.GE.AND P1, PT, R8, RZ, PT ;  /* 0x000000ff0800720c */ /* 0x000fe20003f26270 */
[----:B------:R-:W-:-:S04]  /*12bd0*/  IMAD.HI.U32 R8, R9, R16, RZ ;  /* 0x0000001009087227 */ /* 0x000fc800078e00ff */
[--C-:B------:R-:W-:Y:S01]  /*12be0*/  @!P4 IMAD.IADD R6, R6, 0x1, -R5.reuse ;  /* 0x000000010606c824 */ /* 0x100fe200078e0a05 */
[----:B------:R-:W-:Y:S01]  /*12bf0*/  ISETP.GE.AND P4, PT, R4, RZ, PT ;  /* 0x000000ff0400720c */ /* 0x000fe20003f86270 */
[----:B------:R-:W-:Y:S02]  /*12c00*/  @!P3 IMAD.MOV R2, RZ, RZ, -R2 ;  /* 0x000000ffff02b224 */ /* 0x000fe400078e0a02 */
[----:B------:R-:W-:Y:S01]  /*12c10*/  @!P2 IMAD.IADD R18, R18, 0x1, -R5 ;  /* 0x000000011212a824 */ /* 0x000fe200078e0a05 */
[----:B------:R-:W-:Y:S01]  /*12c20*/  ISETP.GT.U32.AND P3, PT, R5, R6, PT ;  /* 0x000000060500720c */ /* 0x000fe20003f64070 */
[----:B------:R-:W-:Y:S01]  /*12c30*/  IMAD.HI.U32 R4, R9, R15, RZ ;  /* 0x0000000f09047227 */ /* 0x000fe200078e00ff */
[----:B------:R1:W-:Y:S02]  /*12c40*/  STL [R1+0x3b0], R2 ;  /* 0x0003b00201007387 */ /* 0x0003e40000100800 */
[----:B------:R-:W-:Y:S01]  /*12c50*/  ISETP.GT.U32.AND P2, PT, R5, R18, PT ;  /* 0x000000120500720c */ /* 0x000fe20003f44070 */
[----:B------:R-:W-:-:S02]  /*12c60*/  IMAD.MOV R8, RZ, RZ, -R8 ;  /* 0x000000ffff087224 */ /* 0x000fc400078e0a08 */
[----:B------:R-:W-:Y:S02]  /*12c70*/  IMAD.MOV R4, RZ, RZ, -R4 ;  /* 0x000000ffff047224 */ /* 0x000fe400078e0a04 */
[C---:B------:R-:W-:Y:S02]  /*12c80*/  IMAD R16, R5.reuse, R8, R16 ;  /* 0x0000000805107224 */ /* 0x040fe400078e0210 */
[C---:B------:R-:W-:Y:S02]  /*12c90*/  IMAD R17, R5.reuse, R13, R17 ;  /* 0x0000000d05117224 */ /* 0x040fe400078e0211 */
[----:B-1----:R-:W-:Y:S02]  /*12ca0*/  IMAD.MOV.U32 R2, RZ, RZ, R7 ;  /* 0x000000ffff027224 */ /* 0x002fe400078e0007 */
[C---:B------:R-:W-:Y:S02]  /*12cb0*/  IMAD R15, R5.reuse, R4, R15 ;  /* 0x00000004050f7224 */ /* 0x040fe400078e020f */
[----:B------:R-:W-:Y:S01]  /*12cc0*/  @!P5 IMAD.MOV R2, RZ, RZ, -R2 ;  /* 0x000000ffff02d224 */ /* 0x000fe200078e0a02 */
[C---:B------:R-:W-:Y:S01]  /*12cd0*/  ISETP.GT.U32.AND P5, PT, R5.reuse, R16, PT ;  /* 0x000000100500720c */ /* 0x040fe20003fa4070 */
[----:B------:R-:W-:Y:S01]  /*12ce0*/  @!P6 IMAD.MOV R11, RZ, RZ, -R11 ;  /* 0x000000ffff0be224 */ /* 0x000fe200078e0a0b */
[C---:B------:R-:W-:Y:S01]  /*12cf0*/  ISETP.GT.U32.AND P6, PT, R5.reuse, R17, PT ;  /* 0x000000110500720c */ /* 0x040fe20003fc4070 */
[----:B------:R-:W-:Y:S01]  /*12d00*/  @!P2 IMAD.IADD R18, R18, 0x1, -R5 ;  /* 0x000000011212a824 */ /* 0x000fe200078e0a05 */
[----:B------:R-:W-:Y:S01]  /*12d10*/  ISETP.GT.U32.AND P2, PT, R5, R15, PT ;  /* 0x0000000f0500720c */ /* 0x000fe20003f44070 */
[C---:B------:R-:W-:Y:S01]  /*12d20*/  VIADD R8, R0.reuse, 0x178 ;  /* 0x0000017800087836 */ /* 0x040fe20000000000 */
[----:B------:R1:W-:Y:S01]  /*12d30*/  STL [R1+0x3ac], R11 ;  /* 0x0003ac0b01007387 */ /* 0x0003e20000100800 */
[----:B------:R-:W-:-:S02]  /*12d40*/  VIADD R7, R0, 0x177 ;  /* 0x0000017700077836 */ /* 0x000fc40000000000 */
[--C-:B------:R-:W-:Y:S01]  /*12d50*/  @!P3 IMAD.IADD R6, R6, 0x1, -R5.reuse ;  /* 0x000000010606b824 */ /* 0x100fe200078e0a05 */
[----:B------:R-:W-:Y:S01]  /*12d60*/  ISETP.GE.AND P3, PT, R3, RZ, PT ;  /* 0x000000ff0300720c */ /* 0x000fe20003f66270 */
[----:B------:R2:W-:Y:S01]  /*12d70*/  STL [R1+0x398], R2 ;  /* 0x0003980201007387 */ /* 0x0005e20000100800 */
[----:B------:R-:W-:Y:S01]  /*12d80*/  IABS R3, R8 ;  /* 0x0000000800037213 */ /* 0x000fe20000000000 */
[--C-:B------:R-:W-:Y:S01]  /*12d90*/  @!P5 IMAD.IADD R16, R16, 0x1, -R5.reuse ;  /* 0x000000011010d824 */ /* 0x100fe200078e0a05 */
[----:B------:R-:W-:Y:S01]  /*12da0*/  IABS R4, R7 ;  /* 0x0000000700047213 */ /* 0x000fe20000000000 */
[--C-:B------:R-:W-:Y:S01]  /*12db0*/  @!P6 IMAD.IADD R17, R17, 0x1, -R5.reuse ;  /* 0x000000011111e824 */ /* 0x100fe200078e0a05 */
[----:B------:R-:W-:Y:S01]  /*12dc0*/  ISETP.GE.AND P6, PT, R10, RZ, PT ;  /* 0x000000ff0a00720c */ /* 0x000fe20003fc6270 */
[----:B------:R-:W-:Y:S01]  /*12dd0*/  @!P2 IMAD.IADD R15, R15, 0x1, -R5 ;  /* 0x000000010f0fa824 */ /* 0x000fe200078e0a05 */
[----:B------:R-:W-:Y:S01]  /*12de0*/  ISETP.GT.U32.AND P2, PT, R5, R16, PT ;  /* 0x000000100500720c */ /* 0x000fe20003f44070 */
[----:B-1----:R-:W-:Y:S01]  /*12df0*/  IMAD.HI.U32 R11, R9, R4, RZ ;  /* 0x00000004090b7227 */ /* 0x002fe200078e00ff */
[----:B------:R-:W-:-:S02]  /*12e00*/  ISETP.GT.U32.AND P5, PT, R5, R17, PT ;  /* 0x000000110500720c */ /* 0x000fc40003fa4070 */
[----:B------:R-:W-:Y:S01]  /*12e10*/  IADD3 R10, PT, PT, R0, 0x179, RZ ;  /* 0x00000179000a7810 */ /* 0x000fe20007ffe0ff */
[----:B--2---:R-:W-:Y:S02]  /*12e20*/  IMAD.MOV.U32 R2, RZ, RZ, R6 ;  /* 0x000000ffff027224 */ /* 0x004fe400078e0006 */
[----:B------:R-:W-:Y:S01]  /*12e30*/  IMAD.HI.U32 R6, R9, R3, RZ ;  /* 0x0000000309067227 */ /* 0x000fe200078e00ff */
[----:B------:R-:W-:-:S03]  /*12e40*/  IABS R19, R10 ;  /* 0x0000000a00137213 */ /* 0x000fc60000000000 */
        /* <DEDUP_REMOVED lines=8> */
[----:B------:R-:W-:-:S02]  /*12ed0*/  VIADD R11, R0, 0x17a ;  /* 0x0000017a000b7836 */ /* 0x000fc40000000000 */
[----:B------:R-:W-:-:S03]  /*12ee0*/  IMAD.HI.U32 R20, R9, R19, RZ ;  /* 0x0000001309147227 */ /* 0x000fc600078e00ff */
[----:B------:R-:W-:Y:S01]  /*12ef0*/  IABS R13, R11 ;  /* 0x0000000b000d7213 */ /* 0x000fe20000000000 */
[----:B------:R-:W-:Y:S01]  /*12f00*/  @!P0 IMAD.MOV R2, RZ, RZ, -R2 ;  /* 0x000000ffff028224 */ /* 0x000fe200078e0a02 */
[----:B------:R-:W-:Y:S01]  /*12f10*/  ISETP.GT.U32.AND P0, PT, R5, R15, PT ;  /* 0x0000000f0500720c */ /* 0x000fe20003f04070 */
[----:B------:R-:W-:Y:S02]  /*12f20*/  IMAD.MOV R20, RZ, RZ, -R20 ;  /* 0x000000ffff147224 */ /* 0x000fe400078e0a14 */
[----:B------:R-:W-:Y:S01]  /*12f30*/  @!P2 IADD3 R3, PT, PT, R3, -R5, RZ ;  /* 0x800000050303a210 */ /* 0x000fe20007ffe0ff */
[----:B------:R1:W-:Y:S01]  /*12f40*/  STL [R1+0x38c], R2 ;  /* 0x00038c0201007387 */ /* 0x0003e20000100800 */
[----:B------:R-:W-:Y:S01]  /*12f50*/  @!P5 IMAD.IADD R4, R4, 0x1, -R5 ;  /* 0x000000010404d824 */ /* 0x000fe200078e0a05 */
[----:B------:R-:W-:Y:S01]  /*12f60*/  ISETP.GE.AND P5, PT, R8, RZ, PT ;  /* 0x000000ff0800720c */ /* 0x000fe20003fa6270 */
[C---:B------:R-:W-:Y:S01]  /*12f70*/  IMAD R8, R5.reuse, R20, R19 ;  /* 0x0000001405087224 */ /* 0x040fe200078e0213 */
[----:B------:R-:W-:Y:S01]  /*12f80*/  ISETP.GT.U32.AND P2, PT, R5, R3, PT ;  /* 0x000000030500720c */ /* 0x000fe20003f44070 */
[----:B------:R-:W-:-:S04]  /*12f90*/  IMAD.HI.U32 R14, R9, R13, RZ ;  /* 0x0000000d090e7227 */ /* 0x000fc800078e00ff */
[----:B------:R-:W-:Y:S02]  /*12fa0*/  IMAD.MOV.U32 R12, RZ, RZ, R16 ;  /* 0x000000ffff0c7224 */ /* 0x000fe400078e0010 */
[----:B-1----:R-:W-:Y:S02]  /*12fb0*/  IMAD.MOV.U32 R2, RZ, RZ, R18 ;  /* 0x000000ffff027224 */ /* 0x002fe400078e0012 */
[----:B------:R-:W-:Y:S01]  /*12fc0*/  @!P4 IMAD.MOV R17, RZ, RZ, -R17 ;  /* 0x000000ffff11c224 */ /* 0x000fe200078e0a11 */
[C---:B------:R-:W-:Y:S01]  /*12fd0*/  ISETP.GT.U32.AND P4, PT, R5.reuse, R8, PT ;  /* 0x000000080500720c */ /* 0x040fe20003f84070 */
[----:B------:R-:W-:Y:S02]  /*12fe0*/  IMAD.MOV R14, RZ, RZ, -R14 ;  /* 0x000000ffff0e7224 */ /* 0x000fe400078e0a0e */
[----:B------:R-:W-:Y:S01]  /*12ff0*/  @!P1 IMAD.MOV R2, RZ, RZ, -R2 ;  /* 0x000000ffff029224 */ /* 0x000fe200078e0a02 */
[----:B------:R-:W-:Y:S01]  /*13000*/  ISETP.GT.U32.AND P1, PT, R5, R4, PT ;  /* 0x000000040500720c */ /* 0x000fe20003f24070 */
[----:B------:R-:W-:Y:S01]  /*13010*/  @!P3 IMAD.MOV R12, RZ, RZ, -R12 ;  /* 0x000000ffff0cb224 */ /* 0x000fe200078e0a0c */
[----:B------:R-:W-:Y:S01]  /*13020*/  ISETP.GE.AND P3, PT, R10, RZ, PT ;  /* 0x000000ff0a00720c */ /* 0x000fe20003f66270 */
[----:B------:R-:W-:Y:S01]  /*13030*/  @!P0 IMAD.IADD R15, R15, 0x1, -R5 ;  /* 0x000000010f0f8824 */ /* 0x000fe200078e0a05 */
[----:B------:R1:W-:Y:S01]  /*13040*/  STL [R1+0x384], R2 ;  /* 0x0003840201007387 */ /* 0x0003e20000100800 */
[----:B------:R-:W-:Y:S01]  /*13050*/  VIADD R6, R0, 0x17b ;  /* 0x0000017b00067836 */ /* 0x000fe20000000000 */
[----:B------:R-:W-:Y:S01]  /*13060*/  ISETP.GE.AND P0, PT, R7, RZ, PT ;  /* 0x000000ff0700720c */ /* 0x000fe20003f06270 */
[----:B------:R-:W-:Y:S01]  /*13070*/  IMAD R10, R5, R14, R13 ;  /* 0x0000000e050a7224 */ /* 0x000fe200078e020d */
[----:B------:R-:W-:Y:S01]  /*13080*/  STL [R1+0x37c], R17 ;  /* 0x00037c1101007387 */ /* 0x000fe20000100800 */
[--C-:B------:R-:W-:Y:S01]  /*13090*/  @!P2 IMAD.IADD R3, R3, 0x1, -R5.reuse ;  /* 0x000000010303a824 */ /* 0x100fe200078e0a05 */
[----:B------:R-:W-:Y:S01]  /*130a0*/  IABS R7, R6 ;  /* 0x0000000600077213 */ /* 0x000fe20000000000 */
[--C-:B------:R-:W-:Y:S01]  /*130b0*/  @!P4 IMAD.IADD R8, R8, 0x1, -R5.reuse ;  /* 0x000000010808c824 */ /* 0x100fe200078e0a05 */
[C---:B------:R-:W-:Y:S01]  /*130c0*/  ISETP.GT.U32.AND P2, PT, R5.reuse, R10, PT ;  /* 0x0000000a0500720c */ /* 0x040fe20003f44070 */
[----:B------:R-:W-:Y:S01]  /*130d0*/  @!P1 IMAD.IADD R4, R4, 0x1, -R5 ;  /* 0x0000000104049824 */ /* 0x000fe200078e0a05 */
[----:B------:R2:W-:Y:S01]  /*130e0*/  STL [R1+0x374], R12 ;  /* 0x0003740c01007387 */ /* 0x0005e20000100800 */
[----:B-1----:R-:W-:Y:S01]  /*130f0*/  IMAD.MOV.U32 R2, RZ, RZ, R15 ;  /* 0x000000ffff027224 */ /* 0x002fe200078e000f */
[----:B------:R-:W-:Y:S01]  /*13100*/  ISETP.GT.U32.AND P4, PT, R5, R8, PT ;  /* 0x000000080500720c */ /* 0x000fe20003f84070 */
[----:B------:R-:W-:Y:S01]  /*13110*/  IMAD.HI.U32 R15, R9, R7, RZ ;  /* 0x00000007090f7227 */ /* 0x000fe200078e00ff */
[----:B------:R-:W-:-:S03]  /*13120*/  ISETP.GE.AND P1, PT, R6, RZ, PT ;  /* 0x000000ff0600720c */ /* 0x000fc60003f26270 */
[----:B------:R-:W-:Y:S01]  /*13130*/  @!P6 IMAD.MOV R2, RZ, RZ, -R2 ;  /* 0x000000ffff02e224 */ /* 0x000fe200078e0a02 */
[----:B------:R-:W-:Y:S01]  /*13140*/  ISETP.GE.AND P6, PT, R11, RZ, PT ;  /* 0x000000ff0b00720c */ /* 0x000fe20003fc6270 */
[----:B------:R-:W-:Y:S02]  /*13150*/  VIADD R11, R0, 0x17c ;  /* 0x0000017c000b7836 */ /* 0x000fe40000000000 */
[----:B------:R-:W-:Y:S01]  /*13160*/  IMAD.MOV R15, RZ, RZ, -R15 ;  /* 0x000000ffff0f7224 */ /* 0x000fe200078e0a0f */
[----:B------:R1:W-:Y:S01]  /*13170*/  STL [R1+0x358], R2 ;  /* 0x0003580201007387 */ /* 0x0003e20000100800 */
[----:B--2---:R-:W-:Y:S01]  /*13180*/  IMAD.MOV.U32 R12, RZ, RZ, R4 ;  /* 0x000000ffff0c7224 */ /* 0x004fe200078e0004 */
[----:B------:R-:W-:Y:S01]  /*13190*/  IABS R13, R11 ;  /* 0x0000000b000d7213 */ /* 0x000fe20000000000 */
[----:B------:R-:W-:Y:S02]  /*131a0*/  IMAD R6, R5, R15, R7 ;  /* 0x0000000f05067224 */ /* 0x000fe400078e0207 */
[----:B------:R-:W-:-:S02]  /*131b0*/  @!P2 IMAD.IADD R10, R10, 0x1, -R5 ;  /* 0x000000010a0aa824 */ /* 0x000fc400078e0a05 */
[----:B------:R-:W-:Y:S02]  /*131c0*/  IMAD.MOV.U32 R7, RZ, RZ, R13 ;  /* 0x000000ffff077224 */ /* 0x000fe400078e000d */
[----:B------:R-:W-:Y:S01]  /*131d0*/  @!P0 IMAD.MOV R12, RZ, RZ, -R12 ;  /* 0x000000ffff0c8224 */ /* 0x000fe200078e0a0c */
[----:B------:R-:W-:Y:S01]  /*131e0*/  ISETP.GE.AND P0, PT, R11, RZ, PT ;  /* 0x000000ff0b00720c */ /* 0x000fe20003f06270 */
[----:B-1----:R-:W-:Y:S01]  /*131f0*/  IMAD.MOV.U32 R2, RZ, RZ, R3 ;  /* 0x000000ffff027224 */ /* 0x002fe200078e0003 */
[----:B------:R-:W-:Y:S01]  /*13200*/  IADD3 R3, PT, PT, R0, 0x17d, RZ ;  /* 0x0000017d00037810 */ /* 0x000fe20007ffe0ff */
[----:B------:R-:W-:Y:S01]  /*13210*/  IMAD.HI.U32 R11, R9, R7, RZ ;  /* 0x00000007090b7227 */ /* 0x000fe200078e00ff */
[C---:B------:R-:W-:Y:S01]  /*13220*/  ISETP.GT.U32.AND P2, PT, R5.reuse, R10, PT ;  /* 0x0000000a0500720c */ /* 0x040fe20003f44070 */
[----:B------:R-:W-:Y:S01]  /*13230*/  STL [R1+0x354], R12 ;  /* 0x0003540c01007387 */ /* 0x000fe20000100800 */
[----:B------:R-:W-:Y:S01]  /*13240*/  IABS R13, R3 ;  /* 0x00000003000d7213 */ /* 0x000fe20000000000 */
[----:B------:R-:W-:Y:S01]  /*13250*/  @!P5 IMAD.MOV R2, RZ, RZ, -R2 ;  /* 0x000000ffff02d224 */ /* 0x000fe200078e0a02 */
[----:B------:R-:W-:Y:S01]  /*13260*/  ISETP.GT.U32.AND P5, PT, R5, R6, PT ;  /* 0x000000060500720c */ /* 0x000fe20003fa4070 */
[----:B------:R-:W-:Y:S01]  /*13270*/  @!P4 IMAD.IADD R8, R8, 0x1, -R5 ;  /* 0x000000010808c824 */ /* 0x000fe200078e0a05 */
[----:B------:R-:W-:Y:S01]  /*13280*/  ISETP.GE.AND P4, PT, R3, RZ, PT ;  /* 0x000000ff0300720c */ /* 0x000fe20003f86270 */
[----:B------:R-:W-:Y:S01]  /*13290*/  IMAD.MOV R11, RZ, RZ, -R11 ;  /* 0x000000ffff0b7224 */ /* 0x000fe200078e0a0b */
[----:B------:R1:W-:Y:S01]  /*132a0*/  STL [R1+0x350], R2 ;  /* 0x0003500201007387 */ /* 0x0003e20000100800 */
[----:B------:R-:W-:-:S04]  /*132b0*/  IMAD.HI.U32 R14, R9, R13, RZ ;  /* 0x0000000d090e7227 */ /* 0x000fc800078e00ff */
[C---:B------:R-:W-:Y:S02]  /*132c0*/  IMAD R11, R5.reuse, R11, R7 ;  /* 0x0000000b050b7224 */ /* 0x040fe400078e0207 */
[----:B------:R-:W-:Y:S02]  /*132d0*/  VIADD R4, R0, 0x17e ;  /* 0x0000017e00047836 */ /* 0x000fe40000000000 */
[----:B------:R-:W-:Y:S02]  /*132e0*/  IMAD.MOV R14, RZ, RZ, -R14 ;  /* 0x000000ffff0e7224 */ /* 0x000fe400078e0a0e */
[----:B-1----:R-:W-:Y:S01]  /*132f0*/  IMAD.MOV.U32 R2, RZ, RZ, R8 ;  /* 0x000000ffff027224 */ /* 0x002fe200078e0008 */
[----:B------:R-:W-:Y:S01]  /*13300*/  IABS R7, R4 ;  /* 0x0000000400077213 */ /* 0x000fe20000000000 */
[--C-:B------:R-:W-:Y:S01]  /*13310*/  @!P2 IMAD.IADD R10, R10, 0x1, -R5.reuse ;  /* 0x000000010a0aa824 */ /* 0x100fe200078e0a05 */
[----:B------:R-:W-:Y:S01]  /*13320*/  ISETP.GE.AND P2, PT, R4, RZ, PT ;  /* 0x000000ff0400720c */ /* 0x000fe20003f46270 */
[----:B------:R-:W-:Y:S01]  /*13330*/  @!P3 IMAD.MOV R2, RZ, RZ, -R2 ;  /* 0x000000ffff02b224 */ /* 0x000fe200078e0a02 */
[----:B------:R-:W-:Y:S01]  /*13340*/  ISETP.GT.U32.AND P3, PT, R5, R11, PT ;  /* 0x0000000b0500720c */ /* 0x000fe20003f64070 */
[----:B------:R-:W-:-:S02]  /*13350*/  @!P5 IMAD.IADD R6, R6, 0x1, -R5 ;  /* 0x000000010606d824 */ /* 0x000fc400078e0a05 */
[C---:B------:R-:W-:Y:S01]  /*13360*/  IMAD R13, R5.reuse, R14, R13 ;  /* 0x0000000e050d7224 */ /* 0x040fe200078e020d */
[----:B------:R1:W-:Y:S01]  /*13370*/  STL [R1+0x34c], R2 ;  /* 0x00034c0201007387 */ /* 0x0003e20000100800 */
[----:B------:R-:W-:Y:S01]  /*13380*/  VIADD R3, R0, 0x17f ;  /* 0x0000017f00037836 */ /* 0x000fe20000000000 */
[----:B------:R-:W-:Y:S01]  /*13390*/  ISETP.GT.U32.AND P5, PT, R5, R6, PT ;  /* 0x000000060500720c */ /* 0x000fe20003fa4070 */
[----:B------:R-:W-:-:S03]  /*133a0*/  IMAD.HI.U32 R8, R9, R7, RZ ;  /* 0x0000000709087227 */ /* 0x000fc600078e00ff */
[----:B------:R-:W-:Y:S01]  /*133b0*/  IABS R4, R3 ;  /* 0x0000000300047213 */ /* 0x000fe20000000000 */
[----:B------:R-:W-:Y:S02]  /*133c0*/  IMAD.MOV R8, RZ, RZ, -R8 ;  /* 0x000000ffff087224 */ /* 0x000fe400078e0a08 */
[----:B------:R-:W-:Y:S02]  /*133d0*/  @!P3 IMAD.IADD R11, R11, 0x1, -R5 ;  /* 0x000000010b0bb824 */ /* 0x000fe400078e0a05 */
[----:B-1----:R-:W-:Y:S02]  /*133e0*/  IMAD.MOV.U32 R2, RZ, RZ, R10 ;  /* 0x000000ffff027224 */ /* 0x002fe400078e000a */
[----:B------:R-:W-:Y:S01]  /*133f0*/  VIADD R14, R0, 0x180 ;  /* 0x00000180000e7836 */ /* 0x000fe20000000000 */
[C---:B------:R-:W-:Y:S01]  /*13400*/  ISETP.GT.U32.AND P3, PT, R5.reuse, R11, PT ;  /* 0x0000000b0500720c */ /* 0x040fe20003f64070 */
[----:B------:R-:W-:Y:S01]  /*13410*/  @!P6 IMAD.MOV R2, RZ, RZ, -R2 ;  /* 0x000000ffff02e224 */ /* 0x000fe200078e0a02 */
[C---:B------:R-:W-:Y:S01]  /*13420*/  ISETP.GT.U32.AND P6, PT, R5.reuse, R13, PT ;  /* 0x0000000d0500720c */ /* 0x040fe20003fc4070 */
[----:B------:R-:W-:Y:S01]  /*13430*/  IMAD R7, R5, R8, R7 ;  /* 0x0000000805077224 */ /* 0x000fe200078e0207 */
[----:B------:R-:W-:Y:S01]  /*13440*/  @!P5 IADD3 R6, PT, PT, R6, -R5, RZ ;  /* 0x800000050606d210 */ /* 0x000fe20007ffe0ff */
[----:B------:R-:W-:Y:S01]  /*13450*/  IMAD.HI.U32 R8, R9, R4, RZ ;  /* 0x0000000409087227 */ /* 0x000fe200078e00ff */
[----:B------:R-:W-:Y:S01]  /*13460*/  ISETP.GE.AND P5, PT, R3, RZ, PT ;  /* 0x000000ff0300720c */ /* 0x000fe20003fa6270 */
[----:B------:R1:W-:Y:S01]  /*13470*/  STL [R1+0x23c], R2 ;  /* 0x00023c0201007387 */ /* 0x0003e20000100800 */
[----:B------:R-:W-:Y:S01]  /*13480*/  IABS R3, R14 ;  /* 0x0000000e00037213 */ /* 0x000fe20000000000 */
[----:B------:R-:W-:-:S02]  /*13490*/  IMAD.MOV R8, RZ, RZ, -R8 ;  /* 0x000000ffff087224 */ /* 0x000fc400078e0a08 */
[----:B------:R-:W-:Y:S02]  /*134a0*/  VIADD R16, R0, 0x186 ;  /* 0x0000018600107836 */ /* 0x000fe40000000000 */
[----:B------:R-:W-:Y:S02]  /*134b0*/  IMAD R4, R5, R8, R4 ;  /* 0x0000000805047224 */ /* 0x000fe400078e0204 */
[----:B------:R-:W-:Y:S01]  /*134c0*/  @!P6 IMAD.IADD R13, R13, 0x1, -R5 ;  /* 0x000000010d0de824 */ /* 0x000fe200078e0a05 */
[----:B------:R-:W-:Y:S01]  /*134d0*/  IABS R43, R16 ;  /* 0x00000010002b7213 */ /* 0x000fe20000000000 */
[----:B-1----:R-:W-:Y:S02]  /*134e0*/  IMAD.MOV.U32 R2, RZ, RZ, R6 ;  /* 0x000000ffff027224 */ /* 0x002fe400078e0006 */
[----:B------:R-:W-:Y:S01]  /*134f0*/  IMAD.HI.U32 R15, R9, R3, RZ ;  /* 0x00000003090f7227 */ /* 0x000fe200078e00ff */
[----:B------:R-:W-:-:S03]  /*13500*/  ISETP.GT.U32.AND P6, PT, R5, R13, PT ;  /* 0x0000000d0500720c */ /* 0x000fc60003fc4070 */
[----:B------:R-:W-:Y:S01]  /*13510*/  @!P1 IMAD.MOV R2, RZ, RZ, -R2 ;  /* 0x000000ffff029224 */ /* 0x000fe200078e0a02 */
[----:B------:R-:W-:Y:S01]  /*13520*/  ISETP.GT.U32.AND P1, PT, R5, R7, PT ;  /* 0x000000070500720c */ /* 0x000fe20003f24070 */
[----:B------:R-:W-:Y:S01]  /*13530*/  @!P3 IMAD.IADD R11, R11, 0x1, -R5 ;  /* 0x000000010b0bb824 */ /* 0x000fe200078e0a05 */
[C---:B------:R-:W-:Y:S01]  /*13540*/  ISETP.GT.U32.AND P3, PT, R5.reuse, R4, PT ;  /* 0x000000040500720c */ /* 0x040fe20003f64070 */
[----:B------:R-:W-:Y:S01]  /*13550*/  IMAD.MOV R15, RZ, RZ, -R15 ;  /* 0x000000ffff0f7224 */ /* 0x000fe200078e0a0f */
[----:B------:R1:W-:Y:S01]  /*13560*/  STL [R1+0x238], R2 ;  /* 0x0002380201007387 */ /* 0x0003e20000100800 */
[C---:B------:R-:W-:Y:S02]  /*13570*/  VIADD R6, R0.reuse, 0x181 ;  /* 0x0000018100067836 */ /* 0x040fe40000000000 */
[----:B------:R-:W-:Y:S02]  /*13580*/  IMAD R3, R5, R15, R3 ;  /* 0x0000000f05037224 */ /* 0x000fe400078e0203 */
[--C-:B------:R-:W-:Y:S01]  /*13590*/  @!P6 IMAD.IADD R13, R13, 0x1, -R5.reuse ;  /* 0x000000010d0de824 */ /* 0x100fe200078e0a05 */
[----:B------:R-:W-:Y:S01]  /*135a0*/  IABS R10, R6 ;  /* 0x00000006000a7213 */ /* 0x000fe20000000000 */
[----:B------:R-:W-:Y:S01]  /*135b0*/  VIADD R8, R0, 0x182 ;  /* 0x0000018200087836 */ /* 0x000fe20000000000 */
[----:B------:R-:W-:Y:S01]  /*135c0*/  ISETP.GT.U32.AND P6, PT, R5, R3, PT ;  /* 0x000000030500720c */ /* 0x000fe20003fc4070 */
[----:B------:R-:W-:-:S02]  /*135d0*/  @!P1 IMAD.IADD R7, R7, 0x1, -R5 ;  /* 0x0000000107079824 */ /* 0x000fc400078e0a05 */
[----:B------:R-:W-:Y:S01]  /*135e0*/  @!P3 IMAD.IADD R4, R4, 0x1, -R5 ;  /* 0x000000010404b824 */ /* 0x000fe200078e0a05 */
[----:B------:R-:W-:Y:S01]  /*135f0*/  IABS R17, R8 ;  /* 0x0000000800117213 */ /* 0x000fe20000000000 */
[----:B-1----:R-:W-:Y:S01]  /*13600*/  IMAD.MOV.U32 R2, RZ, RZ, R11 ;  /* 0x000000ffff027224 */ /* 0x002fe200078e000b */
[----:B------:R-:W-:Y:S01]  /*13610*/  ISETP.GT.U32.AND P1, PT, R5, R7, PT ;  /* 0x000000070500720c */ /* 0x000fe20003f24070 */
[----:B------:R-:W-:Y:S01]  /*13620*/  IMAD.HI.U32 R11, R9, R10, RZ ;  /* 0x0000000a090b7227 */ /* 0x000fe200078e00ff */
[----:B------:R-:W-:-:S03]  /*13630*/  ISETP.GT.U32.AND P3, PT, R5, R4, PT ;  /* 0x000000040500720c */ /* 0x000fc60003f64070 */
[----:B------:R-:W-:Y:S01]  /*13640*/  @!P0 IMAD.MOV R2, RZ, RZ, -R2 ;  /* 0x000000ffff028224 */ /* 0x000fe200078e0a02 */
[----:B------:R-:W-:Y:S01]  /*13650*/  IADD3 R11, PT, PT, -R11, RZ, RZ ;  /* 0x000000ff0b0b7210 */ /* 0x000fe20007ffe1ff */
[--C-:B------:R-:W-:Y:S01]  /*13660*/  @!P6 IMAD.IADD R3, R3, 0x1, -R5.reuse ;  /* 0x000000010303e824 */ /* 0x100fe200078e0a05 */
[----:B------:R-:W-:Y:S01]  /*13670*/  ISETP.GE.AND P0, PT, R14, RZ, PT ;  /* 0x000000ff0e00720c */ /* 0x000fe20003f06270 */
[C---:B------:R-:W-:Y:S01]  /*13680*/  VIADD R14, R0.reuse, 0x194 ;  /* 0x00000194000e7836 */ /* 0x040fe20000000000 */
[----:B------:R1:W-:Y:S01]  /*13690*/  STL [R1+0x234], R2 ;  /* 0x0002340201007387 */ /* 0x0003e20000100800 */
[----:B------:R-:W-:Y:S01]  /*136a0*/  VIADD R20, R0, 0x195 ;  /* 0x0000019500147836 */ /* 0x000fe20000000000 */
[----:B------:R-:W-:Y:S01]  /*136b0*/  ISETP.GT.U32.AND P6, PT, R5, R3, PT ;  /* 0x000000030500720c */ /* 0x000fe20003fc4070 */
[--C-:B------:R-:W-:Y:S01]  /*136c0*/  @!P1 IMAD.IADD R7, R7, 0x1, -R5.reuse ;  /* 0x0000000107079824 */ /* 0x100fe200078e0a05 */
[----:B------:R-:W-:Y:S01]  /*136d0*/  ISETP.GE.AND P1, PT, R8, RZ, PT ;  /* 0x000000ff0800720c */ /* 0x000fe20003f26270 */
[----:B------:R-:W-:Y:S01]  /*136e0*/  @!P3 IMAD.IADD R4, R4, 0x1, -R5 ;  /* 0x000000010404b824 */ /* 0x000fe200078e0a05 */
[----:B------:R-:W-:Y:S01]  /*136f0*/  ISETP.GE.AND P3, PT, R48, RZ, PT ;  /* 0x000000ff3000720c */ /* 0x000fe20003f66270 */
[----:B------:R-:W-:Y:S01]  /*13700*/  IMAD.MOV.U32 R12, RZ, RZ, R7 ;  /* 0x000000ffff0c7224 */ /* 0x000fe200078e0007 */
[----:B------:R-:W-:Y:S01]  /*13710*/  IABS R48, R48 ;  /* 0x0000003000307213 */ /* 0x000fe20000000000 */
[----:B------:R-:W-:-:S02]  /*13720*/  VIADD R113, R0, 0x19f ;  /* 0x0000019f00717836 */ /* 0x000fc40000000000 */
[----:B-1----:R-:W-:Y:S02]  /*13730*/  IMAD.MOV.U32 R2, RZ, RZ, R13 ;  /* 0x000000ffff027224 */ /* 0x002fe400078e000d */
[----:B------:R-:W-:Y:S01]  /*13740*/  IMAD.HI.U32 R13, R9, R17, RZ ;  /* 0x00000011090d7227 */ /* 0x000fe200078e00ff */
[----:B------:R-:W-:-:S03]  /*13750*/  IABS R108, R113 ;  /* 0x00000071006c7213 */ /* 0x000fc60000000000 */
[----:B------:R-:W-:Y:S01]  /*13760*/  @!P4 IMAD.MOV R2, RZ, RZ, -R2 ;  /* 0x000000ffff02c224 */ /* 0x000fe200078e0a02 */
[----:B------:R-:W-:Y:S01]  /*13770*/  ISETP.GE.AND P4, PT, R6, RZ, PT ;  /* 0x000000ff0600720c */ /* 0x000fe20003f86270 */
[----:B------:R-:W-:Y:S01]  /*13780*/  IMAD R6, R5, R11, R10 ;  /* 0x0000000b05067224 */ /* 0x000fe200078e020a */
[----:B------:R-:W-:Y:S01]  /*13790*/  IABS R11, R31 ;  /* 0x0000001f000b7213 */ /* 0x000fe20000000000 */
[----:B------:R-:W-:Y:S01]  /*137a0*/  @!P2 IMAD.MOV R12, RZ, RZ, -R12 ;  /* 0x000000ffff0ca224 */ /* 0x000fe200078e0a0c */
[----:B------:R1:W-:Y:S01]  /*137b0*/  STL [R1+0x230], R2 ;  /* 0x0002300201007387 */ /* 0x0003e20000100800 */
[----:B------:R-:W-:Y:S01]  /*137c0*/  @!P6 IMAD.IADD R3, R3, 0x1, -R5 ;  /* 0x000000010303e824 */ /* 0x000fe200078e0a05 */
[----:B------:R-:W-:Y:S01]  /*137d0*/  ISETP.GE.AND P2, PT, R45, RZ, PT ;  /* 0x000000ff2d00720c */ /* 0x000fe20003f46270 */
[----:B------:R-:W-:Y:S01]  /*137e0*/  IMAD.MOV R13, RZ, RZ, -R13 ;  /* 0x000000ffff0d7224 */ /* 0x000fe200078e0a0d */
[----:B------:R-:W-:Y:S01]  /*137f0*/  STL [R1+0x22c], R12 ;  /* 0x00022c0c01007387 */ /* 0x000fe20000100800 */
[----:B------:R-:W-:Y:S01]  /*13800*/  IABS R45, R45 ;  /* 0x0000002d002d7213 */ /* 0x000fe20000000000 */
[----:B------:R-:W-:Y:S01]  /*13810*/  IMAD.HI.U32 R7, R9, R48, RZ ;  /* 0x0000003009077227 */ /* 0x000fe200078e00ff */
[----:B------:R-:W-:-:S02]  /*13820*/  ISETP.GE.AND P6, PT, R44, RZ, PT ;  /* 0x000000ff2c00720c */ /* 0x000fc40003fc6270 */
[----:B------:R-:W-:Y:S01]  /*13830*/  IABS R44, R44 ;  /* 0x0000002c002c7213 */ /* 0x000fe20000000000 */
[----:B-1----:R-:W-:Y:S01]  /*13840*/  IMAD.MOV.U32 R2, RZ, RZ, R4 ;  /* 0x000000ffff027224 */ /* 0x002fe200078e0004 */
[----:B------:R-:W-:Y:S01]  /*13850*/  IABS R10, R27 ;  /* 0x0000001b000a7213 */ /* 0x000fe20000000000 */
[C---:B------:R-:W-:Y:S02]  /*13860*/  IMAD R17, R5.reuse, R13, R17 ;  /* 0x0000000d05117224 */ /* 0x040fe400078e0211 */
        /* <DEDUP_REMOVED lines=10> */
[----:B------:R-:W-:-:S03]  /*13910*/  IMAD.HI.U32 R3, R9, R44, RZ ;  /* 0x0000002c09037227 */ /* 0x000fc600078e00ff */
[C---:B------:R-:W-:Y:S01]  /*13920*/  ISETP.GT.U32.AND P5, PT, R5.reuse, R6, PT ;  /* 0x000000060500720c */ /* 0x040fe20003fa4070 */
[----:B------:R-:W-:Y:S01]  /*13930*/  @!P0 IMAD.MOV R2, RZ, RZ, -R2 ;  /* 0x000000ffff028224 */ /* 0x000fe200078e0a02 */
[----:B------:R-:W-:Y:S01]  /*13940*/  ISETP.GT.U32.AND P0, PT, R5, R17, PT ;  /* 0x000000110500720c */ /* 0x000fe20003f04070 */
[----:B------:R-:W-:Y:S02]  /*13950*/  IMAD.MOV R3, RZ, RZ, -R3 ;  /* 0x000000ffff037224 */ /* 0x000fe400078e0a03 */
[----:B------:R-:W-:Y:S01]  /*13960*/  IMAD.HI.U32 R4, R9, R43, RZ ;  /* 0x0000002b09047227 */ /* 0x000fe200078e00ff */
[----:B------:R1:W-:Y:S03]  /*13970*/  STL [R1+0x224], R2 ;  /* 0x0002240201007387 */ /* 0x0003e60000100800 */
[----:B------:R-:W-:Y:S02]  /*13980*/  IMAD R44, R5, R3, R44 ;  /* 0x00000003052c7224 */ /* 0x000fe400078e022c */
[----:B------:R-:W-:-:S04]  /*13990*/  IMAD.HI.U32 R3, R9, R35, RZ ;  /* 0x0000002309037227 */ /* 0x000fc800078e00ff */
[--C-:B------:R-:W-:Y:S02]  /*139a0*/  @!P0 IMAD.IADD R17, R17, 0x1, -R5.reuse ;  /* 0x0000000111118824 */ /* 0x100fe400078e0a05 */
[----:B------:R-:W-:Y:S01]  /*139b0*/  @!P5 IMAD.IADD R6, R6, 0x1, -R5 ;  /* 0x000000010606d824 */ /* 0x000fe200078e0a05 */
[C---:B------:R-:W-:Y:S01]  /*139c0*/  ISETP.GT.U32.AND P5, PT, R5.reuse, R48, PT ;  /* 0x000000300500720c */ /* 0x040fe20003fa4070 */
[----:B------:R-:W-:Y:S01]  /*139d0*/  IMAD.MOV R3, RZ, RZ, -R3 ;  /* 0x000000ffff037224 */ /* 0x000fe200078e0a03 */
[C---:B------:R-:W-:Y:S01]  /*139e0*/  ISETP.GT.U32.AND P0, PT, R5.reuse, R17, PT ;  /* 0x000000110500720c */ /* 0x040fe20003f04070 */
[----:B-1----:R-:W-:Y:S02]  /*139f0*/  IMAD.MOV.U32 R2, RZ, RZ, R6 ;  /* 0x000000ffff027224 */ /* 0x002fe400078e0006 */
[C---:B------:R-:W-:Y:S02]  /*13a00*/  IMAD R35, R5.reuse, R3, R35 ;  /* 0x0000000305237224 */ /* 0x040fe400078e0223 */
[----:B------:R-:W-:Y:S01]  /*13a10*/  @!P4 IMAD.MOV R2, RZ, RZ, -R2 ;  /* 0x000000ffff02c224 */ /* 0x000fe200078e0a02 */
[----:B------:R-:W-:Y:S01]  /*13a20*/  ISETP.GT.U32.AND P4, PT, R5, R45, PT ;  /* 0x0000002d0500720c */ /* 0x000fe20003f84070 */
[----:B------:R-:W-:-:S03]  /*13a30*/  IMAD.HI.U32 R3, R9, R38, RZ ;  /* 0x0000002609037227 */ /* 0x000fc600078e00ff */
[----:B------:R1:W-:Y:S01]  /*13a40*/  STL [R1+0x220], R2 ;  /* 0x0002200201007387 */ /* 0x0003e20000100800 */
[----:B------:R-:W-:Y:S01]  /*13a50*/  @!P5 IADD3 R48, PT, PT, R48, -R5, RZ ;  /* 0x800000053030d210 */ /* 0x000fe20007ffe0ff */
[----:B------:R-:W-:Y:S02]  /*13a60*/  IMAD.MOV R4, RZ, RZ, -R4 ;  /* 0x000000ffff047224 */ /* 0x000fe400078e0a04 */
[----:B------:R-:W-:Y:S01]  /*13a70*/  @!P0 IMAD.IADD R17, R17, 0x1, -R5 ;  /* 0x0000000111118824 */ /* 0x000fe200078e0a05 */
[C---:B------:R-:W-:Y:S01]  /*13a80*/  ISETP.GT.U32.AND P0, PT, R5.reuse, R44, PT ;  /* 0x0000002c0500720c */ /* 0x040fe20003f04070 */
[----:B------:R-:W-:Y:S01]  /*13a90*/  IMAD.MOV R3, RZ, RZ, -R3 ;  /* 0x000000ffff037224 */ /* 0x000fe200078e0a03 */
[C---:B------:R-:W-:Y:S01]  /*13aa0*/  ISETP.GT.U32.AND P5, PT, R5.reuse, R48, PT ;  /* 0x000000300500720c */ /* 0x040fe20003fa4070 */
[----:B------:R-:W-:Y:S02]  /*13ab0*/  IMAD R43, R5, R4, R43 ;  /* 0x00000004052b7224 */ /* 0x000fe400078e022b */
[----:B------:R-:W-:-:S02]  /*13ac0*/  @!P4 IMAD.IADD R45, R45, 0x1, -R5 ;  /* 0x000000012d2dc824 */ /* 0x000fc400078e0a05 */
[----:B------:R-:W-:Y:S02]  /*13ad0*/  IMAD R38, R5, R3, R38 ;  /* 0x0000000305267224 */ /* 0x000fe400078e0226 */
[----:B------:R-:W-:Y:S01]  /*13ae0*/  IMAD.HI.U32 R4, R9, R32, RZ ;  /* 0x0000002009047227 */ /* 0x000fe200078e00ff */
[----:B------:R-:W-:-:S03]  /*13af0*/  ISETP.GT.U32.AND P4, PT, R5, R45, PT ;  /* 0x0000002d0500720c */ /* 0x000fc60003f84070 */
[--C-:B------:R-:W-:Y:S02]  /*13b00*/  @!P0 IMAD.IADD R44, R44, 0x1, -R5.reuse ;  /* 0x000000012c2c8824 */ /* 0x100fe400078e0a05 */
[----:B------:R-:W-:Y:S01]  /*13b10*/  @!P5 IMAD.IADD R48, R48, 0x1, -R5 ;  /* 0x000000013030d824 */ /* 0x000fe200078e0a05 */
[----:B------:R-:W-:Y:S01]  /*13b20*/  ISETP.GT.U32.AND P5, PT, R5, R43, PT ;  /* 0x0000002b0500720c */ /* 0x000fe20003fa4070 */
[----:B------:R-:W-:Y:S01]  /*13b30*/  IMAD.HI.U32 R6, R9, R40, RZ ;  /* 0x0000002809067227 */ /* 0x000fe200078e00ff */
[----:B------:R-:W-:-:S03]  /*13b40*/  ISETP.GT.U32.AND P0, PT, R5, R44, PT ;  /* 0x0000002c0500720c */ /* 0x000fc60003f04070 */
[----:B------:R-:W-:-:S04]  /*13b50*/  IMAD.HI.U32 R3, R9, R29, RZ ;  /* 0x0000001d09037227 */ /* 0x000fc800078e00ff */
[--C-:B------:R-:W-:Y:S01]  /*13b60*/  @!P4 IMAD.IADD R45, R45, 0x1, -R5.reuse ;  /* 0x000000012d2dc824 */ /* 0x100fe200078e0a05 */
[----:B------:R-:W-:Y:S01]  /*13b70*/  ISETP.GT.U32.AND P4, PT, R5, R35, PT ;  /* 0x000000230500720c */ /* 0x000fe20003f84070 */
[----:B------:R-:W-:Y:S02]  /*13b80*/  IMAD.MOV R4, RZ, RZ, -R4 ;  /* 0x000000ffff047224 */ /* 0x000fe400078e0a04 */
[--C-:B------:R-:W-:Y:S02]  /*13b90*/  @!P5 IMAD.IADD R43, R43, 0x1, -R5.reuse ;  /* 0x000000012b2bd824 */ /* 0x100fe400078e0a05 */
[----:B------:R-:W-:Y:S01]  /*13ba0*/  @!P0 IMAD.IADD R44, R44, 0x1, -R5 ;  /* 0x000000012c2c8824 */ /* 0x000fe200078e0a05 */
[C---:B------:R-:W-:Y:S01]  /*13bb0*/  ISETP.GT.U32.AND P0, PT, R5.reuse, R38, PT ;  /* 0x000000260500720c */ /* 0x040fe20003f04070 */
[----:B------:R-:W-:Y:S01]  /*13bc0*/  IMAD.MOV R6, RZ, RZ, -R6 ;  /* 0x000000ffff067224 */ /* 0x000fe200078e0a06 */
[----:B------:R-:W-:Y:S01]  /*13bd0*/  ISETP.GT.U32.AND P5, PT, R5, R43, PT ;  /* 0x0000002b0500720c */ /* 0x000fe20003fa4070 */
[----:B------:R-:W-:-:S02]  /*13be0*/  IMAD.MOV R3, RZ, RZ, -R3 ;  /* 0x000000ffff037224 */ /* 0x000fc400078e0a03 */
[----:B------:R-:W-:Y:S02]  /*13bf0*/  IMAD R32, R5, R4, R32 ;  /* 0x0000000405207224 */ /* 0x000fe400078e0220 */
[----:B------:R-:W-:Y:S02]  /*13c00*/  @!P4 IMAD.IADD R35, R35, 0x1, -R5 ;  /* 0x000000012323c824 */ /* 0x000fe400078e0a05 */
[C---:B------:R-:W-:Y:S02]  /*13c10*/  IMAD R40, R5.reuse, R6, R40 ;  /* 0x0000000605287224 */ /* 0x040fe400078e0228 */
[C---:B------:R-:W-:Y:S01]  /*13c20*/  IMAD R29, R5.reuse, R3, R29 ;  /* 0x00000003051d7224 */ /* 0x040fe200078e021d */
[----:B------:R-:W-:Y:S01]  /*13c30*/  ISETP.GT.U32.AND P4, PT, R5, R35, PT ;  /* 0x000000230500720c */ /* 0x000fe20003f84070 */
[--C-:B------:R-:W-:Y:S02]  /*13c40*/  @!P0 IMAD.IADD R38, R38, 0x1, -R5.reuse ;  /* 0x0000000126268824 */ /* 0x100fe400078e0a05 */
[----:B------:R-:W-:Y:S01]  /*13c50*/  @!P5 IMAD.IADD R43, R43, 0x1, -R5 ;  /* 0x000000012b2bd824 */ /* 0x000fe200078e0a05 */
[----:B------:R-:W-:Y:S01]  /*13c60*/  ISETP.GT.U32.AND P5, PT, R5, R40, PT ;  /* 0x000000280500720c */ /* 0x000fe20003fa4070 */
[----:B------:R-:W-:Y:S01]  /*13c70*/  IMAD.HI.U32 R6, R9, R30, RZ ;  /* 0x0000001e09067227 */ /* 0x000fe200078e00ff */
[----:B------:R-:W-:-:S03]  /*13c80*/  ISETP.GT.U32.AND P0, PT, R5, R38, PT ;  /* 0x000000260500720c */ /* 0x000fc60003f04070 */
[----:B------:R-:W-:-:S04]  /*13c90*/  IMAD.HI.U32 R7, R9, R28, RZ ;  /* 0x0000001c09077227 */ /* 0x000fc800078e00ff */
[----:B------:R-:W-:Y:S01]  /*13ca0*/  @!P4 IMAD.IADD R35, R35, 0x1, -R5 ;  /* 0x000000012323c824 */ /* 0x000fe200078e0a05 */
[----:B------:R-:W-:Y:S01]  /*13cb0*/  ISETP.GT.U32.AND P4, PT, R5, R32, PT ;  /* 0x000000200500720c */ /* 0x000fe20003f84070 */
[----:B------:R-:W-:-:S04]  /*13cc0*/  IMAD.HI.U32 R4, R9, R23, RZ ;  /* 0x0000001709047227 */ /* 0x000fc800078e00ff */
[--C-:B------:R-:W-:Y:S01]  /*13cd0*/  @!P0 IMAD.IADD R38, R38, 0x1, -R5.reuse ;  /* 0x0000000126268824 */ /* 0x100fe200078e0a05 */
[C---:B------:R-:W-:Y:S01]  /*13ce0*/  ISETP.GT.U32.AND P0, PT, R5.reuse, R29, PT ;  /* 0x0000001d0500720c */ /* 0x040fe20003f04070 */
[----:B------:R-:W-:Y:S02]  /*13cf0*/  @!P5 IMAD.IADD R40, R40, 0x1, -R5 ;  /* 0x000000012828d824 */ /* 0x000fe400078e0a05 */
[----:B------:R-:W-:Y:S02]  /*13d00*/  IMAD.MOV R6, RZ, RZ, -R6 ;  /* 0x000000ffff067224 */ /* 0x000fe400078e0a06 */
[----:B------:R-:W-:Y:S01]  /*13d10*/  IMAD.MOV R7, RZ, RZ, -R7 ;  /* 0x000000ffff077224 */ /* 0x000fe200078e0a07 */
[----:B------:R-:W-:Y:S01]  /*13d20*/  ISETP.GT.U32.AND P5, PT, R5, R40, PT ;  /* 0x000000280500720c */ /* 0x000fe20003fa4070 */
[----:B------:R-:W-:Y:S02]  /*13d30*/  @!P4 IMAD.IADD R32, R32, 0x1, -R5 ;  /* 0x000000012020c824 */ /* 0x000fe400078e0a05 */
[----:B------:R-:W-:-:S02]  /*13d40*/  IMAD.MOV R4, RZ, RZ, -R4 ;  /* 0x000000ffff047224 */ /* 0x000fc400078e0a04 */
[C---:B------:R-:W-:Y:S01]  /*13d50*/  IMAD R30, R5.reuse, R6, R30 ;  /* 0x00000006051e7224 */ /* 0x040fe200078e021e */
[----:B------:R-:W-:Y:S01]  /*13d60*/  ISETP.GT.U32.AND P4, PT, R5, R32, PT ;  /* 0x000000200500720c */ /* 0x000fe20003f84070 */
[----:B------:R-:W-:Y:S01]  /*13d70*/  @!P0 IMAD.IADD R29, R29, 0x1, -R5 ;  /* 0x000000011d1d8824 */ /* 0x000fe200078e0a05 */
[----:B------:R-:W-:Y:S01]  /*13d80*/  IABS R6, R24 ;  /* 0x0000001800067213 */ /* 0x000fe20000000000 */
[C---:B------:R-:W-:Y:S02]  /*13d90*/  IMAD R28, R5.reuse, R7, R28 ;  /* 0x00000007051c7224 */ /* 0x040fe400078e021c */
[C---:B------:R-:W-:Y:S01]  /*13da0*/  IMAD R23, R5.reuse, R4, R23 ;  /* 0x0000000405177224 */ /* 0x040fe200078e0217 */
[----:B------:R-:W-:Y:S01]  /*13db0*/  ISETP.GT.U32.AND P0, PT, R5, R29, PT ;  /* 0x0000001d0500720c */ /* 0x000fe20003f04070 */
[----:B------:R-:W-:Y:S01]  /*13dc0*/  IMAD.HI.U32 R13, R9, R11, RZ ;  /* 0x0000000b090d7227 */ /* 0x000fe200078e00ff */
[----:B------:R-:W-:Y:S02]  /*13dd0*/  @!P5 IADD3 R40, PT, PT, R40, -R5, RZ ;  /* 0x800000052828d210 */ /* 0x000fe40007ffe0ff */
[----:B------:R-:W-:Y:S01]  /*13de0*/  ISETP.GT.U32.AND P5, PT, R5, R28, PT ;  /* 0x0000001c0500720c */ /* 0x000fe20003fa4070 */
[----:B------:R-:W-:Y:S01]  /*13df0*/  IMAD.HI.U32 R3, R9, R21, RZ ;  /* 0x0000001509037227 */ /* 0x000fe200078e00ff */
[----:B------:R-:W-:-:S03]  /*13e00*/  IABS R4, R22 ;  /* 0x0000001600047213 */ /* 0x000fc60000000000 */
        /* <DEDUP_REMOVED lines=17> */
[C---:B------:R-:W-:Y:S01]  /*13f20*/  ISETP.GT.U32.AND P0, PT, R5.reuse, R23, PT ;  /* 0x000000170500720c */ /* 0x040fe20003f04070 */
[----:B------:R-:W-:Y:S01]  /*13f30*/  @!P5 IMAD.IADD R28, R28, 0x1, -R5 ;  /* 0x000000011c1cd824 */ /* 0x000fe200078e0a05 */
[----:B------:R-:W-:Y:S01]  /*13f40*/  ISETP.GT.U32.AND P5, PT, R5, R21, PT ;  /* 0x000000150500720c */ /* 0x000fe20003fa4070 */
[----:B------:R-:W-:Y:S01]  /*13f50*/  IMAD.HI.U32 R3, R9, R4, RZ ;  /* 0x0000000409037227 */ /* 0x000fe200078e00ff */
[----:B------:R-:W-:-:S03]  /*13f60*/  IABS R8, R25 ;  /* 0x0000001900087213 */ /* 0x000fc60000000000 */
[----:B------:R-:W-:Y:S01]  /*13f70*/  @!P4 IMAD.IADD R30, R30, 0x1, -R5 ;  /* 0x000000011e1ec824 */ /* 0x000fe200078e0a05 */
[----:B------:R-:W-:Y:S01]  /*13f80*/  ISETP.GT.U32.AND P4, PT, R5, R11, PT ;  /* 0x0000000b0500720c */ /* 0x000fe20003f84070 */
[----:B------:R-:W-:Y:S02]  /*13f90*/  IMAD.MOV R3, RZ, RZ, -R3 ;  /* 0x000000ffff037224 */ /* 0x000fe400078e0a03 */
[----:B------:R-:W-:Y:S02]  /*13fa0*/  IMAD.HI.U32 R7, R9, R6, RZ ;  /* 0x0000000609077227 */ /* 0x000fe400078e00ff */
[----:B------:R-:W-:Y:S02]  /*13fb0*/  @!P0 IADD3 R23, PT, PT, R23, -R5, RZ ;  /* 0x8000000517178210 */ /* 0x000fe40007ffe0ff */
[C---:B------:R-:W-:Y:S01]  /*13fc0*/  ISETP.GT.U32.AND P0, PT, R5.reuse, R10, PT ;  /* 0x0000000a0500720c */ /* 0x040fe20003f04070 */
[----:B------:R-:W-:Y:S01]  /*13fd0*/  IMAD R4, R5, R3, R4 ;  /* 0x0000000305047224 */ /* 0x000fe200078e0204 */
[----:B------:R-:W-:Y:S01]  /*13fe0*/  IABS R3, R14 ;  /* 0x0000000e00037213 */ /* 0x000fe20000000000 */
[----:B------:R-:W-:-:S02]  /*13ff0*/  @!P5 IMAD.IADD R21, R21, 0x1, -R5 ;  /* 0x000000011515d824 */ /* 0x000fc400078e0a05 */
[----:B------:R-:W-:Y:S02]  /*14000*/  IMAD.MOV R7, RZ, RZ, -R7 ;  /* 0x000000ffff077224 */ /* 0x000fe400078e0a07 */
[----:B------:R-:W-:Y:S01]  /*14010*/  @!P4 IMAD.IADD R11, R11, 0x1, -R5 ;  /* 0x000000010b0bc824 */ /* 0x000fe200078e0a05 */
[----:B------:R-:W-:Y:S01]  /*14020*/  ISETP.GT.U32.AND P5, PT, R5, R21, PT ;  /* 0x000000150500720c */ /* 0x000fe20003fa4070 */
[----:B------:R-:W-:-:S03]  /*14030*/  IMAD.HI.U32 R15, R9, R3, RZ ;  /* 0x00000003090f7227 */ /* 0x000fc600078e00ff */
[C---:B------:R-:W-:Y:S01]  /*14040*/  ISETP.GT.U32.AND P4, PT, R5.reuse, R11, PT ;  /* 0x0000000b0500720c */ /* 0x040fe20003f84070 */
[----:B------:R-:W-:Y:S02]  /*14050*/  @!P0 IMAD.IADD R10, R10, 0x1, -R5 ;  /* 0x000000010a0a8824 */ /* 0x000fe400078e0a05 */
[----:B------:R-:W-:Y:S02]  /*14060*/  IMAD.MOV R15, RZ, RZ, -R15 ;  /* 0x000000ffff0f7224 */ /* 0x000fe400078e0a0f */
[C---:B------:R-:W-:Y:S01]  /*14070*/  IMAD R6, R5.reuse, R7, R6 ;  /* 0x0000000705067224 */ /* 0x040fe200078e0206 */
[C---:B------:R-:W-:Y:S01]  /*14080*/  ISETP.GT.U32.AND P0, PT, R5.reuse, R10, PT ;  /* 0x0000000a0500720c */ /* 0x040fe20003f04070 */
[----:B------:R-:W-:Y:S01]  /*14090*/  IMAD R3, R5, R15, R3 ;  /* 0x0000000f05037224 */ /* 0x000fe200078e0203 */
[----:B------:R-:W-:Y:S01]  /*140a0*/  IABS R7, R26 ;  /* 0x0000001a00077213 */ /* 0x000fe20000000000 */
[----:B------:R-:W-:Y:S01]  /*140b0*/  @!P5 IMAD.IADD R21, R21, 0x1, -R5 ;  /* 0x000000011515d824 */ /* 0x000fe200078e0a05 */
[----:B------:R-:W-:Y:S01]  /*140c0*/  ISETP.GT.U32.AND P5, PT, R5, R6, PT ;  /* 0x000000060500720c */ /* 0x000fe20003fa4070 */
[----:B------:R-:W-:-:S02]  /*140d0*/  VIADD R12, R0, 0x199 ;  /* 0x00000199000c7836 */ /* 0x000fc40000000000 */
[----:B------:R-:W-:Y:S01]  /*140e0*/  @!P4 IMAD.IADD R11, R11, 0x1, -R5 ;  /* 0x000000010b0bc824 */ /* 0x000fe200078e0a05 */
[----:B------:R-:W-:Y:S01]  /*140f0*/  ISETP.GT.U32.AND P4, PT, R5, R4, PT ;  /* 0x000000040500720c */ /* 0x000fe20003f84070 */
[----:B------:R-:W-:Y:S01]  /*14100*/  IMAD.HI.U32 R15, R9, R7, RZ ;  /* 0x00000007090f7227 */ /* 0x000fe200078e00ff */
[----:B------:R-:W-:-:S03]  /*14110*/  IABS R50, R12 ;  /* 0x0000000c00327213 */ /* 0x000fc60000000000 */
[----:B------:R-:W-:Y:S01]  /*14120*/  @!P0 IMAD.IADD R10, R10, 0x1, -R5 ;  /* 0x000000010a0a8824 */ /* 0x000fe200078e0a05 */
[----:B------:R-:W-:Y:S01]  /*14130*/  ISETP.GT.U32.AND P0, PT, R5, R3, PT ;  /* 0x000000030500720c */ /* 0x000fe20003f04070 */
[----:B------:R-:W-:-:S04]  /*14140*/  IMAD.HI.U32 R19, R9, R13, RZ ;  /* 0x0000000d09137227 */ /* 0x000fc800078e00ff */
[----:B------:R-:W-:Y:S02]  /*14150*/  IMAD.MOV R15, RZ, RZ, -R15 ;  /* 0x000000ffff0f7224 */ /* 0x000fe400078e0a0f */
[----:B------:R-:W-:Y:S01]  /*14160*/  @!P4 IADD3 R4, PT, PT, R4, -R5, RZ ;  /* 0x800000050404c210 */ /* 0x000fe20007ffe0ff */
[----:B-1----:R-:W-:Y:S02]  /*14170*/  VIADD R2, R0, 0x198 ;  /* 0x0000019800027836 */ /* 0x002fe40000000000 */
[----:B------:R-:W-:Y:S02]  /*14180*/  @!P5 IMAD.IADD R6, R6, 0x1, -R5 ;  /* 0x000000010606d824 */ /* 0x000fe400078e0a05 */
[----:B------:R-:W-:Y:S02]  /*14190*/  IMAD.MOV R19, RZ, RZ, -R19 ;  /* 0x000000ffff137224 */ /* 0x000fe400078e0a13 */
[----:B------:R-:W-:Y:S01]  /*141a0*/  @!P0 IMAD.IADD R3, R3, 0x1, -R5 ;  /* 0x0000000103038824 */ /* 0x000fe200078e0a05 */
[C---:B------:R-:W-:Y:S01]  /*141b0*/  ISETP.GT.U32.AND P0, PT, R5.reuse, R4, PT ;  /* 0x000000040500720c */ /* 0x040fe20003f04070 */
[C---:B------:R-:W-:Y:S01]  /*141c0*/  IMAD R7, R5.reuse, R15, R7 ;  /* 0x0000000f05077224 */ /* 0x040fe200078e0207 */
[----:B------:R-:W-:Y:S01]  /*141d0*/  IABS R15, R2 ;  /* 0x00000002000f7213 */ /* 0x000fe20000000000 */
[----:B------:R-:W-:Y:S01]  /*141e0*/  IMAD.MOV.U32 R12, RZ, RZ, R17 ;  /* 0x000000ffff0c7224 */ /* 0x000fe200078e0011 */
[----:B------:R-:W-:Y:S01]  /*141f0*/  ISETP.GT.U32.AND P5, PT, R5, R6, PT ;  /* 0x000000060500720c */ /* 0x000fe20003fa4070 */
[----:B------:R-:W-:Y:S01]  /*14200*/  IMAD.HI.U32 R18, R9, R8, RZ ;  /* 0x0000000809127227 */ /* 0x000fe200078e00ff */
[----:B------:R-:W-:-:S03]  /*14210*/  IABS R17, R49 ;  /* 0x0000003100117213 */ /* 0x000fc60000000000 */
[C---:B------:R-:W-:Y:S02]  /*14220*/  IMAD R13, R5.reuse, R19, R13 ;  /* 0x00000013050d7224 */ /* 0x040fe400078e020d */
[----:B------:R-:W-:Y:S01]  /*14230*/  @!P1 IMAD.MOV R12, RZ, RZ, -R12 ;  /* 0x000000ffff0c9224 */ /* 0x000fe200078e0a0c */
[C---:B------:R-:W-:Y:S01]  /*14240*/  ISETP.GT.U32.AND P1, PT, R5.reuse, R3, PT ;  /* 0x000000030500720c */ /* 0x040fe20003f24070 */
[----:B------:R-:W-:Y:S01]  /*14250*/  IMAD.MOV R18, RZ, RZ, -R18 ;  /* 0x000000ffff127224 */ /* 0x000fe200078e0a12 */
[----:B------:R-:W-:Y:S01]  /*14260*/  ISETP.GT.U32.AND P4, PT, R5, R13, PT ;  /* 0x0000000d0500720c */ /* 0x000fe20003f84070 */
[----:B------:R-:W-:Y:S01]  /*14270*/  IMAD.HI.U32 R19, R9, R15, RZ ;  /* 0x0000000f09137227 */ /* 0x000fe200078e00ff */
[----:B------:R1:W-:Y:S03]  /*14280*/  STL [R1+0x210], R12 ;  /* 0x0002100c01007387 */ /* 0x0003e60000100800 */
[----:B------:R-:W-:Y:S01]  /*14290*/  IMAD R8, R5, R18, R8 ;  /* 0x0000001205087224 */ /* 0x000fe200078e0208 */
[----:B------:R-:W-:Y:S01]  /*142a0*/  STL [R1+0x438], R79 ;  /* 0x0004384f01007387 */ /* 0x000fe20000100800 */
[----:B------:R-:W-:-:S02]  /*142b0*/  IMAD.MOV R19, RZ, RZ, -R19 ;  /* 0x000000ffff137224 */ /* 0x000fc400078e0a13 */
[--C-:B------:R-:W-:Y:S01]  /*142c0*/  @!P0 IMAD.IADD R4, R4, 0x1, -R5.reuse ;  /* 0x0000000104048824 */ /* 0x100fe200078e0a05 */
[C---:B------:R-:W-:Y:S01]  /*142d0*/  ISETP.GT.U32.AND P0, PT, R5.reuse, R7, PT ;  /* 0x000000070500720c */ /* 0x040fe20003f04070 */
[----:B------:R-:W-:Y:S01]  /*142e0*/  @!P5 IMAD.IADD R6, R6, 0x1, -R5 ;  /* 0x000000010606d824 */ /* 0x000fe200078e0a05 */
[C---:B------:R-:W-:Y:S01]  /*142f0*/  ISETP.GT.U32.AND P5, PT, R5.reuse, R8, PT ;  /* 0x000000080500720c */ /* 0x040fe20003fa4070 */
[----:B------:R-:W-:Y:S02]  /*14300*/  IMAD R15, R5, R19, R15 ;  /* 0x00000013050f7224 */ /* 0x000fe400078e020f */
[--C-:B------:R-:W-:Y:S02]  /*14310*/  @!P1 IMAD.IADD R3, R3, 0x1, -R5.reuse ;  /* 0x0000000103039824 */ /* 0x100fe400078e0a05 */
[----:B------:R-:W-:Y:S01]  /*14320*/  @!P4 IMAD.IADD R13, R13, 0x1, -R5 ;  /* 0x000000010d0dc824 */ /* 0x000fe200078e0a05 */
[----:B------:R-:W-:Y:S01]  /*14330*/  ISETP.GT.U32.AND P1, PT, R5, R15, PT ;  /* 0x0000000f0500720c */ /* 0x000fe20003f24070 */
[----:B------:R-:W-:-:S02]  /*14340*/  VIADD R2, R0, 0x19b ;  /* 0x0000019b00027836 */ /* 0x000fc40000000000 */
[----:B------:R-:W-:Y:S01]  /*14350*/  IMAD.HI.U32 R49, R9, R17, RZ ;  /* 0x0000001109317227 */ /* 0x000fe200078e00ff */
[----:B------:R-:W-:Y:S02]  /*14360*/  ISETP.GT.U32.AND P4, PT, R5, R13, PT ;  /* 0x0000000d0500720c */ /* 0x000fe40003f84070 */
[----:B------:R-:W-:Y:S01]  /*14370*/  IABS R18, R2 ;  /* 0x0000000200127213 */ /* 0x000fe20000000000 */
[--C-:B------:R-:W-:Y:S02]  /*14380*/  @!P0 IMAD.IADD R7, R7, 0x1, -R5.reuse ;  /* 0x0000000107078824 */ /* 0x100fe400078e0a05 */
[----:B------:R-:W-:Y:S02]  /*14390*/  @!P5 IMAD.IADD R8, R8, 0x1, -R5 ;  /* 0x000000010808d824 */ /* 0x000fe400078e0a05 */
[----:B------:R-:W-:Y:S01]  /*143a0*/  IMAD.HI.U32 R51, R9, R50, RZ ;  /* 0x0000003209337227 */ /* 0x000fe200078e00ff */
[----:B------:R-:W-:Y:S02]  /*143b0*/  ISETP.GT.U32.AND P0, PT, R5, R7, PT ;  /* 0x000000070500720c */ /* 0x000fe40003f04070 */
[----:B------:R-:W-:Y:S01]  /*143c0*/  @!P1 IADD3 R15, PT, PT, R15, -R5, RZ ;  /* 0x800000050f0f9210 */ /* 0x000fe20007ffe0ff */
[----:B------:R-:W-:Y:S01]  /*143d0*/  IMAD.MOV R49, RZ, RZ, -R49 ;  /* 0x000000ffff317224 */ /* 0x000fe200078e0a31 */
[----:B------:R-:W-:Y:S01]  /*143e0*/  ISETP.GT.U32.AND P5, PT, R5, R8, PT ;  /* 0x000000080500720c */ /* 0x000fe20003fa4070 */
[----:B------:R-:W-:Y:S01]  /*143f0*/  IMAD.HI.U32 R19, R9, R18, RZ ;  /* 0x0000001209137227 */ /* 0x000fe200078e00ff */
[----:B------:R-:W-:-:S03]  /*14400*/  ISETP.GT.U32.AND P1, PT, R5, R15, PT ;  /* 0x0000000f0500720c */ /* 0x000fc60003f24070 */
[----:B------:R-:W-:Y:S02]  /*14410*/  IMAD.MOV R51, RZ, RZ, -R51 ;  /* 0x000000ffff337224 */ /* 0x000fe400078e0a33 */
[----:B------:R-:W-:Y:S02]  /*14420*/  IMAD R17, R5, R49, R17 ;  /* 0x0000003105117224 */ /* 0x000fe400078e0211 */
[----:B------:R-:W-:Y:S01]  /*14430*/  @!P4 IMAD.IADD R13, R13, 0x1, -R5 ;  /* 0x000000010d0dc824 */ /* 0x000fe200078e0a05 */
[----:B------:R-:W-:Y:S01]  /*14440*/  ISETP.GE.AND P4, PT, R16, RZ, PT ;  /* 0x000000ff1000720c */ /* 0x000fe20003f86270 */
[----:B------:R-:W-:Y:S02]  /*14450*/  IMAD.MOV R19, RZ, RZ, -R19 ;  /* 0x000000ffff137224 */ /* 0x000fe400078e0a13 */
[----:B------:R-:W-:Y:S02]  /*14460*/  IMAD R16, R5, R51, R50 ;  /* 0x0000003305107224 */ /* 0x000fe400078e0232 */
[--C-:B------:R-:W-:Y:S01]  /*14470*/  @!P0 IMAD.IADD R7, R7, 0x1, -R5.reuse ;  /* 0x0000000107078824 */ /* 0x100fe200078e0a05 */
[C---:B------:R-:W-:Y:S01]  /*14480*/  ISETP.GT.U32.AND P0, PT, R5.reuse, R17, PT ;  /* 0x000000110500720c */ /* 0x040fe20003f04070 */
[C---:B------:R-:W-:Y:S01]  /*14490*/  IMAD R18, R5.reuse, R19, R18 ;  /* 0x0000001305127224 */ /* 0x040fe200078e0212 */
[----:B------:R-:W-:Y:S01]  /*144a0*/  IABS R19, R77 ;  /* 0x0000004d00137213 */ /* 0x000fe20000000000 */
[--C-:B------:R-:W-:Y:S01]  /*144b0*/  @!P5 IMAD.IADD R8, R8, 0x1, -R5.reuse ;  /* 0x000000010808d824 */ /* 0x100fe200078e0a05 */
[----:B------:R-:W-:Y:S01]  /*144c0*/  ISETP.GT.U32.AND P5, PT, R5, R16, PT ;  /* 0x000000100500720c */ /* 0x000fe20003fa4070 */
[----:B------:R-:W-:Y:S01]  /*144d0*/  @!P1 IMAD.IADD R15, R15, 0x1, -R5 ;  /* 0x000000010f0f9824 */ /* 0x000fe200078e0a05 */
[----:B------:R-:W-:Y:S01]  /*144e0*/  ISETP.GT.U32.AND P1, PT, R5, R18, PT ;  /* 0x000000120500720c */ /* 0x000fe20003f24070 */
[----:B------:R-:W-:-:S02]  /*144f0*/  VIADD R2, R0, 0x19d ;  /* 0x0000019d00027836 */ /* 0x000fc40000000000 */
[----:B-1----:R-:W-:Y:S02]  /*14500*/  VIADD R12, R0, 0x19e ;  /* 0x0000019e000c7836 */ /* 0x002fe40000000000 */
[----:B------:R-:W-:Y:S01]  /*14510*/  IMAD.HI.U32 R49, R9, R19, RZ ;  /* 0x0000001309317227 */ /* 0x000fe200078e00ff */
[----:B------:R-:W-:Y:S02]  /*14520*/  IABS R110, R2 ;  /* 0x00000002006e7213 */ /* 0x000fe40000000000 */
[----:B------:R-:W-:Y:S01]  /*14530*/  IABS R109, R12 ;  /* 0x0000000c006d7213 */ /* 0x000fe20000000000 */
[--C-:B------:R-:W-:Y:S02]  /*14540*/  @!P0 IMAD.IADD R17, R17, 0x1, -R5.reuse ;  /* 0x0000000111118824 */ /* 0x100fe400078e0a05 */
[----:B------:R-:W-:Y:S02]  /*14550*/  @!P5 IMAD.IADD R16, R16, 0x1, -R5 ;  /* 0x000000011010d824 */ /* 0x000fe400078e0a05 */
[----:B------:R-:W-:Y:S01]  /*14560*/  IMAD.HI.U32 R51, R9, R110, RZ ;  /* 0x0000006e09337227 */ /* 0x000fe200078e00ff */
[----:B------:R-:W-:-:S02]  /*14570*/  ISETP.GT.U32.AND P0, PT, R5, R17, PT ;  /* 0x000000110500720c */ /* 0x000fc40003f04070 */
[----:B------:R-:W-:Y:S01]  /*14580*/  ISETP.GT.U32.AND P5, PT, R5, R16, PT ;  /* 0x000000100500720c */ /* 0x000fe20003fa4070 */
[----:B------:R-:W-:Y:S02]  /*14590*/  @!P1 IMAD.IADD R18, R18, 0x1, -R5 ;  /* 0x0000000112129824 */ /* 0x000fe400078e0a05 */
[----:B------:R-:W-:Y:S02]  /*145a0*/  IMAD.MOV R51, RZ, RZ, -R51 ;  /* 0x000000ffff337224 */ /* 0x000fe400078e0a33 */
[----:B------:R-:W-:Y:S01]  /*145b0*/  IMAD.HI.U32 R50, R9, R109, RZ ;  /* 0x0000006d09327227 */ /* 0x000fe200078e00ff */
[----:B------:R-:W-:-:S03]  /*145c0*/  ISETP.GT.U32.AND P1, PT, R5, R18, PT ;  /* 0x000000120500720c */ /* 0x000fc60003f24070 */
[----:B------:R-:W-:Y:S02]  /*145d0*/  IMAD.MOV R49, RZ, RZ, -R49 ;  /* 0x000000ffff317224 */ /* 0x000fe400078e0a31 */
[C---:B------:R-:W-:Y:S02]  /*145e0*/  IMAD R110, R5.reuse, R51, R110 ;  /* 0x00000033056e7224 */ /* 0x040fe400078e026e */
[----:B------:R-:W-:Y:S02]  /*145f0*/  IMAD.MOV R50, RZ, RZ, -R50 ;  /* 0x000000ffff327224 */ /* 0x000fe400078e0a32 */
[----:B------:R-:W-:Y:S02]  /*14600*/  IMAD R19, R5, R49, R19 ;  /* 0x0000003105137224 */ /* 0x000fe400078e0213 */
[----:B------:R-:W-:Y:S01]  /*14610*/  @!P0 IMAD.IADD R17, R17, 0x1, -R5 ;  /* 0x0000000111118824 */ /* 0x000fe200078e0a05 */
[C---:B------:R-:W-:Y:S01]  /*14620*/  ISETP.GT.U32.AND P0, PT, R5.reuse, R110, PT ;  /* 0x0000006e0500720c */ /* 0x040fe20003f04070 */
[----:B------:R-:W-:-:S02]  /*14630*/  IMAD R109, R5, R50, R109 ;  /* 0x00000032056d7224 */ /* 0x000fc400078e026d */
[--C-:B------:R-:W-:Y:S01]  /*14640*/  @!P5 IMAD.IADD R16, R16, 0x1, -R5.reuse ;  /* 0x000000011010d824 */ /* 0x100fe200078e0a05 */
[C---:B------:R-:W-:Y:S01]  /*14650*/  ISETP.GT.U32.AND P5, PT, R5.reuse, R19, PT ;  /* 0x000000130500720c */ /* 0x040fe20003fa4070 */
[----:B------:R-:W-:Y:S01]  /*14660*/  @!P1 IMAD.IADD R18, R18, 0x1, -R5 ;  /* 0x0000000112129824 */ /* 0x000fe200078e0a05 */
[----:B------:R-:W-:Y:S01]  /*14670*/  ISETP.GT.U32.AND P1, PT, R5, R109, PT ;  /* 0x0000006d0500720c */ /* 0x000fe20003f24070 */
[----:B------:R-:W-:Y:S02]  /*14680*/  VIADD R112, R0, 0x1a0 ;  /* 0x000001a000707836 */ /* 0x000fe40000000000 */
[----:B------:R-:W-:-:S03]  /*14690*/  IMAD.HI.U32 R49, R9, R108, RZ ;  /* 0x0000006c09317227 */ /* 0x000fc600078e00ff */
[----:B------:R-:W-:Y:S01]  /*146a0*/  IABS R107, R112 ;  /* 0x00000070006b7213 */ /* 0x000fe20000000000 */
[----:B------:R-:W-:Y:S02]  /*146b0*/  @!P0 IMAD.IADD R110, R110, 0x1, -R5 ;  /* 0x000000016e6e8824 */ /* 0x000fe400078e0a05 */
[----:B------:R-:W-:Y:S02]  /*146c0*/  IMAD.MOV R49, RZ, RZ, -R49 ;  /* 0x000000ffff317224 */ /* 0x000fe400078e0a31 */
[----:B------:R-:W-:Y:S01]  /*146d0*/  @!P5 IMAD.IADD R19, R19, 0x1, -R5 ;  /* 0x000000011313d824 */ /* 0x000fe200078e0a05 */
[----:B------:R-:W-:Y:S01]  /*146e0*/  ISETP.GT.U32.AND P0, PT, R5, R110, PT ;  /* 0x0000006e0500720c */ /* 0x000fe20003f04070 */
[----:B------:R-:W-:-:S03]  /*146f0*/  IMAD.HI.U32 R50, R9, R107, RZ ;  /* 0x0000006b09327227 */ /* 0x000fc600078e00ff */
[----:B------:R-:W-:Y:S01]  /*14700*/  ISETP.GT.U32.AND P5, PT, R5, R19, PT ;  /* 0x000000130500720c */ /* 0x000fe20003fa4070 */
[----:B------:R-:W-:Y:S02]  /*14710*/  @!P1 IMAD.IADD R109, R109, 0x1, -R5 ;  /* 0x000000016d6d9824 */ /* 0x000fe400078e0a05 */
[----:B------:R-:W-:Y:S02]  /*14720*/  IMAD.MOV R50, RZ, RZ, -R50 ;  /* 0x000000ffff327224 */ /* 0x000fe400078e0a32 */
[C---:B------:R-:W-:Y:S01]  /*14730*/  IMAD R108, R5.reuse, R49, R108 ;  /* 0x00000031056c7224 */ /* 0x040fe200078e026c */
[----:B------:R-:W-:Y:S01]  /*14740*/  ISETP.GT.U32.AND P1, PT, R5, R109, PT ;  /* 0x0000006d0500720c */ /* 0x000fe20003f24070 */
[----:B------:R-:W-:-:S04]  /*14750*/  IMAD.HI.U32 R49, R9, R106, RZ ;  /* 0x0000006a09317227 */ /* 0x000fc800078e00ff */
[C---:B------:R-:W-:Y:S02]  /*14760*/  IMAD R107, R5.reuse, R50, R107 ;  /* 0x00000032056b7224 */ /* 0x040fe400078e026b */
[----:B------:R-:W-:Y:S02]  /*14770*/  IMAD.MOV R49, RZ, RZ, -R49 ;  /* 0x000000ffff317224 */ /* 0x000fe400078e0a31 */
[--C-:B------:R-:W-:Y:S01]  /*14780*/  @!P0 IMAD.IADD R110, R110, 0x1, -R5.reuse ;  /* 0x000000016e6e8824 */ /* 0x100fe200078e0a05 */
[C---:B------:R-:W-:Y:S01]  /*14790*/  ISETP.GT.U32.AND P0, PT, R5.reuse, R107, PT ;  /* 0x0000006b0500720c */ /* 0x040fe20003f04070 */
[----:B------:R-:W-:Y:S02]  /*147a0*/  IMAD R106, R5, R49, R106 ;  /* 0x00000031056a7224 */ /* 0x000fe400078e026a */
[----:B------:R-:W-:Y:S01]  /*147b0*/  @!P5 IMAD.IADD R19, R19, 0x1, -R5 ;  /* 0x000000011313d824 */ /* 0x000fe200078e0a05 */
[----:B------:R-:W-:Y:S01]  /*147c0*/  ISETP.GT.U32.AND P5, PT, R5, R108, PT ;  /* 0x0000006c0500720c */ /* 0x000fe20003fa4070 */
[----:B------:R-:W-:-:S02]  /*147d0*/  VIADD R78, R0, 0x1a2 ;  /* 0x000001a2004e7836 */ /* 0x000fc40000000000 */
[C---:B------:R-:W-:Y:S02]  /*147e0*/  VIADD R77, R0.reuse, 0x1a3 ;  /* 0x000001a3004d7836 */ /* 0x040fe40000000000 */
[--C-:B------:R-:W-:Y:S01]  /*147f0*/  @!P1 IMAD.IADD R109, R109, 0x1, -R5.reuse ;  /* 0x000000016d6d9824 */ /* 0x100fe200078e0a05 */
[----:B------:R-:W-:Y:S01]  /*14800*/  ISETP.GT.U32.AND P1, PT, R5, R106, PT ;  /* 0x0000006a0500720c */ /* 0x000fe20003f24070 */
[----:B------:R-:W-:Y:S01]  /*14810*/  VIADD R12, R0, 0x1a4 ;  /* 0x000001a4000c7836 */ /* 0x000fe20000000000 */
[----:B------:R-:W-:Y:S01]  /*14820*/  STL [R1+0x440], R78 ;  /* 0x0004404e01007387 */ /* 0x000fe20000100800 */
[----:B------:R-:W-:Y:S01]  /*14830*/  @!P0 IMAD.IADD R107, R107, 0x1, -R5 ;  /* 0x000000016b6b8824 */ /* 0x000fe200078e0a05 */
[----:B------:R-:W-:Y:S01]  /*14840*/  IABS R104, R77 ;  /* 0x0000004d00687213 */ /* 0x000fe20000000000 */
[----:B------:R-:W-:Y:S01]  /*14850*/  @!P6 IMAD.MOV R44, RZ, RZ, -R44 ;  /* 0x000000ffff2ce224 */ /* 0x000fe200078e0a2c */
[----:B------:R-:W-:Y:S01]  /*14860*/  STL [R1+0x448], R77 ;  /* 0x0004484d01007387 */ /* 0x000fe20000100800 */
[----:B------:R-:W-:-:S02]  /*14870*/  IABS R103, R12 ;  /* 0x0000000c00677213 */ /* 0x000fc40000000000 */
[----:B------:R-:W-:Y:S01]  /*14880*/  IABS R105, R78 ;  /* 0x0000004e00697213 */ /* 0x000fe20000000000 */
[----:B------:R1:W-:Y:S01]  /*14890*/  STL [R1+0x44c], R12 ;  /* 0x00044c0c01007387 */ /* 0x0003e20000100800 */
[----:B------:R-:W-:Y:S01]  /*148a0*/  @!P5 IADD3 R108, PT, PT, R108, -R5, RZ ;  /* 0x800000056c6cd210 */ /* 0x000fe20007ffe0ff */
[----:B------:R-:W-:Y:S01]  /*148b0*/  IMAD.HI.U32 R49, R9, R104, RZ ;  /* 0x0000006809317227 */ /* 0x000fe200078e00ff */
[----:B------:R-:W-:Y:S01]  /*148c0*/  ISETP.GT.U32.AND P0, PT, R5, R107, PT ;  /* 0x0000006b0500720c */ /* 0x000fe20003f04070 */
[----:B------:R-:W-:Y:S01]  /*148d0*/  STL [R1+0x1b54], R110 ;  /* 0x001b546e01007387 */ /* 0x000fe20000100800 */
[----:B------:R-:W-:Y:S01]  /*148e0*/  ISETP.GE.AND P5, PT, R47, RZ, PT ;  /* 0x000000ff2f00720c */ /* 0x000fe20003fa6270 */
[----:B------:R-:W-:Y:S02]  /*148f0*/  @!P1 IMAD.IADD R106, R106, 0x1, -R5 ;  /* 0x000000016a6a9824 */ /* 0x000fe400078e0a05 */
[----:B------:R-:W-:Y:S01]  /*14900*/  STL [R1+0x1b58], R109 ;  /* 0x001b586d01007387 */ /* 0x000fe20000100800 */
[----:B------:R-:W-:-:S02]  /*14910*/  IMAD.HI.U32 R51, R9, R105, RZ ;  /* 0x0000006909337227 */ /* 0x000fc400078e00ff */
[C---:B------:R-:W-:Y:S02]  /*14920*/  ISETP.GT.U32.AND P1, PT, R5.reuse, R106, PT ;  /* 0x0000006a0500720c */ /* 0x040fe40003f24070 */
[----:B-1----:R-:W-:Y:S02]  /*14930*/  IMAD.MOV.U32 R12, RZ, RZ, R48 ;  /* 0x000000ffff0c7224 */ /* 0x002fe400078e0030 */
[----:B------:R-:W-:Y:S02]  /*14940*/  IMAD.MOV R49, RZ, RZ, -R49 ;  /* 0x000000ffff317224 */ /* 0x000fe400078e0a31 */
[----:B------:R-:W-:Y:S01]  /*14950*/  @!P3 IMAD.MOV R12, RZ, RZ, -R12 ;  /* 0x000000ffff0cb224 */ /* 0x000fe200078e0a0c */
[----:B------:R-:W-:Y:S01]  /*14960*/  ISETP.GT.U32.AND P3, PT, R5, R108, PT ;  /* 0x0000006c0500720c */ /* 0x000fe20003f64070 */
[----:B------:R-:W-:-:S03]  /*14970*/  IMAD.HI.U32 R50, R9, R103, RZ ;  /* 0x0000006709327227 */ /* 0x000fc600078e00ff */
[----:B------:R1:W-:Y:S01]  /*14980*/  STL [R1+0x1dc], R12 ;  /* 0x0001dc0c01007387 */ /* 0x0003e20000100800 */
[----:B------:R-:W-:Y:S02]  /*14990*/  IMAD.MOV R51, RZ, RZ, -R51 ;  /* 0x000000ffff337224 */ /* 0x000fe400078e0a33 */
[C---:B------:R-:W-:Y:S02]  /*149a0*/  VIADD R48, R0.reuse, 0x1a6 ;  /* 0x000001a600307836 */ /* 0x040fe40000000000 */
[C---:B------:R-:W-:Y:S02]  /*149b0*/  IMAD R104, R5.reuse, R49, R104 ;  /* 0x0000003105687224 */ /* 0x040fe400078e0268 */
[C---:B------:R-:W-:Y:S01]  /*149c0*/  VIADD R47, R0.reuse, 0x1a7 ;  /* 0x000001a7002f7836 */ /* 0x040fe20000000000 */
[----:B------:R-:W-:Y:S01]  /*149d0*/  IABS R101, R48 ;  /* 0x0000003000657213 */ /* 0x000fe20000000000 */
[----:B------:R-:W-:Y:S02]  /*149e0*/  IMAD.MOV R50, RZ, RZ, -R50 ;  /* 0x000000ffff327224 */ /* 0x000fe400078e0a32 */
[----:B-1----:R-:W-:Y:S01]  /*149f0*/  VIADD R12, R0, 0x1a5 ;  /* 0x000001a5000c7836 */ /* 0x002fe20000000000 */
[----:B------:R-:W-:Y:S01]  /*14a00*/  IABS R100, R47 ;  /* 0x0000002f00647213 */ /* 0x000fe20000000000 */
[----:B------:R-:W-:-:S02]  /*14a10*/  IMAD R105, R5, R51, R105 ;  /* 0x0000003305697224 */ /* 0x000fc400078e0269 */
[----:B------:R-:W-:Y:S01]  /*14a20*/  @!P0 IMAD.IADD R107, R107, 0x1, -R5 ;  /* 0x000000016b6b8824 */ /* 0x000fe200078e0a05 */
[----:B------:R-:W-:Y:S01]  /*14a30*/  IABS R102, R12 ;  /* 0x0000000c00667213 */ /* 0x000fe20000000000 */
[----:B------:R1:W-:Y:S01]  /*14a40*/  STL [R1+0x424], R12 ;  /* 0x0004240c01007387 */ /* 0x0003e20000100800 */
[C---:B------:R-:W-:Y:S01]  /*14a50*/  ISETP.GT.U32.AND P0, PT, R5.reuse, R104, PT ;  /* 0x000000680500720c */ /* 0x040fe20003f04070 */
[C---:B------:R-:W-:Y:S02]  /*14a60*/  IMAD R103, R5.reuse, R50, R103 ;  /* 0x0000003205677224 */ /* 0x040fe400078e0267 */
[----:B------:R-:W-:Y:S01]  /*14a70*/  STL [R1+0x420], R48 ;  /* 0x0004203001007387 */ /* 0x000fe20000100800 */
[--C-:B------:R-:W-:Y:S01]  /*14a80*/  @!P3 IMAD.IADD R108, R108, 0x1, -R5.reuse ;  /* 0x000000016c6cb824 */ /* 0x100fe200078e0a05 */
[C---:B------:R-:W-:Y:S01]  /*14a90*/  ISETP.GT.U32.AND P3, PT, R5.reuse, R105, PT ;  /* 0x000000690500720c */ /* 0x040fe20003f64070 */
[----:B------:R-:W-:Y:S01]  /*14aa0*/  @!P1 IMAD.IADD R106, R106, 0x1, -R5 ;  /* 0x000000016a6a9824 */ /* 0x000fe200078e0a05 */
[----:B------:R2:W-:Y:S01]  /*14ab0*/  STL [R1+0x428], R47 ;  /* 0x0004282f01007387 */ /* 0x0005e20000100800 */
[----:B------:R-:W-:Y:S01]  /*14ac0*/  ISETP.GT.U32.AND P1, PT, R5, R103, PT ;  /* 0x000000670500720c */ /* 0x000fe20003f24070 */
[----:B-1----:R-:W-:-:S02]  /*14ad0*/  VIADD R12, R0, 0x1a8 ;  /* 0x000001a8000c7836 */ /* 0x002fc40000000000 */
[----:B------:R-:W-:Y:S01]  /*14ae0*/  STL [R1+0x1b5c], R108 ;  /* 0x001b5c6c01007387 */ /* 0x000fe20000100800 */
[----:B------:R-:W-:Y:S02]  /*14af0*/  IMAD.MOV.U32 R110, RZ, RZ, R75 ;  /* 0x000000ffff6e7224 */ /* 0x000fe400078e004b */
[----:B------:R-:W-:Y:S01]  /*14b00*/  @!P0 IMAD.IADD R104, R104, 0x1, -R5 ;  /* 0x0000000168688824 */ /* 0x000fe200078e0a05 */
[----:B------:R1:W-:Y:S01]  /*14b10*/  STL [R1+0x430], R12 ;  /* 0x0004300c01007387 */ /* 0x0003e20000100800 */
[----:B------:R-:W-:Y:S01]  /*14b20*/  IABS R99, R12 ;  /* 0x0000000c00637213 */ /* 0x000fe20000000000 */
[----:B--2---:R-:W-:Y:S02]  /*14b30*/  IMAD.HI.U32 R47, R9, R102, RZ ;  /* 0x00000066092f7227 */ /* 0x004fe400078e00ff */
[----:B------:R-:W-:Y:S02]  /*14b40*/  STL [R1+0x1b60], R107 ;  /* 0x001b606b01007387 */ /* 0x000fe40000100800 */
[----:B------:R-:W-:-:S02]  /*14b50*/  IMAD.MOV R47, RZ, RZ, -R47 ;  /* 0x000000ffff2f7224 */ /* 0x000fc400078e0a2f */
[--C-:B------:R-:W-:Y:S01]  /*14b60*/  @!P3 IMAD.IADD R105, R105, 0x1, -R5.reuse ;  /* 0x000000016969b824 */ /* 0x100fe200078e0a05 */
[----:B------:R-:W-:Y:S01]  /*14b70*/  STL [R1+0x1b64], R106 ;  /* 0x001b646a01007387 */ /* 0x000fe20000100800 */
[----:B------:R-:W-:Y:S01]  /*14b80*/  IMAD R102, R5, R47, R102 ;  /* 0x0000002f05667224 */ /* 0x000fe200078e0266 */
[----:B-1----:R-:W-:Y:S01]  /*14b90*/  MOV R12, R45 ;  /* 0x0000002d000c7202 */ /* 0x002fe20000000f00 */
[----:B------:R-:W-:Y:S01]  /*14ba0*/  @!P1 IMAD.IADD R103, R103, 0x1, -R5 ;  /* 0x0000000167679824 */ /* 0x000fe200078e0a05 */
[----:B------:R-:W-:Y:S01]  /*14bb0*/  ISETP.GT.U32.AND P1, PT, R5, R105, PT ;  /* 0x000000690500720c */ /* 0x000fe20003f24070 */
[----:B------:R-:W-:Y:S01]  /*14bc0*/  IMAD.HI.U32 R47, R9, R101, RZ ;  /* 0x00000065092f7227 */ /* 0x000fe200078e00ff */
[C---:B------:R-:W-:Y:S02]  /*14bd0*/  ISETP.GT.U32.AND P0, PT, R5.reuse, R102, PT ;  /* 0x000000660500720c */ /* 0x040fe40003f04070 */
[C---:B------:R-:W-:Y:S01]  /*14be0*/  ISETP.GT.U32.AND P6, PT, R5.reuse, R103, PT ;  /* 0x000000670500720c */ /* 0x040fe20003fc4070 */
[----:B------:R-:W-:Y:S01]  /*14bf0*/  @!P2 IMAD.MOV R12, RZ, RZ, -R12 ;  /* 0x000000ffff0ca224 */ /* 0x000fe200078e0a0c */
[----:B------:R-:W-:Y:S01]  /*14c00*/  ISETP.GT.U32.AND P2, PT, R5, R104, PT ;  /* 0x000000680500720c */ /* 0x000fe20003f44070 */
[----:B------:R-:W-:Y:S01]  /*14c10*/  IMAD.HI.U32 R48, R9, R100, RZ ;  /* 0x0000006409307227 */ /* 0x000fe200078e00ff */
[----:B------:R-:W-:-:S02]  /*14c20*/  ISETP.GE.AND P3, PT, R42, RZ, PT ;  /* 0x000000ff2a00720c */ /* 0x000fc40003f66270 */
[----:B------:R1:W-:Y:S01]  /*14c30*/  STL [R1+0x1b4c], R12 ;  /* 0x001b4c0c01007387 */ /* 0x0003e20000100800 */
[----:B------:R-:W-:Y:S02]  /*14c40*/  IMAD.MOV R47, RZ, RZ, -R47 ;  /* 0x000000ffff2f7224 */ /* 0x000fe400078e0a2f */
[----:B------:R-:W-:Y:S01]  /*14c50*/  IMAD.MOV R48, RZ, RZ, -R48 ;  /* 0x000000ffff307224 */ /* 0x000fe200078e0a30 */
[----:B------:R-:W-:Y:S01]  /*14c60*/  STL [R1+0x1b8], R44 ;  /* 0x0001b82c01007387 */ /* 0x000fe20000100800 */
[----:B------:R-:W-:Y:S01]  /*14c70*/  @!P0 IMAD.IADD R102, R102, 0x1, -R5 ;  /* 0x0000000166668824 */ /* 0x000fe200078e0a05 */
[----:B------:R-:W-:Y:S01]  /*14c80*/  ISETP.GE.AND P0, PT, R46, RZ, PT ;  /* 0x000000ff2e00720c */ /* 0x000fe20003f06270 */
[C---:B------:R-:W-:Y:S01]  /*14c90*/  IMAD R101, R5.reuse, R47, R101 ;  /* 0x0000002f05657224 */ /* 0x040fe200078e0265 */
[----:B------:R-:W-:Y:S01]  /*14ca0*/  MOV R46, R66 ;  /* 0x00000042002e7202 */ /* 0x000fe20000000f00 */
[----:B------:R-:W-:Y:S02]  /*14cb0*/  IMAD R100, R5, R48, R100 ;  /* 0x0000003005647224 */ /* 0x000fe400078e0264 */
[----:B-1----:R-:W-:-:S02]  /*14cc0*/  IMAD.MOV.U32 R12, RZ, RZ, R43 ;  /* 0x000000ffff0c7224 */ /* 0x002fc400078e002b */
[----:B------:R-:W-:Y:S01]  /*14cd0*/  @!P1 IMAD.IADD R105, R105, 0x1, -R5 ;  /* 0x0000000169699824 */ /* 0x000fe200078e0a05 */
[C---:B------:R-:W-:Y:S01]  /*14ce0*/  ISETP.GT.U32.AND P1, PT, R5.reuse, R101, PT ;  /* 0x000000650500720c */ /* 0x040fe20003f24070 */
[----:B------:R-:W-:Y:S01]  /*14cf0*/  @!P4 IMAD.MOV R12, RZ, RZ, -R12 ;  /* 0x000000ffff0cc224 */ /* 0x000fe200078e0a0c */
[----:B------:R-:W-:Y:S01]  /*14d00*/  ISETP.GT.U32.AND P4, PT, R5, R102, PT ;  /* 0x000000660500720c */ /* 0x000fe20003f84070 */
[----:B------:R-:W-:-:S03]  /*14d10*/  IMAD.HI.U32 R42, R9, R99, RZ ;  /* 0x00000063092a7227 */ /* 0x000fc600078e00ff */
[----:B------:R1:W-:Y:S01]  /*14d20*/  STL [R1+0x1b0], R12 ;  /* 0x0001b00c01007387 */ /* 0x0003e20000100800 */
[--C-:B------:R-:W-:Y:S01]  /*14d30*/  @!P2 IMAD.IADD R104, R104, 0x1, -R5.reuse ;  /* 0x000000016868a824 */ /* 0x100fe200078e0a05 */
[----:B------:R-:W-:Y:S01]  /*14d40*/  ISETP.GE.AND P2, PT, R41, RZ, PT ;  /* 0x000000ff2900720c */ /* 0x000fe20003f46270 */
[----:B------:R-:W-:Y:S01]  /*14d50*/  @!P6 IMAD.IADD R103, R103, 0x1, -R5 ;  /* 0x000000016767e824 */ /* 0x000fe200078e0a05 */
[----:B------:R-:W-:Y:S01]  /*14d60*/  ISETP.GT.U32.AND P6, PT, R5, R100, PT ;  /* 0x000000640500720c */ /* 0x000fe20003fc4070 */
[----:B------:R-:W-:Y:S01]  /*14d70*/  IMAD.MOV R42, RZ, RZ, -R42 ;  /* 0x000000ffff2a7224 */ /* 0x000fe200078e0a2a */
[----:B------:R-:W-:Y:S01]  /*14d80*/  STL [R1+0x1b68], R105 ;  /* 0x001b686901007387 */ /* 0x000fe20000100800 */
[----:B------:R-:W-:Y:S01]  /*14d90*/  @!P1 IADD3 R101, PT, PT, R101, -R5, RZ ;  /* 0x8000000565659210 */ /* 0x000fe20007ffe0ff */
[----:B------:R-:W-:Y:S02]  /*14da0*/  IMAD.MOV.U32 R41, RZ, RZ, R35 ;  /* 0x000000ffff297224 */ /* 0x000fe400078e0023 */
[----:B-1----:R-:W-:Y:S01]  /*14db0*/  VIADD R12, R0, 0x1a9 ;  /* 0x000001a9000c7836 */ /* 0x002fe20000000000 */
[----:B------:R-:W-:Y:S01]  /*14dc0*/  STL [R1+0x1b6c], R104 ;  /* 0x001b6c6801007387 */ /* 0x000fe20000100800 */
[----:B------:R-:W-:-:S02]  /*14dd0*/  IMAD R99, R5, R42, R99 ;  /* 0x0000002a05637224 */ /* 0x000fc400078e0263 */
[--C-:B------:R-:W-:Y:S01]  /*14de0*/  @!P4 IMAD.IADD R102, R102, 0x1, -R5.reuse ;  /* 0x000000016666c824 */ /* 0x100fe200078e0a05 */
[----:B------:R-:W-:Y:S01]  /*14df0*/  STL [R1+0x1b70], R103 ;  /* 0x001b706701007387 */ /* 0x000fe20000100800 */
[----:B------:R-:W-:Y:S01]  /*14e00*/  IABS R98, R12 ;  /* 0x0000000c00627213 */ /* 0x000fe20000000000 */
[----:B------:R-:W-:Y:S01]  /*14e10*/  @!P6 IMAD.IADD R100, R100, 0x1, -R5 ;  /* 0x000000016464e824 */ /* 0x000fe200078e0a05 */
[C---:B------:R-:W-:Y:S01]  /*14e20*/  ISETP.GT.U32.AND P1, PT, R5.reuse, R99, PT ;  /* 0x000000630500720c */ /* 0x040fe20003f24070 */
[----:B------:R1:W-:Y:S01]  /*14e30*/  STL [R1+0x414], R12 ;  /* 0x0004140c01007387 */ /* 0x0003e20000100800 */
[----:B------:R-:W-:Y:S01]  /*14e40*/  ISETP.GE.AND P4, PT, R36, RZ, PT ;  /* 0x000000ff2400720c */ /* 0x000fe20003f86270 */
[----:B------:R-:W-:Y:S01]  /*14e50*/  @!P5 IMAD.MOV R41, RZ, RZ, -R41 ;  /* 0x000000ffff29d224 */ /* 0x000fe200078e0a29 */
[----:B------:R-:W-:Y:S01]  /*14e60*/  ISETP.GT.U32.AND P6, PT, R5, R100, PT ;  /* 0x000000640500720c */ /* 0x000fe20003fc4070 */
[----:B------:R-:W-:Y:S01]  /*14e70*/  STL [R1+0x1b74], R102 ;  /* 0x001b746601007387 */ /* 0x000fe20000100800 */
[----:B------:R-:W-:Y:S01]  /*14e80*/  IMAD.HI.U32 R35, R9, R98, RZ ;  /* 0x0000006209237227 */ /* 0x000fe200078e00ff */
[----:B------:R-:W-:-:S03]  /*14e90*/  ISETP.GT.U32.AND P5, PT, R5, R101, PT ;  /* 0x000000650500720c */ /* 0x000fc60003fa4070 */
[----:B------:R-:W-:Y:S02]  /*14ea0*/  IMAD.MOV R35, RZ, RZ, -R35 ;  /* 0x000000ffff237224 */ /* 0x000fe400078e0a23 */
[----:B-1----:R-:W-:Y:S02]  /*14eb0*/  VIADD R12, R0, 0x1aa ;  /* 0x000001aa000c7836 */ /* 0x002fe40000000000 */
[--C-:B------:R-:W-:Y:S01]  /*14ec0*/  @!P1 IMAD.IADD R99, R99, 0x1, -R5.reuse ;  /* 0x0000000163639824 */ /* 0x100fe200078e0a05 */
[----:B------:R-:W-:Y:S01]  /*14ed0*/  ISETP.GE.AND P1, PT, R37, RZ, PT ;  /* 0x000000ff2500720c */ /* 0x000fe20003f26270 */
[C---:B------:R-:W-:Y:S01]  /*14ee0*/  IMAD R98, R5.reuse, R35, R98 ;  /* 0x0000002305627224 */ /* 0x040fe200078e0262 */
[----:B------:R1:W-:Y:S01]  /*14ef0*/  STL [R1+0x418], R12 ;  /* 0x0004180c01007387 */ /* 0x0003e20000100800 */
[----:B------:R-:W-:Y:S01]  /*14f00*/  IABS R36, R12 ;  /* 0x0000000c00247213 */ /* 0x000fe20000000000 */
[----:B------:R-:W-:Y:S02]  /*14f10*/  @!P6 IMAD.IADD R100, R100, 0x1, -R5 ;  /* 0x000000016464e824 */ /* 0x000fe400078e0a05 */
[----:B------:R-:W-:Y:S01]  /*14f20*/  STL [R1+0x184], R41 ;  /* 0x0001842901007387 */ /* 0x000fe20000100800 */
[----:B------:R-:W-:Y:S01]  /*14f30*/  ISETP.GT.U32.AND P6, PT, R5, R98, PT ;  /* 0x000000620500720c */ /* 0x000fe20003fc4070 */
[----:B------:R-:W-:-:S04]  /*14f40*/  IMAD.HI.U32 R37, R9, R36, RZ ;  /* 0x0000002409257227 */ /* 0x000fc800078e00ff */
[----:B-1----:R-:W-:Y:S02]  /*14f50*/  IMAD.MOV.U32 R12, RZ, RZ, R38 ;  /* 0x000000ffff0c7224 */ /* 0x002fe400078e0026 */
[----:B------:R-:W-:Y:S02]  /*14f60*/  IMAD.MOV R37, RZ, RZ, -R37 ;  /* 0x000000ffff257224 */ /* 0x000fe400078e0a25 */
[----:B------:R-:W-:Y:S01]  /*14f70*/  @!P3 IMAD.MOV R12, RZ, RZ, -R12 ;  /* 0x000000ffff0cb224 */ /* 0x000fe200078e0a0c */
[----:B------:R-:W-:Y:S01]  /*14f80*/  ISETP.GE.AND P3, PT, R39, RZ, PT ;  /* 0x000000ff2700720c */ /* 0x000fe20003f66270 */
[----:B------:R-:W-:Y:S02]  /*14f90*/  IMAD R97, R5, R37, R36 ;  /* 0x0000002505617224 */ /* 0x000fe400078e0224 */
[----:B------:R-:W-:Y:S01]  /*14fa0*/  VIADD R39, R0, 0x1ab ;  /* 0x000001ab00277836 */ /* 0x000fe20000000000 */
[----:B------:R1:W-:Y:S01]  /*14fb0*/  STL [R1+0x180], R12 ;  /* 0x0001800c01007387 */ /* 0x0003e20000100800 */
[----:B------:R-:W-:-:S02]  /*14fc0*/  @!P6 IMAD.IADD R98, R98, 0x1, -R5 ;  /* 0x000000016262e824 */ /* 0x000fc400078e0a05 */
[----:B------:R-:W-:Y:S01]  /*14fd0*/  @!P5 IMAD.IADD R101, R101, 0x1, -R5 ;  /* 0x000000016565d824 */ /* 0x000fe200078e0a05 */
[----:B------:R-:W-:Y:S01]  /*14fe0*/  IABS R96, R39 ;  /* 0x0000002700607213 */ /* 0x000fe20000000000 */
[----:B------:R-:W-:Y:S01]  /*14ff0*/  VIADD R38, R0, 0x1ac ;  /* 0x000001ac00267836 */ /* 0x000fe20000000000 */
[----:B------:R-:W-:Y:S01]  /*15000*/  ISETP.GE.AND P5, PT, R34, RZ, PT ;  /* 0x000000ff2200720c */ /* 0x000fe20003fa6270 */
[----:B------:R-:W-:Y:S01]  /*15010*/  VIADD R35, R0, 0x1af ;  /* 0x000001af00237836 */ /* 0x000fe20000000000 */
[----:B------:R-:W-:Y:S01]  /*15020*/  ISETP.GT.U32.AND P6, PT, R5, R98, PT ;  /* 0x000000620500720c */ /* 0x000fe20003fc4070 */
[----:B------:R-:W-:Y:S01]  /*15030*/  IMAD.HI.U32 R34, R9, R96, RZ ;  /* 0x0000006009227227 */ /* 0x000fe200078e00ff */
[----:B------:R-:W-:Y:S02]  /*15040*/  IABS R95, R38 ;  /* 0x00000026005f7213 */ /* 0x000fe40000000000 */
[----:B------:R-:W-:Y:S01]  /*15050*/  IABS R92, R35 ;  /* 0x00000023005c7213 */ /* 0x000fe20000000000 */
[----:B-1----:R-:W-:-:S02]  /*15060*/  IMAD.MOV.U32 R12, RZ, RZ, R40 ;  /* 0x000000ffff0c7224 */ /* 0x002fc400078e0028 */
[----:B------:R-:W-:Y:S02]  /*15070*/  IMAD.MOV R34, RZ, RZ, -R34 ;  /* 0x000000ffff227224 */ /* 0x000fe400078e0a22 */
[----:B------:R-:W-:Y:S01]  /*15080*/  @!P0 IMAD.MOV R12, RZ, RZ, -R12 ;  /* 0x000000ffff0c8224 */ /* 0x000fe200078e0a0c */
[C---:B------:R-:W-:Y:S01]  /*15090*/  ISETP.GT.U32.AND P0, PT, R5.reuse, R99, PT ;  /* 0x000000630500720c */ /* 0x040fe20003f04070 */
[C---:B------:R-:W-:Y:S02]  /*150a0*/  IMAD R96, R5.reuse, R34, R96 ;  /* 0x0000002205607224 */ /* 0x040fe400078e0260 */
[----:B------:R-:W-:Y:S01]  /*150b0*/  @!P6 IMAD.IADD R98, R98, 0x1, -R5 ;  /* 0x000000016262e824 */ /* 0x000fe200078e0a05 */
[----:B------:R1:W-:Y:S01]  /*150c0*/  STL [R1+0x17c], R12 ;  /* 0x00017c0c01007387 */ /* 0x0003e20000100800 */
[C---:B------:R-:W-:Y:S01]  /*150d0*/  VIADD R34, R0.reuse, 0x1b0 ;  /* 0x000001b000227836 */ /* 0x040fe20000000000 */
[----:B------:R-:W-:Y:S01]  /*150e0*/  ISETP.GT.U32.AND P6, PT, R5, R96, PT ;  /* 0x000000600500720c */ /* 0x000fe20003fc4070 */
[----:B------:R-:W-:Y:S01]  /*150f0*/  @!P3 IMAD.MOV R28, RZ, RZ, -R28 ;  /* 0x000000ffff1cb224 */ /* 0x000fe200078e0a1c */
[----:B------:R-:W-:Y:S01]  /*15100*/  STL [R1+0x1b78], R101 ;  /* 0x001b786501007387 */ /* 0x000fe20000100800 */
[----:B------:R-:W-:Y:S01]  /*15110*/  IMAD.MOV.U32 R109, RZ, RZ, R76 ;  /* 0x000000ffff6d7224 */ /* 0x000fe200078e004c */
[----:B------:R-:W-:Y:S01]  /*15120*/  IABS R91, R34 ;  /* 0x00000022005b7213 */ /* 0x000fe20000000000 */
[----:B------:R-:W-:Y:S01]  /*15130*/  IMAD.MOV.U32 R51, RZ, RZ, R74 ;  /* 0x000000ffff337224 */ /* 0x000fe200078e004a */
[----:B------:R-:W-:Y:S01]  /*15140*/  STL [R1+0x1b7c], R100 ;  /* 0x001b7c6401007387 */ /* 0x000fe20000100800 */
[----:B------:R-:W-:Y:S01]  /*15150*/  @!P0 IADD3 R99, PT, PT, R99, -R5, RZ ;  /* 0x8000000563638210 */ /* 0x000fe20007ffe0ff */
[----:B-1----:R-:W-:Y:S01]  /*15160*/  VIADD R12, R0, 0x1ad ;  /* 0x000001ad000c7836 */ /* 0x002fe20000000000 */
[----:B------:R-:W-:Y:S01]  /*15170*/  ISETP.GT.U32.AND P0, PT, R5, R97, PT ;  /* 0x000000610500720c */ /* 0x000fe20003f04070 */
[----:B------:R-:W-:Y:S01]  /*15180*/  STL [R1+0x400], R39 ;  /* 0x0004002701007387 */ /* 0x000fe20000100800 */
[----:B------:R-:W-:-:S02]  /*15190*/  IMAD.MOV.U32 R49, RZ, RZ, R72 ;  /* 0x000000ffff317224 */ /* 0x000fc400078e0048 */
[----:B------:R-:W-:Y:S01]  /*151a0*/  IABS R94, R12 ;  /* 0x0000000c005e7213 */ /* 0x000fe20000000000 */
[----:B------:R-:W-:Y:S01]  /*151b0*/  STL [R1+0x40c], R38 ;  /* 0x00040c2601007387 */ /* 0x000fe20000100800 */
[----:B------:R-:W-:Y:S02]  /*151c0*/  @!P6 IMAD.IADD R96, R96, 0x1, -R5 ;  /* 0x000000016060e824 */ /* 0x000fe400078e0a05 */
[----:B------:R-:W-:Y:S01]  /*151d0*/  IMAD.MOV.U32 R50, RZ, RZ, R71 ;  /* 0x000000ffff327224 */ /* 0x000fe200078e0047 */
[----:B------:R1:W-:Y:S01]  /*151e0*/  STL [R1+0x410], R12 ;  /* 0x0004100c01007387 */ /* 0x0003e20000100800 */
[----:B------:R-:W-:Y:S02]  /*151f0*/  IMAD.MOV.U32 R44, RZ, RZ, R51 ;  /* 0x000000ffff2c7224 */ /* 0x000fe400078e0033 */
[----:B------:R-:W-:Y:S01]  /*15200*/  IMAD.MOV.U32 R108, RZ, RZ, R50 ;  /* 0x000000ffff6c7224 */ /* 0x000fe200078e0032 */
[----:B------:R-:W-:Y:S01]  /*15210*/  STL [R1+0x1b80], R99 ;  /* 0x001b806301007387 */ /* 0x000fe20000100800 */
[----:B------:R-:W-:-:S02]  /*15220*/  @!P0 IMAD.IADD R97, R97, 0x1, -R5 ;  /* 0x0000000161618824 */ /* 0x000fc400078e0a05 */
[----:B------:R-:W-:Y:S02]  /*15230*/  IMAD.MOV.U32 R50, RZ, RZ, R73 ;  /* 0x000000ffff327224 */ /* 0x000fe400078e0049 */
[----:B------:R-:W-:Y:S01]  /*15240*/  IMAD.MOV.U32 R51, RZ, RZ, R69 ;  /* 0x000000ffff337224 */ /* 0x000fe200078e0045 */
[----:B------:R-:W-:Y:S01]  /*15250*/  ISETP.GT.U32.AND P0, PT, R5, R97, PT ;  /* 0x000000610500720c */ /* 0x000fe20003f04070 */
[----:B-1----:R-:W-:Y:S02]  /*15260*/  IMAD.MOV.U32 R12, RZ, RZ, R32 ;  /* 0x000000ffff0c7224 */ /* 0x002fe400078e0020 */
[----:B------:R-:W-:-:S04]  /*15270*/  IMAD.HI.U32 R32, R9, R94, RZ ;  /* 0x0000005e09207227 */ /* 0x000fc800078e00ff */
[----:B------:R-:W-:Y:S01]  /*15280*/  @!P2 IMAD.MOV R12, RZ, RZ, -R12 ;  /* 0x000000ffff0ca224 */ /* 0x000fe200078e0a0c */
[----:B------:R-:W-:Y:S01]  /*15290*/  ISETP.GE.AND P2, PT, R33, RZ, PT ;  /* 0x000000ff2100720c */ /* 0x000fe20003f46270 */
[----:B------:R-:W-:-:S03]  /*152a0*/  IMAD.HI.U32 R33, R9, R95, RZ ;  /* 0x0000005f09217227 */ /* 0x000fc600078e00ff */
[----:B------:R1:W-:Y:S01]  /*152b0*/  STL [R1+0x178], R12 ;  /* 0x0001780c01007387 */ /* 0x0003e20000100800 */
[----:B------:R-:W-:Y:S02]  /*152c0*/  IMAD.MOV R32, RZ, RZ, -R32 ;  /* 0x000000ffff207224 */ /* 0x000fe400078e0a20 */
[----:B------:R-:W-:Y:S02]  /*152d0*/  IMAD.MOV R33, RZ, RZ, -R33 ;  /* 0x000000ffff217224 */ /* 0x000fe400078e0a21 */
[----:B------:R-:W-:Y:S02]  /*152e0*/  IMAD R94, R5, R32, R94 ;  /* 0x00000020055e7224 */ /* 0x000fe400078e025e */
[----:B------:R-:W-:Y:S02]  /*152f0*/  @!P0 IMAD.IADD R97, R97, 0x1, -R5 ;  /* 0x0000000161618824 */ /* 0x000fe400078e0a05 */
[C---:B------:R-:W-:Y:S01]  /*15300*/  IMAD R95, R5.reuse, R33, R95 ;  /* 0x00000021055f7224 */ /* 0x040fe200078e025f */
[C---:B------:R-:W-:Y:S01]  /*15310*/  ISETP.GT.U32.AND P6, PT, R5.reuse, R94, PT ;  /* 0x0000005e0500720c */ /* 0x040fe20003fc4070 */
[C---:B-1----:R-:W-:Y:S01]  /*15320*/  VIADD R12, R0.reuse, 0x1ae ;  /* 0x000001ae000c7836 */ /* 0x042fe20000000000 */
[----:B------:R-:W-:Y:S01]  /*15330*/  IADD3 R33, PT, PT, R0, 0x1b4, RZ ;  /* 0x000001b400217810 */ /* 0x000fe20007ffe0ff */
[----:B------:R-:W-:Y:S01]  /*15340*/  IMAD.MOV.U32 R106, RZ, RZ, R49 ;  /* 0x000000ffff6a7224 */ /* 0x000fe200078e0031 */
[----:B------:R-:W-:Y:S01]  /*15350*/  ISETP.GT.U32.AND P0, PT, R5, R95, PT ;  /* 0x0000005f0500720c */ /* 0x000fe20003f04070 */
[----:B------:R-:W-:Y:S01]  /*15360*/  IMAD.MOV.U32 R49, RZ, RZ, R70 ;  /* 0x000000ffff317224 */ /* 0x000fe200078e0046 */
[----:B------:R1:W-:Y:S01]  /*15370*/  STL [R1+0x408], R12 ;  /* 0x0004080c01007387 */ /* 0x0003e20000100800 */
[----:B------:R-:W-:Y:S01]  /*15380*/  IABS R93, R12 ;  /* 0x0000000c005d7213 */ /* 0x000fe20000000000 */
[----:B------:R-:W-:Y:S01]  /*15390*/  IMAD.MOV.U32 R107, RZ, RZ, R110 ;  /* 0x000000ffff6b7224 */ /* 0x000fe200078e006e */
[----:B------:R-:W-:Y:S01]  /*153a0*/  IABS R87, R33 ;  /* 0x0000002100577213 */ /* 0x000fe20000000000 */
[----:B------:R-:W-:Y:S01]  /*153b0*/  STL [R1+0x1b84], R98 ;  /* 0x001b846201007387 */ /* 0x000fe20000100800 */
[----:B------:R-:W-:-:S02]  /*153c0*/  IMAD.MOV.U32 R110, RZ, RZ, R67 ;  /* 0x000000ffff6e7224 */ /* 0x000fc400078e0043 */
[----:B------:R-:W-:Y:S01]  /*153d0*/  IMAD.HI.U32 R32, R9, R93, RZ ;  /* 0x0000005d09207227 */ /* 0x000fe200078e00ff */
[----:B------:R-:W-:Y:S03]  /*153e0*/  STL [R1+0x3f0], R35 ;  /* 0x0003f02301007387 */ /* 0x000fe60000100800 */
[----:B-1----:R-:W-:Y:S01]  /*153f0*/  VIADD R12, R0, 0x1b1 ;  /* 0x000001b1000c7836 */ /* 0x002fe20000000000 */
[----:B------:R1:W-:Y:S01]  /*15400*/  STL [R1+0x3fc], R34 ;  /* 0x0003fc2201007387 */ /* 0x0003e20000100800 */
[----:B------:R-:W-:Y:S02]  /*15410*/  IMAD.MOV R32, RZ, RZ, -R32 ;  /* 0x000000ffff207224 */ /* 0x000fe400078e0a20 */
[----:B------:R-:W-:Y:S01]  /*15420*/  @!P6 IMAD.IADD R94, R94, 0x1, -R5 ;  /* 0x000000015e5ee824 */ /* 0x000fe200078e0a05 */
[----:B------:R-:W-:Y:S01]  /*15430*/  STL [R1+0x1b88], R97 ;  /* 0x001b886101007387 */ /* 0x000fe20000100800 */
[----:B------:R-:W-:Y:S01]  /*15440*/  IABS R90, R12 ;  /* 0x0000000c005a7213 */ /* 0x000fe20000000000 */
[----:B------:R-:W-:Y:S01]  /*15450*/  IMAD R93, R5, R32, R93 ;  /* 0x00000020055d7224 */ /* 0x000fe200078e025d */
[----:B------:R-:W-:Y:S01]  /*15460*/  ISETP.GE.AND P6, PT, R31, RZ, PT ;  /* 0x000000ff1f00720c */ /* 0x000fe20003fc6270 */
[----:B------:R2:W-:Y:S01]  /*15470*/  STL [R1+0x404], R12 ;  /* 0x0004040c01007387 */ /* 0x0005e20000100800 */
[----:B------:R-:W-:-:S02]  /*15480*/  @!P0 IMAD.IADD R95, R95, 0x1, -R5 ;  /* 0x000000015f5f8824 */ /* 0x000fc400078e0a05 */
[C---:B------:R-:W-:Y:S01]  /*15490*/  ISETP.GT.U32.AND P0, PT, R5.reuse, R93, PT ;  /* 0x0000005d0500720c */ /* 0x040fe20003f04070 */
[C---:B-1----:R-:W-:Y:S02]  /*154a0*/  VIADD R34, R0.reuse, 0x1b3 ;  /* 0x000001b300227836 */ /* 0x042fe40000000000 */
[C---:B------:R-:W-:Y:S01]  /*154b0*/  VIADD R35, R0.reuse, 0x1b2 ;  /* 0x000001b200237836 */ /* 0x040fe20000000000 */
[----:B------:R-:W-:Y:S01]  /*154c0*/  ISETP.GT.U32.AND P3, PT, R5, R95, PT ;  /* 0x0000005f0500720c */ /* 0x000fe20003f64070 */
[C---:B------:R-:W-:Y:S01]  /*154d0*/  VIADD R32, R0.reuse, 0x1b5 ;  /* 0x000001b500207836 */ /* 0x040fe20000000000 */
[----:B------:R-:W-:Y:S01]  /*154e0*/  IABS R88, R34 ;  /* 0x0000002200587213 */ /* 0x000fe20000000000 */
[----:B------:R-:W-:Y:S01]  /*154f0*/  VIADD R31, R0, 0x1b9 ;  /* 0x000001b9001f7836 */ /* 0x000fe20000000000 */
[----:B--2---:R-:W-:Y:S01]  /*15500*/  MOV R12, R29 ;  /* 0x0000001d000c7202 */ /* 0x004fe20000000f00 */
[----:B------:R-:W-:Y:S01]  /*15510*/  IMAD.HI.U32 R29, R9, R92, RZ ;  /* 0x0000005c091d7227 */ /* 0x000fe200078e00ff */
[----:B------:R-:W-:-:S02]  /*15520*/  IABS R89, R35 ;  /* 0x0000002300597213 */ /* 0x000fc40000000000 */
[----:B------:R-:W-:Y:S01]  /*15530*/  IABS R86, R32 ;  /* 0x0000002000567213 */ /* 0x000fe20000000000 */
[----:B------:R-:W-:Y:S01]  /*15540*/  @!P4 IMAD.MOV R12, RZ, RZ, -R12 ;  /* 0x000000ffff0cc224 */ /* 0x000fe200078e0a0c */
[----:B------:R-:W-:Y:S01]  /*15550*/  ISETP.GT.U32.AND P4, PT, R5, R96, PT ;  /* 0x000000600500720c */ /* 0x000fe20003f84070 */
[--C-:B------:R-:W-:Y:S01]  /*15560*/  @!P0 IMAD.IADD R93, R93, 0x1, -R5.reuse ;  /* 0x000000015d5d8824 */ /* 0x100fe200078e0a05 */
[----:B------:R-:W-:Y:S01]  /*15570*/  IABS R82, R31 ;  /* 0x0000001f00527213 */ /* 0x000fe20000000000 */
[----:B------:R-:W-:Y:S01]  /*15580*/  @!P3 IMAD.IADD R95, R95, 0x1, -R5 ;  /* 0x000000015f5fb824 */ /* 0x000fe200078e0a05 */
[----:B------:R1:W-:Y:S01]  /*15590*/  STL [R1+0x164], R12 ;  /* 0x0001640c01007387 */ /* 0x0003e20000100800 */
[----:B------:R-:W-:Y:S01]  /*155a0*/  ISETP.GE.AND P3, PT, R24, RZ, PT ;  /* 0x000000ff1800720c */ /* 0x000fe20003f66270 */
[----:B------:R-:W-:Y:S01]  /*155b0*/  IMAD.MOV.U32 R45, RZ, RZ, R109 ;  /* 0x000000ffff2d7224 */ /* 0x000fe200078e006d */
[----:B------:R-:W-:Y:S01]  /*155c0*/  ISETP.GT.U32.AND P0, PT, R5, R93, PT ;  /* 0x0000005d0500720c */ /* 0x000fe20003f04070 */
[----:B------:R2:W-:Y:S01]  /*155d0*/  STL [R1+0x160], R28 ;  /* 0x0001601c01007387 */ /* 0x0005e20000100800 */
[----:B------:R-:W-:-:S02]  /*155e0*/  IMAD.MOV.U32 R109, RZ, RZ, R68 ;  /* 0x000000ffff6d7224 */ /* 0x000fc400078e0044 */
[----:B------:R-:W-:Y:S02]  /*155f0*/  IMAD.MOV.U32 R43, RZ, RZ, R63 ;  /* 0x000000ffff2b7224 */ /* 0x000fe400078e003f */
[----:B------:R-:W-:Y:S01]  /*15600*/  @!P4 IMAD.IADD R96, R96, 0x1, -R5 ;  /* 0x000000016060c824 */ /* 0x000fe200078e0a05 */
[----:B------:R-:W-:Y:S01]  /*15610*/  ISETP.GE.AND P4, PT, R27, RZ, PT ;  /* 0x000000ff1b00720c */ /* 0x000fe20003f86270 */
[----:B-1----:R-:W-:Y:S02]  /*15620*/  IMAD.MOV.U32 R12, RZ, RZ, R30 ;  /* 0x000000ffff0c7224 */ /* 0x002fe400078e001e */
[----:B------:R-:W-:Y:S02]  /*15630*/  IMAD.MOV R30, RZ, RZ, -R29 ;  /* 0x000000ffff1e7224 */ /* 0x000fe400078e0a1d */
[----:B------:R-:W-:Y:S01]  /*15640*/  @!P1 IMAD.MOV R12, RZ, RZ, -R12 ;  /* 0x000000ffff0c9224 */ /* 0x000fe200078e0a0c */
[C---:B------:R-:W-:Y:S01]  /*15650*/  ISETP.GT.U32.AND P1, PT, R5.reuse, R94, PT ;  /* 0x0000005e0500720c */ /* 0x040fe20003f24070 */
[----:B------:R-:W-:-:S02]  /*15660*/  IMAD R92, R5, R30, R92 ;  /* 0x0000001e055c7224 */ /* 0x000fc400078e025c */
[----:B--2---:R-:W-:Y:S01]  /*15670*/  IMAD.HI.U32 R28, R9, R91, RZ ;  /* 0x0000005b091c7227 */ /* 0x004fe200078e00ff */
[----:B------:R1:W-:Y:S03]  /*15680*/  STL [R1+0x14c], R12 ;  /* 0x00014c0c01007387 */ /* 0x0003e60000100800 */
[----:B------:R-:W-:Y:S01]  /*15690*/  IMAD.MOV R28, RZ, RZ, -R28 ;  /* 0x000000ffff1c7224 */ /* 0x000fe200078e0a1c */
[----:B------:R-:W-:Y:S01]  /*156a0*/  STL [R1+0x1b8c], R96 ;  /* 0x001b8c6001007387 */ /* 0x000fe20000100800 */
[----:B------:R-:W-:Y:S02]  /*156b0*/  @!P0 IMAD.IADD R93, R93, 0x1, -R5 ;  /* 0x000000015d5d8824 */ /* 0x000fe400078e0a05 */
[C---:B------:R-:W-:Y:S01]  /*156c0*/  IMAD R91, R5.reuse, R28, R91 ;  /* 0x0000001c055b7224 */ /* 0x040fe200078e025b */
[----:B------:R-:W-:Y:S01]  /*156d0*/  STL [R1+0x1b90], R95 ;  /* 0x001b905f01007387 */ /* 0x000fe20000100800 */
[----:B------:R-:W-:Y:S01]  /*156e0*/  @!P1 IMAD.IADD R94, R94, 0x1, -R5 ;  /* 0x000000015e5e9824 */ /* 0x000fe200078e0a05 */
[----:B------:R-:W-:Y:S01]  /*156f0*/  ISETP.GT.U32.AND P1, PT, R5, R92, PT ;  /* 0x0000005c0500720c */ /* 0x000fe20003f24070 */
[----:B------:R-:W-:Y:S01]  /*15700*/  IMAD.HI.U32 R29, R9, R90, RZ ;  /* 0x0000005a091d7227 */ /* 0x000fe200078e00ff */
[----:B------:R-:W-:-:S02]  /*15710*/  ISETP.GT.U32.AND P0, PT, R5, R91, PT ;  /* 0x0000005b0500720c */ /* 0x000fc40003f04070 */
[----:B------:R-:W-:Y:S01]  /*15720*/  STL [R1+0x1b94], R94 ;  /* 0x001b945e01007387 */ /* 0x000fe20000100800 */
[----:B------:R-:W-:Y:S02]  /*15730*/  IMAD.MOV R29, RZ, RZ, -R29 ;  /* 0x000000ffff1d7224 */ /* 0x000fe400078e0a1d */
[----:B------:R-:W-:Y:S01]  /*15740*/  IMAD.HI.U32 R30, R9, R89, RZ ;  /* 0x00000059091e7227 */ /* 0x000fe200078e00ff */
[----:B------:R-:W-:Y:S03]  /*15750*/  STL [R1+0x3d4], R35 ;  /* 0x0003d42301007387 */ /* 0x000fe60000100800 */
[----:B------:R-:W-:Y:S01]  /*15760*/  IMAD R90, R5, R29, R90 ;  /* 0x0000001d055a7224 */ /* 0x000fe200078e025a */
[----:B------:R-:W-:Y:S01]  /*15770*/  STL [R1+0x3d8], R34 ;  /* 0x0003d82201007387 */ /* 0x000fe20000100800 */
[--C-:B------:R-:W-:Y:S02]  /*15780*/  @!P1 IMAD.IADD R92, R92, 0x1, -R5.reuse ;  /* 0x000000015c5c9824 */ /* 0x100fe400078e0a05 */
[----:B------:R-:W-:Y:S01]  /*15790*/  @!P0 IMAD.IADD R91, R91, 0x1, -R5 ;  /* 0x000000015b5b8824 */ /* 0x000fe200078e0a05 */
[----:B------:R2:W-:Y:S01]  /*157a0*/  STL [R1+0x3e0], R33 ;  /* 0x0003e02101007387 */ /* 0x0005e20000100800 */
[----:B------:R-:W-:Y:S01]  /*157b0*/  IMAD.HI.U32 R29, R9, R88, RZ ;  /* 0x00000058091d7227 */ /* 0x000fe200078e00ff */
[----:B------:R-:W-:-:S02]  /*157c0*/  ISETP.GT.U32.AND P1, PT, R5, R92, PT ;  /* 0x0000005c0500720c */ /* 0x000fc40003f24070 */
[C---:B------:R-:W-:Y:S01]  /*157d0*/  ISETP.GT.U32.AND P0, PT, R5.reuse, R91, PT ;  /* 0x0000005b0500720c */ /* 0x040fe20003f04070 */
[----:B------:R-:W-:Y:S01]  /*157e0*/  IMAD.MOV R29, RZ, RZ, -R29 ;  /* 0x000000ffff1d7224 */ /* 0x000fe200078e0a1d */
[----:B------:R2:W-:Y:S01]  /*157f0*/  STL [R1+0x3e4], R32 ;  /* 0x0003e42001007387 */ /* 0x0005e20000100800 */
[----:B------:R-:W-:Y:S02]  /*15800*/  IMAD.MOV R30, RZ, RZ, -R30 ;  /* 0x000000ffff1e7224 */ /* 0x000fe400078e0a1e */
[C---:B------:R-:W-:Y:S02]  /*15810*/  IMAD R88, R5.reuse, R29, R88 ;  /* 0x0000001d05587224 */ /* 0x040fe400078e0258 */
[C---:B------:R-:W-:Y:S02]  /*15820*/  IMAD R89, R5.reuse, R30, R89 ;  /* 0x0000001e05597224 */ /* 0x040fe400078e0259 */
[----:B-1----:R-:W-:Y:S02]  /*15830*/  VIADD R12, R0, 0x1b6 ;  /* 0x000001b6000c7836 */ /* 0x002fe40000000000 */
[--C-:B------:R-:W-:Y:S01]  /*15840*/  @!P1 IMAD.IADD R92, R92, 0x1, -R5.reuse ;  /* 0x000000015c5c9824 */ /* 0x100fe200078e0a05 */
[----:B------:R-:W-:Y:S01]  /*15850*/  ISETP.GT.U32.AND P1, PT, R5, R90, PT ;  /* 0x0000005a0500720c */ /* 0x000fe20003f24070 */
[----:B------:R-:W-:Y:S01]  /*15860*/  @!P0 IMAD.IADD R91, R91, 0x1, -R5 ;  /* 0x000000015b5b8824 */ /* 0x000fe200078e0a05 */
[----:B------:R-:W-:Y:S01]  /*15870*/  ISETP.GT.U32.AND P0, PT, R5, R89, PT ;  /* 0x000000590500720c */ /* 0x000fe20003f04070 */
[C---:B--2---:R-:W-:Y:S01]  /*15880*/  VIADD R33, R0.reuse, 0x1b7 ;  /* 0x000001b700217836 */ /* 0x044fe20000000000 */
[----:B------:R1:W-:Y:S01]  /*15890*/  STL [R1+0x3ec], R12 ;  /* 0x0003ec0c01007387 */ /* 0x0003e20000100800 */
[----:B------:R-:W-:Y:S01]  /*158a0*/  VIADD R32, R0, 0x1b8 ;  /* 0x000001b800207836 */ /* 0x000fe20000000000 */
[----:B------:R-:W-:Y:S01]  /*158b0*/  IABS R85, R12 ;  /* 0x0000000c00557213 */ /* 0x000fe20000000000 */
[----:B------:R-:W-:Y:S01]  /*158c0*/  IMAD.HI.U32 R28, R9, R87, RZ ;  /* 0x00000057091c7227 */ /* 0x000fe200078e00ff */
[----:B------:R-:W-:Y:S01]  /*158d0*/  STL [R1+0x1b98], R93 ;  /* 0x001b985d01007387 */ /* 0x000fe20000100800 */
[----:B------:R-:W-:-:S02]  /*158e0*/  IABS R84, R33 ;  /* 0x0000002100547213 */ /* 0x000fc40000000000 */
[----:B------:R-:W-:Y:S01]  /*158f0*/  IMAD.HI.U32 R24, R9, R85, RZ ;  /* 0x0000005509187227 */ /* 0x000fe200078e00ff */
[----:B------:R-:W-:Y:S01]  /*15900*/  STL [R1+0x1b9c], R92 ;  /* 0x001b9c5c01007387 */ /* 0x000fe20000100800 */
[----:B------:R-:W-:Y:S02]  /*15910*/  @!P1 IADD3 R90, PT, PT, R90, -R5, RZ ;  /* 0x800000055a5a9210 */ /* 0x000fe40007ffe0ff */
[----:B------:R-:W-:Y:S01]  /*15920*/  ISETP.GT.U32.AND P1, PT, R5, R88, PT ;  /* 0x000000580500720c */ /* 0x000fe20003f24070 */
[----:B-1----:R-:W-:Y:S01]  /*15930*/  VIADD R12, R0, 0x1ba ;  /* 0x000001ba000c7836 */ /* 0x002fe20000000000 */
[----:B------:R-:W-:Y:S01]  /*15940*/  STL [R1+0x1ba0], R91 ;  /* 0x001ba05b01007387 */ /* 0x000fe20000100800 */
[----:B------:R-:W-:Y:S01]  /*15950*/  @!P0 IMAD.IADD R89, R89, 0x1, -R5 ;  /* 0x0000000159598824 */ /* 0x000fe200078e0a05 */
[----:B------:R-:W-:Y:S01]  /*15960*/  ISETP.GT.U32.AND P0, PT, R5, R90, PT ;  /* 0x0000005a0500720c */ /* 0x000fe20003f04070 */
[----:B------:R-:W-:Y:S01]  /*15970*/  IMAD.MOV R24, RZ, RZ, -R24 ;  /* 0x000000ffff187224 */ /* 0x000fe200078e0a18 */
[----:B------:R-:W-:Y:S01]  /*15980*/  STL [R1+0x3b8], R33 ;  /* 0x0003b82101007387 */ /* 0x000fe20000100800 */
[----:B------:R-:W-:Y:S01]  /*15990*/  IABS R81, R12 ;  /* 0x0000000c00517213 */ /* 0x000fe20000000000 */
[----:B------:R-:W-:Y:S01]  /*159a0*/  IMAD.HI.U32 R27, R9, R86, RZ ;  /* 0x00000056091b7227 */ /* 0x000fe200078e00ff */
[----:B------:R-:W-:Y:S01]  /*159b0*/  IABS R83, R32 ;  /* 0x0000002000537213 */ /* 0x000fe20000000000 */
[----:B------:R-:W-:Y:S02]  /*159c0*/  STL [R1+0x3bc], R32 ;  /* 0x0003bc2001007387 */ /* 0x000fe40000100800 */
[----:B------:R-:W-:-:S02]  /*159d0*/  IMAD R85, R5, R24, R85 ;  /* 0x0000001805557224 */ /* 0x000fc400078e0255 */
[----:B------:R-:W-:Y:S01]  /*159e0*/  @!P1 IMAD.IADD R88, R88, 0x1, -R5 ;  /* 0x0000000158589824 */ /* 0x000fe200078e0a05 */
[----:B------:R-:W-:Y:S01]  /*159f0*/  STL [R1+0x3c4], R31 ;  /* 0x0003c41f01007387 */ /* 0x000fe20000100800 */
[----:B------:R-:W-:Y:S02]  /*15a00*/  IMAD.MOV R28, RZ, RZ, -R28 ;  /* 0x000000ffff1c7224 */ /* 0x000fe400078e0a1c */
[----:B------:R-:W-:Y:S01]  /*15a10*/  IMAD.MOV R27, RZ, RZ, -R27 ;  /* 0x000000ffff1b7224 */ /* 0x000fe200078e0a1b */
[----:B------:R1:W-:Y:S01]  /*15a20*/  STL [R1+0x3c8], R12 ;  /* 0x0003c80c01007387 */ /* 0x0003e20000100800 */
[C---:B------:R-:W-:Y:S01]  /*15a30*/  ISETP.GT.U32.AND P1, PT, R5.reuse, R88, PT ;  /* 0x000000580500720c */ /* 0x040fe20003f24070 */
[C---:B------:R-:W-:Y:S02]  /*15a40*/  IMAD R87, R5.reuse, R28, R87 ;  /* 0x0000001c05577224 */ /* 0x040fe400078e0257 */
[C---:B------:R-:W-:Y:S02]  /*15a50*/  IMAD R86, R5.reuse, R27, R86 ;  /* 0x0000001b05567224 */ /* 0x040fe400078e0256 */
[----:B------:R-:W-:Y:S01]  /*15a60*/  @!P0 IMAD.IADD R90, R90, 0x1, -R5 ;  /* 0x000000015a5a8824 */ /* 0x000fe200078e0a05 */
[----:B------:R-:W-:Y:S01]  /*15a70*/  ISETP.GT.U32.AND P0, PT, R5, R87, PT ;  /* 0x000000570500720c */ /* 0x000fe20003f04070 */
[----:B------:R-:W-:-:S02]  /*15a80*/  VIADD R29, R0, 0x1bb ;  /* 0x000001bb001d7836 */ /* 0x000fc40000000000 */
[----:B-1----:R-:W-:Y:S02]  /*15a90*/  IMAD.MOV.U32 R12, RZ, RZ, R23 ;  /* 0x000000ffff0c7224 */ /* 0x002fe400078e0017 */
[----:B------:R-:W-:Y:S01]  /*15aa0*/  VIADD R28, R0, 0x1bc ;  /* 0x000001bc001c7836 */ /* 0x000fe20000000000 */
[----:B------:R-:W-:Y:S01]  /*15ab0*/  IABS R80, R29 ;  /* 0x0000001d00507213 */ /* 0x000fe20000000000 */
[----:B------:R-:W-:Y:S01]  /*15ac0*/  @!P5 IMAD.MOV R12, RZ, RZ, -R12 ;  /* 0x000000ffff0cd224 */ /* 0x000fe200078e0a0c */
[C---:B------:R-:W-:Y:S01]  /*15ad0*/  ISETP.GT.U32.AND P5, PT, R5.reuse, R89, PT ;  /* 0x000000590500720c */ /* 0x040fe20003fa4070 */
[----:B------:R-:W-:Y:S01]  /*15ae0*/  @!P1 IMAD.IADD R88, R88, 0x1, -R5 ;  /* 0x0000000158589824 */ /* 0x000fe200078e0a05 */
[----:B------:R-:W-:Y:S01]  /*15af0*/  ISETP.GT.U32.AND P1, PT, R5, R85, PT ;  /* 0x000000550500720c */ /* 0x000fe20003f24070 */
[----:B------:R-:W-:Y:S01]  /*15b00*/  IMAD.HI.U32 R23, R9, R84, RZ ;  /* 0x0000005409177227 */ /* 0x000fe200078e00ff */
[----:B------:R1:W-:Y:S01]  /*15b10*/  STL [R1+0x148], R12 ;  /* 0x0001480c01007387 */ /* 0x0003e20000100800 */
[----:B------:R-:W-:-:S02]  /*15b20*/  IABS R79, R28 ;  /* 0x0000001c004f7213 */ /* 0x000fc40000000000 */
[----:B------:R-:W-:Y:S01]  /*15b30*/  IMAD.MOV R23, RZ, RZ, -R23 ;  /* 0x000000ffff177224 */ /* 0x000fe200078e0a17 */
[----:B------:R-:W-:Y:S01]  /*15b40*/  STL [R1+0x1ba4], R90 ;  /* 0x001ba45a01007387 */ /* 0x000fe20000100800 */
[--C-:B------:R-:W-:Y:S02]  /*15b50*/  @!P0 IMAD.IADD R87, R87, 0x1, -R5.reuse ;  /* 0x0000000157578824 */ /* 0x100fe400078e0a05 */
[----:B------:R-:W-:Y:S02]  /*15b60*/  IMAD R84, R5, R23, R84 ;  /* 0x0000001705547224 */ /* 0x000fe400078e0254 */
[--C-:B------:R-:W-:Y:S01]  /*15b70*/  @!P5 IMAD.IADD R89, R89, 0x1, -R5.reuse ;  /* 0x000000015959d824 */ /* 0x100fe200078e0a05 */
[----:B------:R-:W-:Y:S01]  /*15b80*/  ISETP.GT.U32.AND P5, PT, R5, R86, PT ;  /* 0x000000560500720c */ /* 0x000fe20003fa4070 */
[----:B------:R-:W-:Y:S01]  /*15b90*/  @!P1 IMAD.IADD R85, R85, 0x1, -R5 ;  /* 0x0000000155559824 */ /* 0x000fe200078e0a05 */
[----:B-1----:R-:W-:Y:S01]  /*15ba0*/  IADD3 R12, PT, PT, R0, 0x1bd, RZ ;  /* 0x000001bd000c7810 */ /* 0x002fe20007ffe0ff */
[----:B------:R-:W-:Y:S01]  /*15bb0*/  IMAD.HI.U32 R23, R9, R81, RZ ;  /* 0x0000005109177227 */ /* 0x000fe200078e00ff */
[----:B------:R-:W-:Y:S01]  /*15bc0*/  STL [R1+0x1ba8], R89 ;  /* 0x001ba85901007387 */ /* 0x000fe20000100800 */
[----:B------:R-:W-:-:S02]  /*15bd0*/  ISETP.GT.U32.AND P0, PT, R5, R84, PT ;  /* 0x000000540500720c */ /* 0x000fc40003f04070 */
[----:B------:R-:W-:Y:S01]  /*15be0*/  IABS R78, R12 ;  /* 0x0000000c004e7213 */ /* 0x000fe20000000000 */
[----:B------:R-:W-:Y:S01]  /*15bf0*/  STL [R1+0x1bac], R88 ;  /* 0x001bac5801007387 */ /* 0x000fe20000100800 */
[----:B------:R-:W-:Y:S02]  /*15c00*/  IMAD.MOV R23, RZ, RZ, -R23 ;  /* 0x000000ffff177224 */ /* 0x000fe400078e0a17 */
[----:B------:R-:W-:Y:S01]  /*15c10*/  IMAD.HI.U32 R27, R9, R83, RZ ;  /* 0x00000053091b7227 */ /* 0x000fe200078e00ff */
[----:B------:R-:W-:Y:S03]  /*15c20*/  STL [R1+0x3a4], R29 ;  /* 0x0003a41d01007387 */ /* 0x000fe60000100800 */
[----:B------:R-:W-:Y:S01]  /*15c30*/  @!P5 IMAD.IADD R86, R86, 0x1, -R5 ;  /* 0x000000015656d824 */ /* 0x000fe200078e0a05 */
[----:B------:R1:W-:Y:S01]  /*15c40*/  STL [R1+0x3a8], R28 ;  /* 0x0003a81c01007387 */ /* 0x0003e20000100800 */
[----:B------:R-:W-:Y:S01]  /*15c50*/  ISETP.GT.U32.AND P5, PT, R5, R87, PT ;  /* 0x000000570500720c */ /* 0x000fe20003fa4070 */
[----:B------:R-:W-:-:S02]  /*15c60*/  IMAD.HI.U32 R24, R9, R82, RZ ;  /* 0x0000005209187227 */ /* 0x000fc400078e00ff */
[----:B------:R2:W-:Y:S01]  /*15c70*/  STL [R1+0x3a0], R12 ;  /* 0x0003a00c01007387 */ /* 0x0005e20000100800 */
[C---:B------:R-:W-:Y:S01]  /*15c80*/  ISETP.GT.U32.AND P1, PT, R5.reuse, R86, PT ;  /* 0x000000560500720c */ /* 0x040fe20003f24070 */
[C---:B------:R-:W-:Y:S02]  /*15c90*/  IMAD R81, R5.reuse, R23, R81 ;  /* 0x0000001705517224 */ /* 0x040fe400078e0251 */
[----:B------:R-:W-:Y:S02]  /*15ca0*/  IMAD.MOV R27, RZ, RZ, -R27 ;  /* 0x000000ffff1b7224 */ /* 0x000fe400078e0a1b */
[----:B------:R-:W-:Y:S01]  /*15cb0*/  IMAD.MOV R24, RZ, RZ, -R24 ;  /* 0x000000ffff187224 */ /* 0x000fe200078e0a18 */
[----:B-1----:R-:W-:Y:S01]  /*15cc0*/  IADD3 R28, PT, PT, R0, 0x1be, RZ ;  /* 0x000001be001c7810 */ /* 0x002fe20007ffe0ff */
[C---:B------:R-:W-:Y:S02]  /*15cd0*/  IMAD R83, R5.reuse, R27, R83 ;  /* 0x0000001b05537224 */ /* 0x040fe400078e0253 */
[----:B--2---:R-:W-:Y:S01]  /*15ce0*/  IMAD.MOV.U32 R12, RZ, RZ, R21 ;  /* 0x000000ffff0c7224 */ /* 0x004fe200078e0015 */
[----:B------:R-:W-:Y:S01]  /*15cf0*/  IABS R77, R28 ;  /* 0x0000001c004d7213 */ /* 0x000fe20000000000 */
[----:B------:R-:W-:-:S02]  /*15d00*/  IMAD R82, R5, R24, R82 ;  /* 0x0000001805527224 */ /* 0x000fc400078e0252 */
[----:B------:R-:W-:Y:S01]  /*15d10*/  @!P2 IMAD.MOV R12, RZ, RZ, -R12 ;  /* 0x000000ffff0ca224 */ /* 0x000fe200078e0a0c */
[----:B------:R-:W-:Y:S01]  /*15d20*/  ISETP.GT.U32.AND P2, PT, R5, R85, PT ;  /* 0x000000550500720c */ /* 0x000fe20003f44070 */
[--C-:B------:R-:W-:Y:S01]  /*15d30*/  @!P5 IMAD.IADD R87, R87, 0x1, -R5.reuse ;  /* 0x000000015757d824 */ /* 0x100fe200078e0a05 */
[C---:B------:R-:W-:Y:S01]  /*15d40*/  ISETP.GT.U32.AND P5, PT, R5.reuse, R83, PT ;  /* 0x000000530500720c */ /* 0x040fe20003fa4070 */
[----:B------:R-:W-:Y:S01]  /*15d50*/  @!P1 IMAD.IADD R86, R86, 0x1, -R5 ;  /* 0x0000000156569824 */ /* 0x000fe200078e0a05 */
[----:B------:R-:W-:Y:S01]  /*15d60*/  ISETP.GT.U32.AND P1, PT, R5, R82, PT ;  /* 0x000000520500720c */ /* 0x000fe20003f24070 */
[C---:B------:R-:W-:Y:S01]  /*15d70*/  IMAD.HI.U32 R21, R9.reuse, R78, RZ ;  /* 0x0000004e09157227 */ /* 0x040fe200078e00ff */
[----:B------:R1:W-:Y:S03]  /*15d80*/  STL [R1+0x144], R12 ;  /* 0x0001440c01007387 */ /* 0x0003e60000100800 */
[----:B------:R-:W-:Y:S01]  /*15d90*/  IMAD.MOV R21, RZ, RZ, -R21 ;  /* 0x000000ffff157224 */ /* 0x000fe200078e0a15 */
[----:B------:R-:W-:Y:S01]  /*15da0*/  STL [R1+0x1bb0], R87 ;  /* 0x001bb05701007387 */ /* 0x000fe20000100800 */
[----:B------:R-:W-:-:S03]  /*15db0*/  IMAD.HI.U32 R24, R9, R80, RZ ;  /* 0x0000005009187227 */ /* 0x000fc600078e00ff */
[----:B------:R-:W-:Y:S01]  /*15dc0*/  STL [R1+0x1bb4], R86 ;  /* 0x001bb45601007387 */ /* 0x000fe20000100800 */
[--C-:B------:R-:W-:Y:S01]  /*15dd0*/  @!P2 IMAD.IADD R85, R85, 0x1, -R5.reuse ;  /* 0x000000015555a824 */ /* 0x100fe200078e0a05 */
[----:B------:R-:W-:Y:S01]  /*15de0*/  ISETP.GT.U32.AND P2, PT, R5, R81, PT ;  /* 0x000000510500720c */ /* 0x000fe20003f44070 */
[--C-:B------:R-:W-:Y:S02]  /*15df0*/  @!P5 IMAD.IADD R83, R83, 0x1, -R5.reuse ;  /* 0x000000015353d824 */ /* 0x100fe400078e0a05 */
[----:B------:R-:W-:Y:S01]  /*15e00*/  @!P1 IMAD.IADD R82, R82, 0x1, -R5 ;  /* 0x0000000152529824 */ /* 0x000fe200078e0a05 */
[----:B------:R-:W-:Y:S01]  /*15e10*/  STL [R1+0x1bb8], R85 ;  /* 0x001bb85501007387 */ /* 0x000fe20000100800 */
[----:B------:R-:W-:Y:S01]  /*15e20*/  IMAD.HI.U32 R23, R9, R79, RZ ;  /* 0x0000004f09177227 */ /* 0x000fe200078e00ff */
[C---:B------:R-:W-:Y:S02]  /*15e30*/  ISETP.GT.U32.AND P5, PT, R5.reuse, R83, PT ;  /* 0x000000530500720c */ /* 0x040fe40003fa4070 */
[C---:B------:R-:W-:Y:S01]  /*15e40*/  ISETP.GT.U32.AND P1, PT, R5.reuse, R82, PT ;  /* 0x000000520500720c */ /* 0x040fe20003f24070 */
[----:B------:R-:W-:-:S02]  /*15e50*/  IMAD R78, R5, R21, R78 ;  /* 0x00000015054e7224 */ /* 0x000fc400078e024e */
[----:B------:R-:W-:Y:S02]  /*15e60*/  IMAD.MOV R24, RZ, RZ, -R24 ;  /* 0x000000ffff187224 */ /* 0x000fe400078e0a18 */
[----:B------:R-:W-:Y:S02]  /*15e70*/  @!P2 IMAD.IADD R81, R81, 0x1, -R5 ;  /* 0x000000015151a824 */ /* 0x000fe400078e0a05 */
[----:B------:R-:W-:Y:S02]  /*15e80*/  IMAD.MOV R23, RZ, RZ, -R23 ;  /* 0x000000ffff177224 */ /* 0x000fe400078e0a17 */
[C---:B------:R-:W-:Y:S01]  /*15e90*/  IMAD R80, R5.reuse, R24, R80 ;  /* 0x0000001805507224 */ /* 0x040fe200078e0250 */
[C---:B------:R-:W-:Y:S01]  /*15ea0*/  ISETP.GT.U32.AND P2, PT, R5.reuse, R81, PT ;  /* 0x000000510500720c */ /* 0x040fe20003f44070 */
[----:B------:R-:W-:Y:S02]  /*15eb0*/  IMAD R79, R5, R23, R79 ;  /* 0x00000017054f7224 */ /* 0x000fe400078e024f */
[--C-:B------:R-:W-:Y:S01]  /*15ec0*/  @!P5 IMAD.IADD R83, R83, 0x1, -R5.reuse ;  /* 0x000000015353d824 */ /* 0x100fe200078e0a05 */
[----:B------:R-:W-:Y:S01]  /*15ed0*/  ISETP.GT.U32.AND P5, PT, R5, R80, PT ;  /* 0x000000500500720c */ /* 0x000fe20003fa4070 */
[----:B------:R-:W-:-:S02]  /*15ee0*/  @!P0 IMAD.IADD R84, R84, 0x1, -R5 ;  /* 0x0000000154548824 */ /* 0x000fc400078e0a05 */
[--C-:B------:R-:W-:Y:S01]  /*15ef0*/  @!P1 IMAD.IADD R82, R82, 0x1, -R5.reuse ;  /* 0x0000000152529824 */ /* 0x100fe200078e0a05 */
[C---:B------:R-:W-:Y:S01]  /*15f00*/  ISETP.GT.U32.AND P1, PT, R5.reuse, R79, PT ;  /* 0x0000004f0500720c */ /* 0x040fe20003f24070 */
[C---:B-1----:R-:W-:Y:S01]  /*15f10*/  VIADD R12, R0.reuse, 0x1c0 ;  /* 0x000001c0000c7836 */ /* 0x042fe20000000000 */
[----:B------:R-:W-:Y:S01]  /*15f20*/  ISETP.GT.U32.AND P0, PT, R5, R84, PT ;  /* 0x000000540500720c */ /* 0x000fe20003f04070 */
[----:B------:R-:W-:Y:S02]  /*15f30*/  VIADD R27, R0, 0x1bf ;  /* 0x000001bf001b7836 */ /* 0x000fe40000000000 */
[--C-:B------:R-:W-:Y:S01]  /*15f40*/  @!P2 IMAD.IADD R81, R81, 0x1, -R5.reuse ;  /* 0x000000015151a824 */ /* 0x100fe200078e0a05 */
[----:B------:R-:W-:Y:S01]  /*15f50*/  ISETP.GT.U32.AND P2, PT, R5, R78, PT ;  /* 0x0000004e0500720c */ /* 0x000fe20003f44070 */
[----:B------:R-:W-:Y:S01]  /*15f60*/  IMAD.HI.U32 R23, R9, R77, RZ ;  /* 0x0000004d09177227 */ /* 0x000fe200078e00ff */
[----:B------:R-:W-:Y:S02]  /*15f70*/  IABS R75, R12 ;  /* 0x0000000c004b7213 */ /* 0x000fe40000000000 */
[----:B------:R-:W-:Y:S01]  /*15f80*/  IABS R76, R27 ;  /* 0x0000001b004c7213 */ /* 0x000fe20000000000 */
[----:B------:R-:W-:-:S02]  /*15f90*/  @!P5 IMAD.IADD R80, R80, 0x1, -R5 ;  /* 0x000000015050d824 */ /* 0x000fc400078e0a05 */
[----:B------:R-:W-:-:S03]  /*15fa0*/  IMAD.HI.U32 R21, R9, R75, RZ ;  /* 0x0000004b09157227 */ /* 0x000fc600078e00ff */
[----:B------:R-:W-:Y:S01]  /*15fb0*/  ISETP.GT.U32.AND P5, PT, R5, R80, PT ;  /* 0x000000500500720c */ /* 0x000fe20003fa4070 */
[--C-:B------:R-:W-:Y:S02]  /*15fc0*/  @!P1 IMAD.IADD R79, R79, 0x1, -R5.reuse ;  /* 0x000000014f4f9824 */ /* 0x100fe400078e0a05 */
[----:B------:R-:W-:Y:S02]  /*15fd0*/  @!P2 IMAD.IADD R78, R78, 0x1, -R5 ;  /* 0x000000014e4ea824 */ /* 0x000fe400078e0a05 */
[----:B------:R-:W-:Y:S01]  /*15fe0*/  IMAD.MOV R21, RZ, RZ, -R21 ;  /* 0x000000ffff157224 */ /* 0x000fe200078e0a15 */
[C---:B------:R-:W-:Y:S01]  /*15ff0*/  ISETP.GT.U32.AND P1, PT, R5.reuse, R79, PT ;  /* 0x0000004f0500720c */ /* 0x040fe20003f24070 */
[----:B------:R-:W-:Y:S01]  /*16000*/  @!P0 IMAD.IADD R84, R84, 0x1, -R5 ;  /* 0x0000000154548824 */ /* 0x000fe200078e0a05 */
[C---:B------:R-:W-:Y:S01]  /*16010*/  ISETP.GT.U32.AND P2, PT, R5.reuse, R78, PT ;  /* 0x0000004e0500720c */ /* 0x040fe20003f44070 */
[----:B------:R-:W-:Y:S01]  /*16020*/  IMAD R75, R5, R21, R75 ;  /* 0x00000015054b7224 */ /* 0x000fe200078e024b */
[----:B------:R-:W-:Y:S01]  /*16030*/  ISETP.GE.AND P0, PT, R22, RZ, PT ;  /* 0x000000ff1600720c */ /* 0x000fe20003f06270 */
[----:B------:R-:W-:Y:S01]  /*16040*/  IMAD.HI.U32 R22, R9, R76, RZ ;  /* 0x0000004c09167227 */ /* 0x000fe200078e00ff */
[----:B------:R-:W-:Y:S03]  /*16050*/  STL [R1+0x1bbc], R84 ;  /* 0x001bbc5401007387 */ /* 0x000fe60000100800 */
[----:B------:R-:W-:Y:S01]  /*16060*/  IMAD.MOV R23, RZ, RZ, -R23 ;  /* 0x000000ffff177224 */ /* 0x000fe200078e0a17 */
[----:B------:R1:W-:Y:S01]  /*16070*/  STL [R1+0x390], R28 ;  /* 0x0003901c01007387 */ /* 0x0003e20000100800 */
[----:B------:R-:W-:-:S02]  /*16080*/  IMAD.MOV R22, RZ, RZ, -R22 ;  /* 0x000000ffff167224 */ /* 0x000fc400078e0a16 */
[----:B------:R-:W-:Y:S01]  /*16090*/  IMAD R77, R5, R23, R77 ;  /* 0x00000017054d7224 */ /* 0x000fe200078e024d */
[----:B------:R-:W-:Y:S01]  /*160a0*/  @!P1 IADD3 R79, PT, PT, R79, -R5, RZ ;  /* 0x800000054f4f9210 */ /* 0x000fe20007ffe0ff */
[--C-:B------:R-:W-:Y:S01]  /*160b0*/  @!P2 IMAD.IADD R78, R78, 0x1, -R5.reuse ;  /* 0x000000014e4ea824 */ /* 0x100fe200078e0a05 */
[C---:B------:R-:W-:Y:S01]  /*160c0*/  ISETP.GT.U32.AND P2, PT, R5.reuse, R75, PT ;  /* 0x0000004b0500720c */ /* 0x040fe20003f44070 */
[C---:B------:R-:W-:Y:S01]  /*160d0*/  IMAD R76, R5.reuse, R22, R76 ;  /* 0x00000016054c7224 */ /* 0x040fe200078e024c */
[----:B------:R2:W-:Y:S01]  /*160e0*/  STL [R1+0x394], R27 ;  /* 0x0003941b01007387 */ /* 0x0005e20000100800 */
[--C-:B------:R-:W-:Y:S01]  /*160f0*/  @!P5 IMAD.IADD R80, R80, 0x1, -R5.reuse ;  /* 0x000000015050d824 */ /* 0x100fe200078e0a05 */
[C---:B------:R-:W-:Y:S01]  /*16100*/  ISETP.GT.U32.AND P5, PT, R5.reuse, R77, PT ;  /* 0x0000004d0500720c */ /* 0x040fe20003fa4070 */
[C---:B-1----:R-:W-:Y:S01]  /*16110*/  VIADD R28, R0.reuse, 0x1c1 ;  /* 0x000001c1001c7836 */ /* 0x042fe20000000000 */
[----:B------:R-:W-:Y:S01]  /*16120*/  ISETP.GT.U32.AND P1, PT, R5, R76, PT ;  /* 0x0000004c0500720c */ /* 0x000fe20003f24070 */
[C---:B------:R-:W-:Y:S01]  /*16130*/  VIADD R24, R0.reuse, 0x1c3 ;  /* 0x000001c300187836 */ /* 0x040fe20000000000 */
[----:B------:R-:W-:Y:S01]  /*16140*/  STL [R1+0x39c], R12 ;  /* 0x00039c0c01007387 */ /* 0x000fe20000100800 */
[C---:B------:R-:W-:Y:S01]  /*16150*/  VIADD R29, R0.reuse, 0x1c5 ;  /* 0x000001c5001d7836 */ /* 0x040fe20000000000 */
[----:B------:R-:W-:Y:S01]  /*16160*/  IABS R74, R28 ;  /* 0x0000001c004a7213 */ /* 0x000fe20000000000 */
[----:B------:R-:W-:Y:S01]  /*16170*/  IMAD.MOV.U32 R47, RZ, RZ, R108 ;  /* 0x000000ffff2f7224 */ /* 0x000fe200078e006c */
[----:B------:R-:W-:Y:S01]  /*16180*/  IABS R72, R24 ;  /* 0x0000001800487213 */ /* 0x000fe20000000000 */
[----:B------:R-:W-:Y:S01]  /*16190*/  @!P2 IMAD.IADD R75, R75, 0x1, -R5 ;  /* 0x000000014b4ba824 */ /* 0x000fe200078e0a05 */
[----:B--2---:R-:W-:Y:S01]  /*161a0*/  IADD3 R27, PT, PT, R0, 0x1c2, RZ ;  /* 0x000001c2001b7810 */ /* 0x004fe20007ffe0ff */
[----:B------:R-:W-:Y:S01]  /*161b0*/  IMAD.HI.U32 R21, R9, R74, RZ ;  /* 0x0000004a09157227 */ /* 0x000fe200078e00ff */
[----:B------:R-:W-:Y:S01]  /*161c0*/  STL [R1+0x1bc0], R83 ;  /* 0x001bc05301007387 */ /* 0x000fe20000100800 */
[----:B------:R-:W-:-:S02]  /*161d0*/  IABS R70, R29 ;  /* 0x0000001d00467213 */ /* 0x000fc40000000000 */
[----:B------:R-:W-:Y:S01]  /*161e0*/  IMAD.MOV R21, RZ, RZ, -R21 ;  /* 0x000000ffff157224 */ /* 0x000fe200078e0a15 */
[----:B------:R-:W-:Y:S01]  /*161f0*/  ISETP.GT.U32.AND P2, PT, R5, R75, PT ;  /* 0x0000004b0500720c */ /* 0x000fe20003f44070 */
[--C-:B------:R-:W-:Y:S01]  /*16200*/  @!P5 IMAD.IADD R77, R77, 0x1, -R5.reuse ;  /* 0x000000014d4dd824 */ /* 0x100fe200078e0a05 */
[----:B------:R-:W-:Y:S01]  /*16210*/  IABS R22, R27 ;  /* 0x0000001b00167213 */ /* 0x000fe20000000000 */
[----:B------:R-:W-:Y:S01]  /*16220*/  IMAD.HI.U32 R23, R9, R72, RZ ;  /* 0x0000004809177227 */ /* 0x000fe200078e00ff */
[----:B------:R-:W-:Y:S02]  /*16230*/  STL [R1+0x1bc4], R82 ;  /* 0x001bc45201007387 */ /* 0x000fe40000100800 */
[C---:B------:R-:W-:Y:S01]  /*16240*/  ISETP.GT.U32.AND P5, PT, R5.reuse, R77, PT ;  /* 0x0000004d0500720c */ /* 0x040fe20003fa4070 */
[----:B------:R-:W-:Y:S01]  /*16250*/  @!P1 IMAD.IADD R76, R76, 0x1, -R5 ;  /* 0x000000014c4c9824 */ /* 0x000fe200078e0a05 */
[----:B------:R-:W-:Y:S01]  /*16260*/  STL [R1+0x1bc8], R81 ;  /* 0x001bc85101007387 */ /* 0x000fe20000100800 */
[----:B------:R-:W-:-:S02]  /*16270*/  IMAD R74, R5, R21, R74 ;  /* 0x00000015054a7224 */ /* 0x000fc400078e024a */
[----:B------:R-:W-:Y:S01]  /*16280*/  IMAD.MOV R21, RZ, RZ, -R23 ;  /* 0x000000ffff157224 */ /* 0x000fe200078e0a17 */
[----:B------:R-:W-:Y:S01]  /*16290*/  ISETP.GT.U32.AND P1, PT, R5, R76, PT ;  /* 0x0000004c0500720c */ /* 0x000fe20003f24070 */
[----:B------:R-:W-:Y:S01]  /*162a0*/  IMAD.HI.U32 R73, R9, R22, RZ ;  /* 0x0000001609497227 */ /* 0x000fe200078e00ff */
[----:B------:R1:W-:Y:S03]  /*162b0*/  STL [R1+0x370], R28 ;  /* 0x0003701c01007387 */ /* 0x0003e60000100800 */
[----:B------:R-:W-:Y:S01]  /*162c0*/  IMAD R72, R5, R21, R72 ;  /* 0x0000001505487224 */ /* 0x000fe200078e0248 */
[----:B------:R-:W-:Y:S01]  /*162d0*/  STL [R1+0x378], R27 ;  /* 0x0003781b01007387 */ /* 0x000fe20000100800 */
[----:B------:R-:W-:Y:S02]  /*162e0*/  IMAD.MOV R73, RZ, RZ, -R73 ;  /* 0x000000ffff497224 */ /* 0x000fe400078e0a49 */
[--C-:B------:R-:W-:Y:S01]  /*162f0*/  @!P2 IMAD.IADD R75, R75, 0x1, -R5.reuse ;  /* 0x000000014b4ba824 */ /* 0x100fe200078e0a05 */
[C---:B------:R-:W-:Y:S01]  /*16300*/  ISETP.GT.U32.AND P2, PT, R5.reuse, R72, PT ;  /* 0x000000480500720c */ /* 0x040fe20003f44070 */
[----:B------:R-:W-:Y:S01]  /*16310*/  IMAD R73, R5, R73, R22 ;  /* 0x0000004905497224 */ /* 0x000fe200078e0216 */
[----:B------:R2:W-:Y:S01]  /*16320*/  STL [R1+0x380], R24 ;  /* 0x0003801801007387 */ /* 0x0005e20000100800 */
[--C-:B------:R-:W-:Y:S01]  /*16330*/  @!P5 IMAD.IADD R77, R77, 0x1, -R5.reuse ;  /* 0x000000014d4dd824 */ /* 0x100fe200078e0a05 */
[C---:B------:R-:W-:Y:S01]  /*16340*/  ISETP.GT.U32.AND P5, PT, R5.reuse, R74, PT ;  /* 0x0000004a0500720c */ /* 0x040fe20003fa4070 */
[----:B------:R-:W-:Y:S01]  /*16350*/  @!P1 IMAD.IADD R76, R76, 0x1, -R5 ;  /* 0x000000014c4c9824 */ /* 0x000fe200078e0a05 */
[----:B------:R-:W-:Y:S01]  /*16360*/  ISETP.GT.U32.AND P1, PT, R5, R73, PT ;  /* 0x000000490500720c */ /* 0x000fe20003f24070 */
[----:B-1----:R-:W-:-:S02]  /*16370*/  VIADD R28, R0, 0x1c6 ;  /* 0x000001c6001c7836 */ /* 0x002fc40000000000 */
[----:B------:R-:W-:Y:S02]  /*16380*/  VIADD R12, R0, 0x1c4 ;  /* 0x000001c4000c7836 */ /* 0x000fe40000000000 */
[C---:B------:R-:W-:Y:S01]  /*16390*/  IMAD.HI.U32 R21, R9.reuse, R70, RZ ;  /* 0x0000004609157227 */ /* 0x040fe200078e00ff */
[----:B------:R-:W-:Y:S02]  /*163a0*/  IABS R69, R28 ;  /* 0x0000001c00457213 */ /* 0x000fe40000000000 */
[----:B------:R-:W-:Y:S01]  /*163b0*/  IABS R71, R12 ;  /* 0x0000000c00477213 */ /* 0x000fe20000000000 */
[--C-:B------:R-:W-:Y:S01]  /*163c0*/  @!P2 IMAD.IADD R72, R72, 0x1, -R5.reuse ;  /* 0x000000014848a824 */ /* 0x100fe200078e0a05 */
[----:B------:R1:W-:Y:S01]  /*163d0*/  STL [R1+0x388], R12 ;  /* 0x0003880c01007387 */ /* 0x0003e20000100800 */
[--C-:B------:R-:W-:Y:S02]  /*163e0*/  @!P5 IMAD.IADD R74, R74, 0x1, -R5.reuse ;  /* 0x000000014a4ad824 */ /* 0x100fe400078e0a05 */
[----:B------:R-:W-:Y:S01]  /*163f0*/  IMAD.HI.U32 R22, R9, R69, RZ ;  /* 0x0000004509167227 */ /* 0x000fe200078e00ff */
[C---:B------:R-:W-:Y:S01]  /*16400*/  ISETP.GT.U32.AND P2, PT, R5.reuse, R72, PT ;  /* 0x000000480500720c */ /* 0x040fe20003f44070 */
[----:B------:R-:W-:Y:S01]  /*16410*/  STL [R1+0x1bcc], R80 ;  /* 0x001bcc5001007387 */ /* 0x000fe20000100800 */
[----:B------:R-:W-:Y:S01]  /*16420*/  ISETP.GT.U32.AND P5, PT, R5, R74, PT ;  /* 0x0000004a0500720c */ /* 0x000fe20003fa4070 */
[----:B------:R-:W-:-:S02]  /*16430*/  @!P1 IMAD.IADD R73, R73, 0x1, -R5 ;  /* 0x0000000149499824 */ /* 0x000fc400078e0a05 */
[----:B------:R-:W-:Y:S01]  /*16440*/  IMAD.MOV R22, RZ, RZ, -R22 ;  /* 0x000000ffff167224 */ /* 0x000fe200078e0a16 */
[----:B------:R-:W-:Y:S01]  /*16450*/  STL [R1+0x1bd0], R79 ;  /* 0x001bd04f01007387 */ /* 0x000fe20000100800 */
[----:B--2---:R-:W-:Y:S01]  /*16460*/  IMAD.HI.U32 R24, R9, R71, RZ ;  /* 0x0000004709187227 */ /* 0x004fe200078e00ff */
[C---:B------:R-:W-:Y:S02]  /*16470*/  ISETP.GT.U32.AND P1, PT, R5.reuse, R73, PT ;  /* 0x000000490500720c */ /* 0x040fe40003f24070 */
[----:B------:R-:W-:Y:S01]  /*16480*/  STL [R1+0x1bd4], R78 ;  /* 0x001bd44e01007387 */ /* 0x000fe20000100800 */
[----:B-1----:R-:W-:Y:S02]  /*16490*/  VIADD R12, R0, 0x1c8 ;  /* 0x000001c8000c7836 */ /* 0x002fe40000000000 */
[C---:B------:R-:W-:Y:S01]  /*164a0*/  IMAD R69, R5.reuse, R22, R69 ;  /* 0x0000001605457224 */ /* 0x040fe200078e0245 */
[----:B------:R-:W-:Y:S01]  /*164b0*/  STL [R1+0x360], R29 ;  /* 0x0003601d01007387 */ /* 0x000fe20000100800 */
[----:B------:R-:W-:Y:S01]  /*164c0*/  IMAD.MOV R23, RZ, RZ, -R24 ;  /* 0x000000ffff177224 */ /* 0x000fe200078e0a18 */
[----:B------:R-:W-:Y:S01]  /*164d0*/  IABS R67, R12 ;  /* 0x0000000c00437213 */ /* 0x000fe20000000000 */
[----:B------:R-:W-:Y:S01]  /*164e0*/  IMAD.MOV R21, RZ, RZ, -R21 ;  /* 0x000000ffff157224 */ /* 0x000fe200078e0a15 */
[----:B------:R1:W-:Y:S01]  /*164f0*/  STL [R1+0x364], R28 ;  /* 0x0003641c01007387 */ /* 0x0003e20000100800 */
[----:B------:R-:W-:Y:S01]  /*16500*/  @!P2 IMAD.IADD R72, R72, 0x1, -R5 ;  /* 0x000000014848a824 */ /* 0x000fe200078e0a05 */
[C---:B------:R-:W-:Y:S01]  /*16510*/  ISETP.GT.U32.AND P2, PT, R5.reuse, R69, PT ;  /* 0x000000450500720c */ /* 0x040fe20003f44070 */
[----:B------:R-:W-:Y:S01]  /*16520*/  IMAD R71, R5, R23, R71 ;  /* 0x0000001705477224 */ /* 0x000fe200078e0247 */
[----:B------:R-:W-:Y:S01]  /*16530*/  @!P1 IADD3 R73, PT, PT, R73, -R5, RZ ;  /* 0x8000000549499210 */ /* 0x000fe20007ffe0ff */
[----:B------:R-:W-:-:S02]  /*16540*/  VIADD R27, R0, 0x1c7 ;  /* 0x000001c7001b7836 */ /* 0x000fc40000000000 */
[----:B------:R-:W-:Y:S02]  /*16550*/  IMAD R70, R5, R21, R70 ;  /* 0x0000001505467224 */ /* 0x000fe400078e0246 */
[----:B------:R-:W-:Y:S01]  /*16560*/  IMAD.HI.U32 R24, R9, R67, RZ ;  /* 0x0000004309187227 */ /* 0x000fe200078e00ff */
[----:B------:R2:W-:Y:S01]  /*16570*/  STL [R1+0x368], R27 ;  /* 0x0003681b01007387 */ /* 0x0005e20000100800 */
[----:B------:R-:W-:Y:S02]  /*16580*/  IABS R68, R27 ;  /* 0x0000001b00447213 */ /* 0x000fe40000000000 */
[----:B------:R-:W-:Y:S01]  /*16590*/  @!P5 IMAD.IADD R74, R74, 0x1, -R5 ;  /* 0x000000014a4ad824 */ /* 0x000fe200078e0a05 */
[C---:B------:R-:W-:Y:S01]  /*165a0*/  ISETP.GT.U32.AND P5, PT, R5.reuse, R71, PT ;  /* 0x000000470500720c */ /* 0x040fe20003fa4070 */
[----:B------:R-:W-:Y:S01]  /*165b0*/  STL [R1+0x1bd8], R77 ;  /* 0x001bd84d01007387 */ /* 0x000fe20000100800 */
[----:B------:R-:W-:Y:S01]  /*165c0*/  ISETP.GT.U32.AND P1, PT, R5, R70, PT ;  /* 0x000000460500720c */ /* 0x000fe20003f24070 */
[----:B------:R-:W-:-:S02]  /*165d0*/  IMAD.MOV R21, RZ, RZ, -R24 ;  /* 0x000000ffff157224 */ /* 0x000fc400078e0a18 */
[C---:B-1----:R-:W-:Y:S01]  /*165e0*/  VIADD R28, R0.reuse, 0x1c9 ;  /* 0x000001c9001c7836 */ /* 0x042fe20000000000 */
[----:B------:R1:W-:Y:S01]  /*165f0*/  STL [R1+0x36c], R12 ;  /* 0x00036c0c01007387 */ /* 0x0003e20000100800 */
[C---:B--2---:R-:W-:Y:S02]  /*16600*/  VIADD R27, R0.reuse, 0x1ca ;  /* 0x000001ca001b7836 */ /* 0x044fe40000000000 */
[C---:B------:R-:W-:Y:S01]  /*16610*/  VIADD R22, R0.reuse, 0x1cb ;  /* 0x000001cb00167836 */ /* 0x040fe20000000000 */
[----:B------:R-:W-:Y:S01]  /*16620*/  STL [R1+0x1bdc], R76 ;  /* 0x001bdc4c01007387 */ /* 0x000fe20000100800 */
[----:B------:R-:W-:Y:S01]  /*16630*/  IMAD R67, R5, R21, R67 ;  /* 0x0000001505437224 */ /* 0x000fe200078e0243 */
[----:B------:R-:W-:Y:S01]  /*16640*/  IABS R66, R28 ;  /* 0x0000001c00427213 */ /* 0x000fe20000000000 */
[----:B------:R-:W-:Y:S01]  /*16650*/  VIADD R21, R0, 0x1cc ;  /* 0x000001cc00157836 */ /* 0x000fe20000000000 */
[----:B------:R-:W-:Y:S01]  /*16660*/  STL [R1+0x1be0], R75 ;  /* 0x001be04b01007387 */ /* 0x000fe20000100800 */
[----:B------:R-:W-:-:S02]  /*16670*/  @!P2 IMAD.IADD R69, R69, 0x1, -R5 ;  /* 0x000000014545a824 */ /* 0x000fc400078e0a05 */
[--C-:B------:R-:W-:Y:S01]  /*16680*/  @!P5 IMAD.IADD R71, R71, 0x1, -R5.reuse ;  /* 0x000000014747d824 */ /* 0x100fe200078e0a05 */
[----:B------:R-:W-:Y:S01]  /*16690*/  STL [R1+0x1be4], R74 ;  /* 0x001be44a01007387 */ /* 0x000fe20000100800 */
[----:B------:R-:W-:Y:S01]  /*166a0*/  IABS R63, R21 ;  /* 0x00000015003f7213 */ /* 0x000fe20000000000 */
[----:B------:R-:W-:Y:S01]  /*166b0*/  @!P1 IMAD.IADD R70, R70, 0x1, -R5 ;  /* 0x0000000146469824 */ /* 0x000fe200078e0a05 */
[C---:B------:R-:W-:Y:S01]  /*166c0*/  ISETP.GT.U32.AND P2, PT, R5.reuse, R69, PT ;  /* 0x000000450500720c */ /* 0x040fe20003f44070 */
[----:B------:R-:W-:Y:S01]  /*166d0*/  STL [R1+0x344], R28 ;  /* 0x0003441c01007387 */ /* 0x000fe20000100800 */
[----:B------:R-:W-:Y:S01]  /*166e0*/  ISETP.GT.U32.AND P5, PT, R5, R71, PT ;  /* 0x000000470500720c */ /* 0x000fe20003fa4070 */
[----:B------:R-:W-:Y:S01]  /*166f0*/  IMAD.HI.U32 R23, R9, R68, RZ ;  /* 0x0000004409177227 */ /* 0x000fe200078e00ff */
[----:B------:R-:W-:Y:S01]  /*16700*/  ISETP.GT.U32.AND P1, PT, R5, R70, PT ;  /* 0x000000460500720c */ /* 0x000fe20003f24070 */
[----:B------:R-:W-:Y:S02]  /*16710*/  STL [R1+0x1be8], R73 ;  /* 0x001be84901007387 */ /* 0x000fe40000100800 */
[----:B------:R-:W-:-:S02]  /*16720*/  IMAD.MOV R23, RZ, RZ, -R23 ;  /* 0x000000ffff177224 */ /* 0x000fc400078e0a17 */
[----:B------:R2:W-:Y:S01]  /*16730*/  STL [R1+0x33c], R27 ;  /* 0x00033c1b01007387 */ /* 0x0005e20000100800 */
[----:B-1----:R-:W-:Y:S02]  /*16740*/  IMAD.MOV.U32 R12, RZ, RZ, R106 ;  /* 0x000000ffff0c7224 */ /* 0x002fe400078e006a */
[----:B------:R-:W-:Y:S01]  /*16750*/  IMAD R68, R5, R23, R68 ;  /* 0x0000001705447224 */ /* 0x000fe200078e0244 */
[----:B------:R-:W-:Y:S01]  /*16760*/  STL [R1+0x340], R22 ;  /* 0x0003401601007387 */ /* 0x000fe20000100800 */
[--C-:B------:R-:W-:Y:S02]  /*16770*/  @!P2 IMAD.IADD R69, R69, 0x1, -R5.reuse ;  /* 0x000000014545a824 */ /* 0x100fe400078e0a05 */
[--C-:B------:R-:W-:Y:S01]  /*16780*/  @!P5 IMAD.IADD R71, R71, 0x1, -R5.reuse ;  /* 0x000000014747d824 */ /* 0x100fe200078e0a05 */
[----:B------:R-:W-:Y:S01]  /*16790*/  STL [R1+0x1bec], R72 ;  /* 0x001bec4801007387 */ /* 0x000fe20000100800 */
[C---:B------:R-:W-:Y:S01]  /*167a0*/  ISETP.GT.U32.AND P5, PT, R5.reuse, R68, PT ;  /* 0x000000440500720c */ /* 0x040fe20003fa4070 */
[----:B------:R-:W-:Y:S01]  /*167b0*/  @!P1 IMAD.IADD R70, R70, 0x1, -R5 ;  /* 0x0000000146469824 */ /* 0x000fe200078e0a05 */
[----:B------:R-:W-:Y:S01]  /*167c0*/  ISETP.GT.U32.AND P1, PT, R5, R67, PT ;  /* 0x000000430500720c */ /* 0x000fe20003f24070 */
[----:B------:R1:W-:Y:S01]  /*167d0*/  STL [R1+0x348], R21 ;  /* 0x0003481501007387 */ /* 0x0003e20000100800 */
[----:B------:R-:W-:Y:S01]  /*167e0*/  IMAD.MOV.U32 R108, RZ, RZ, R65 ;  /* 0x000000ffff6c7224 */ /* 0x000fe200078e0041 */
[----:B------:R-:W-:Y:S01]  /*167f0*/  IABS R65, R27 ;  /* 0x0000001b00417213 */ /* 0x000fe20000000000 */
[----:B------:R-:W-:Y:S01]  /*16800*/  IMAD.MOV.U32 R106, RZ, RZ, R64 ;  /* 0x000000ffff6a7224 */ /* 0x000fe200078e0040 */
[----:B------:R-:W-:Y:S01]  /*16810*/  IABS R64, R22 ;  /* 0x0000001600407213 */ /* 0x000fe20000000000 */
[----:B--2---:R-:W-:Y:S01]  /*16820*/  VIADD R27, R0, 0x1cf ;  /* 0x000001cf001b7836 */ /* 0x004fe20000000000 */
[----:B------:R-:W-:Y:S01]  /*16830*/  STL [R1+0x1bf0], R71 ;  /* 0x001bf04701007387 */ /* 0x000fe20000100800 */
[----:B------:R-:W-:-:S03]  /*16840*/  IMAD.HI.U32 R23, R9, R65, RZ ;  /* 0x0000004109177227 */ /* 0x000fc600078e00ff */
[----:B------:R-:W-:Y:S01]  /*16850*/  STL [R1+0x1bf4], R70 ;  /* 0x001bf44601007387 */ /* 0x000fe20000100800 */
[----:B-1----:R-:W-:Y:S01]  /*16860*/  IMAD.HI.U32 R21, R9, R66, RZ ;  /* 0x0000004209157227 */ /* 0x002fe200078e00ff */
[----:B------:R-:W-:Y:S02]  /*16870*/  @!P1 IADD3 R67, PT, PT, R67, -R5, RZ ;  /* 0x8000000543439210 */ /* 0x000fe40007ffe0ff */
[----:B------:R-:W-:Y:S01]  /*16880*/  STL [R1+0x1bf8], R69 ;  /* 0x001bf84501007387 */ /* 0x000fe20000100800 */
[----:B------:R-:W-:Y:S01]  /*16890*/  IMAD.MOV R21, RZ, RZ, -R21 ;  /* 0x000000ffff157224 */ /* 0x000fe200078e0a15 */
[C---:B------:R-:W-:Y:S01]  /*168a0*/  ISETP.GT.U32.AND P1, PT, R5.reuse, R67, PT ;  /* 0x000000430500720c */ /* 0x040fe20003f24070 */
[----:B------:R-:W-:Y:S02]  /*168b0*/  @!P5 IMAD.IADD R68, R68, 0x1, -R5 ;  /* 0x000000014444d824 */ /* 0x000fe400078e0a05 */
[----:B------:R-:W-:Y:S02]  /*168c0*/  IMAD R66, R5, R21, R66 ;  /* 0x0000001505427224 */ /* 0x000fe400078e0242 */
[----:B------:R-:W-:Y:S01]  /*168d0*/  IMAD.HI.U32 R21, R9, R63, RZ ;  /* 0x0000003f09157227 */ /* 0x000fe200078e00ff */
[----:B------:R-:W-:-:S02]  /*168e0*/  ISETP.GT.U32.AND P5, PT, R5, R68, PT ;  /* 0x000000440500720c */ /* 0x000fc40003fa4070 */
[----:B------:R-:W-:Y:S01]  /*168f0*/  ISETP.GT.U32.AND P2, PT, R5, R66, PT ;  /* 0x000000420500720c */ /* 0x000fe20003f44070 */
[----:B------:R-:W-:Y:S02]  /*16900*/  IMAD.MOV R21, RZ, RZ, -R21 ;  /* 0x000000ffff157224 */ /* 0x000fe400078e0a15 */
[----:B------:R-:W-:-:S04]  /*16910*/  IMAD.HI.U32 R22, R9, R64, RZ ;  /* 0x0000004009167227 */ /* 0x000fc800078e00ff */
[C---:B------:R-:W-:Y:S02]  /*16920*/  IMAD R63, R5.reuse, R21, R63 ;  /* 0x00000015053f7224 */ /* 0x040fe400078e023f */
        /* <DEDUP_REMOVED lines=10> */
[----:B------:R-:W-:Y:S01]  /*169d0*/  IMAD.MOV.U32 R48, RZ, RZ, R47 ;  /* 0x000000ffff307224 */ /* 0x000fe200078e002f */
[----:B------:R-:W-:Y:S01]  /*169e0*/  MOV R47, R60 ;  /* 0x0000003c002f7202 */ /* 0x000fe20000000f00 */
[C---:B------:R-:W-:Y:S01]  /*169f0*/  VIADD R29, R0.reuse, 0x1cd ;  /* 0x000001cd001d7836 */ /* 0x040fe20000000000 */
[----:B------:R-:W-:Y:S01]  /*16a00*/  IABS R60, R27 ;  /* 0x0000001b003c7213 */ /* 0x000fe20000000000 */
[----:B------:R-:W-:-:S02]  /*16a10*/  VIADD R28, R0, 0x1ce ;  /* 0x000001ce001c7836 */ /* 0x000fc40000000000 */
[----:B------:R-:W-:Y:S01]  /*16a20*/  IMAD.MOV.U32 R104, RZ, RZ, R12 ;  /* 0x000000ffff687224 */ /* 0x000fe200078e000c */
[----:B------:R-:W-:Y:S01]  /*16a30*/  STL [R1+0x24c], R29 ;  /* 0x00024c1d01007387 */ /* 0x000fe20000100800 */
[----:B------:R-:W-:Y:S01]  /*16a40*/  @!P2 IMAD.IADD R66, R66, 0x1, -R5 ;  /* 0x000000014242a824 */ /* 0x000fe200078e0a05 */
[----:B------:R-:W-:Y:S01]  /*16a50*/  ISETP.GT.U32.AND P2, PT, R5, R63, PT ;  /* 0x0000003f0500720c */ /* 0x000fe20003f44070 */
[----:B------:R-:W-:Y:S01]  /*16a60*/  IMAD.MOV.U32 R105, RZ, RZ, R49 ;  /* 0x000000ffff697224 */ /* 0x000fe200078e0031 */
[----:B------:R-:W-:Y:S01]  /*16a70*/  @!P5 IADD3 R65, PT, PT, R65, -R5, RZ ;  /* 0x800000054141d210 */ /* 0x000fe20007ffe0ff */
[----:B------:R-:W-:Y:S01]  /*16a80*/  IMAD.MOV.U32 R12, RZ, RZ, R44 ;  /* 0x000000ffff0c7224 */ /* 0x000fe200078e002c */
[----:B------:R1:W-:Y:S01]  /*16a90*/  STL [R1+0x248], R28 ;  /* 0x0002481c01007387 */ /* 0x0003e20000100800 */
[----:B------:R-:W-:Y:S01]  /*16aa0*/  IMAD.MOV.U32 R49, RZ, RZ, R62 ;  /* 0x000000ffff317224 */ /* 0x000fe200078e003e */
[----:B------:R-:W-:Y:S01]  /*16ab0*/  IABS R62, R29 ;  /* 0x0000001d003e7213 */ /* 0x000fe20000000000 */
[----:B------:R-:W-:Y:S01]  /*16ac0*/  IMAD.MOV.U32 R44, RZ, RZ, R50 ;  /* 0x000000ffff2c7224 */ /* 0x000fe200078e0032 */
[----:B------:R-:W-:Y:S01]  /*16ad0*/  ISETP.GT.U32.AND P5, PT, R5, R65, PT ;  /* 0x000000410500720c */ /* 0x000fe20003fa4070 */
[----:B------:R-:W-:Y:S01]  /*16ae0*/  IMAD.MOV.U32 R50, RZ, RZ, R61 ;  /* 0x000000ffff327224 */ /* 0x000fe200078e003d */
[----:B------:R-:W-:Y:S01]  /*16af0*/  IABS R61, R28 ;  /* 0x0000001c003d7213 */ /* 0x000fe20000000000 */
[----:B------:R-:W-:Y:S01]  /*16b00*/  IMAD.HI.U32 R23, R9, R60, RZ ;  /* 0x0000003c09177227 */ /* 0x000fe200078e00ff */
[----:B------:R-:W-:Y:S03]  /*16b10*/  STL [R1+0x244], R27 ;  /* 0x0002441b01007387 */ /* 0x000fe60000100800 */
[----:B------:R-:W-:-:S02]  /*16b20*/  @!P2 IMAD.IADD R63, R63, 0x1, -R5 ;  /* 0x000000013f3fa824 */ /* 0x000fc400078e0a05 */
[----:B------:R-:W-:Y:S02]  /*16b30*/  @!P1 IMAD.IADD R64, R64, 0x1, -R5 ;  /* 0x0000000140409824 */ /* 0x000fe400078e0a05 */
[----:B------:R-:W-:Y:S01]  /*16b40*/  IMAD.HI.U32 R21, R9, R62, RZ ;  /* 0x0000003e09157227 */ /* 0x000fe200078e00ff */
[C---:B------:R-:W-:Y:S02]  /*16b50*/  ISETP.GT.U32.AND P2, PT, R5.reuse, R63, PT ;  /* 0x0000003f0500720c */ /* 0x040fe40003f44070 */
[----:B------:R-:W-:Y:S01]  /*16b60*/  ISETP.GT.U32.AND P1, PT, R5, R64, PT ;  /* 0x000000400500720c */ /* 0x000fe20003f24070 */
[----:B------:R-:W-:Y:S02]  /*16b70*/  IMAD.MOV R23, RZ, RZ, -R23 ;  /* 0x000000ffff177224 */ /* 0x000fe400078e0a17 */
[----:B------:R-:W-:-:S04]  /*16b80*/  IMAD.HI.U32 R22, R9, R61, RZ ;  /* 0x0000003d09167227 */ /* 0x000fc800078e00ff */
        /* <DEDUP_REMOVED lines=11> */
[C---:B-1----:R-:W-:Y:S02]  /*16c40*/  VIADD R28, R0.reuse, 0x1d2 ;  /* 0x000001d2001c7836 */ /* 0x042fe40000000000 */
[----:B------:R-:W-:Y:S02]  /*16c50*/  IMAD.MOV.U32 R102, RZ, RZ, R46 ;  /* 0x000000ffff667224 */ /* 0x000fe400078e002e */
[----:B------:R-:W-:Y:S02]  /*16c60*/  IMAD.MOV.U32 R41, RZ, RZ, R45 ;  /* 0x000000ffff297224 */ /* 0x000fe400078e002d */
[----:B------:R-:W-:-:S02]  /*16c70*/  VIADD R24, R0, 0x1d0 ;  /* 0x000001d000187836 */ /* 0x000fc40000000000 */
[----:B------:R-:W-:Y:S01]  /*16c80*/  IMAD.MOV.U32 R46, RZ, RZ, R57 ;  /* 0x000000ffff2e7224 */ /* 0x000fe200078e0039 */
[----:B------:R-:W-:Y:S01]  /*16c90*/  IABS R57, R28 ;  /* 0x0000001c00397213 */ /* 0x000fe20000000000 */
[----:B------:R-:W-:Y:S01]  /*16ca0*/  @!P2 IMAD.IADD R60, R60, 0x1, -R5 ;  /* 0x000000013c3ca824 */ /* 0x000fe200078e0a05 */
[----:B------:R1:W-:Y:S01]  /*16cb0*/  STL [R1+0x240], R24 ;  /* 0x0002401801007387 */ /* 0x0003e20000100800 */
[----:B------:R-:W-:Y:S02]  /*16cc0*/  IMAD.MOV.U32 R45, RZ, RZ, R107 ;  /* 0x000000ffff2d7224 */ /* 0x000fe400078e006b */
[----:B------:R-:W-:Y:S01]  /*16cd0*/  IMAD.MOV.U32 R107, RZ, RZ, R51 ;  /* 0x000000ffff6b7224 */ /* 0x000fe200078e0033 */
[----:B------:R-:W-:Y:S01]  /*16ce0*/  ISETP.GT.U32.AND P2, PT, R5, R60, PT ;  /* 0x0000003c0500720c */ /* 0x000fe20003f44070 */
[----:B------:R-:W-:Y:S01]  /*16cf0*/  VIADD R29, R0, 0x1d1 ;  /* 0x000001d1001d7836 */ /* 0x000fe20000000000 */
[----:B------:R-:W-:Y:S01]  /*16d00*/  STL [R1+0x1bfc], R68 ;  /* 0x001bfc4401007387 */ /* 0x000fe20000100800 */
[----:B------:R-:W-:-:S02]  /*16d10*/  IMAD.MOV.U32 R51, RZ, RZ, R110 ;  /* 0x000000ffff337224 */ /* 0x000fc400078e006e */
[----:B------:R-:W-:Y:S01]  /*16d20*/  IMAD.MOV.U32 R110, RZ, RZ, R59 ;  /* 0x000000ffff6e7224 */ /* 0x000fe200078e003b */
[----:B------:R-:W-:Y:S01]  /*16d30*/  IABS R59, R24 ;  /* 0x00000018003b7213 */ /* 0x000fe20000000000 */
[--C-:B------:R-:W-:Y:S01]  /*16d40*/  @!P5 IMAD.IADD R62, R62, 0x1, -R5.reuse ;  /* 0x000000013e3ed824 */ /* 0x100fe200078e0a05 */
[----:B------:R-:W-:Y:S01]  /*16d50*/  STL [R1+0x1c00], R67 ;  /* 0x001c004301007387 */ /* 0x000fe20000100800 */
[----:B------:R-:W-:Y:S02]  /*16d60*/  IMAD.MOV.U32 R42, RZ, RZ, R48 ;  /* 0x000000ffff2a7224 */ /* 0x000fe400078e0030 */
[----:B------:R-:W-:Y:S01]  /*16d70*/  IMAD.MOV.U32 R48, RZ, RZ, R58 ;  /* 0x000000ffff307224 */ /* 0x000fe200078e003a */
[----:B------:R-:W-:Y:S01]  /*16d80*/  IABS R58, R29 ;  /* 0x0000001d003a7213 */ /* 0x000fe20000000000 */
[----:B------:R-:W-:Y:S01]  /*16d90*/  IMAD.HI.U32 R22, R9, R57, RZ ;  /* 0x0000003909167227 */ /* 0x000fe200078e00ff */
[----:B------:R-:W-:Y:S01]  /*16da0*/  ISETP.GT.U32.AND P5, PT, R5, R62, PT ;  /* 0x0000003e0500720c */ /* 0x000fe20003fa4070 */
[----:B------:R-:W-:Y:S02]  /*16db0*/  STL [R1+0x1c04], R66 ;  /* 0x001c044201007387 */ /* 0x000fe40000100800 */
[----:B------:R-:W-:-:S02]  /*16dc0*/  @!P1 IMAD.IADD R61, R61, 0x1, -R5 ;  /* 0x000000013d3d9824 */ /* 0x000fc400078e0a05 */
[----:B-1----:R-:W-:Y:S01]  /*16dd0*/  IMAD.HI.U32 R24, R9, R59, RZ ;  /* 0x0000003b09187227 */ /* 0x002fe200078e00ff */
[----:B------:R-:W-:Y:S02]  /*16de0*/  STL [R1+0x21c], R29 ;  /* 0x00021c1d01007387 */ /* 0x000fe40000100800 */
[----:B------:R-:W-:Y:S01]  /*16df0*/  ISETP.GT.U32.AND P1, PT, R5, R61, PT ;  /* 0x0000003d0500720c */ /* 0x000fe20003f24070 */
[----:B------:R-:W-:Y:S01]  /*16e00*/  IMAD.MOV R22, RZ, RZ, -R22 ;  /* 0x000000ffff167224 */ /* 0x000fe200078e0a16 */
[----:B------:R-:W-:Y:S01]  /*16e10*/  STL [R1+0x218], R28 ;  /* 0x0002181c01007387 */ /* 0x000fe20000100800 */
[----:B------:R-:W-:-:S04]  /*16e20*/  IMAD.HI.U32 R21, R9, R58, RZ ;  /* 0x0000003a09157227 */ /* 0x000fc800078e00ff */
[----:B------:R-:W-:Y:S02]  /*16e30*/  IMAD.MOV R24, RZ, RZ, -R24 ;  /* 0x000000ffff187224 */ /* 0x000fe400078e0a18 */
[C---:B------:R-:W-:Y:S02]  /*16e40*/  IMAD R57, R5.reuse, R22, R57 ;  /* 0x0000001605397224 */ /* 0x040fe400078e0239 */
[----:B------:R-:W-:Y:S02]  /*16e50*/  IMAD.MOV R21, RZ, RZ, -R21 ;  /* 0x000000ffff157224 */ /* 0x000fe400078e0a15 */
[----:B------:R-:W-:Y:S02]  /*16e60*/  IMAD.MOV.U32 R103, RZ, RZ, R104 ;  /* 0x000000ffff677224 */ /* 0x000fe400078e0068 */
[C---:B------:R-:W-:Y:S02]  /*16e70*/  IMAD R59, R5.reuse, R24, R59 ;  /* 0x00000018053b7224 */ /* 0x040fe400078e023b */
[----:B------:R-:W-:Y:S01]  /*16e80*/  @!P2 IMAD.IADD R60, R60, 0x1, -R5 ;  /* 0x000000013c3ca824 */ /* 0x000fe200078e0a05 */
[----:B------:R-:W-:Y:S01]  /*16e90*/  ISETP.GT.U32.AND P2, PT, R5, R57, PT ;  /* 0x000000390500720c */ /* 0x000fe20003f44070 */
[----:B------:R-:W-:-:S02]  /*16ea0*/  VIADD R27, R0, 0x1d3 ;  /* 0x000001d3001b7836 */ /* 0x000fc40000000000 */
[C---:B------:R-:W-:Y:S02]  /*16eb0*/  IMAD R58, R5.reuse, R21, R58 ;  /* 0x00000015053a7224 */ /* 0x040fe400078e023a */
[----:B------:R-:W-:Y:S01]  /*16ec0*/  IMAD.MOV.U32 R38, RZ, RZ, R42 ;  /* 0x000000ffff267224 */ /* 0x000fe200078e002a */
[----:B------:R-:W-:Y:S01]  /*16ed0*/  STL [R1+0x214], R27 ;  /* 0x0002141b01007387 */ /* 0x000fe20000100800 */
[----:B------:R-:W-:Y:S02]  /*16ee0*/  IMAD.MOV.U32 R42, RZ, RZ, R103 ;  /* 0x000000ffff2a7224 */ /* 0x000fe400078e0067 */
[----:B------:R-:W-:Y:S01]  /*16ef0*/  VIADD R24, R0, 0x1d4 ;  /* 0x000001d400187836 */ /* 0x000fe20000000000 */
[----:B------:R-:W-:Y:S01]  /*16f00*/  STL [R1+0x1c08], R65 ;  /* 0x001c084101007387 */ /* 0x000fe20000100800 */
[----:B------:R-:W-:Y:S01]  /*16f10*/  @!P5 IMAD.IADD R62, R62, 0x1, -R5 ;  /* 0x000000013e3ed824 */ /* 0x000fe200078e0a05 */
[----:B------:R-:W-:Y:S01]  /*16f20*/  ISETP.GT.U32.AND P5, PT, R5, R59, PT ;  /* 0x0000003b0500720c */ /* 0x000fe20003fa4070 */
[----:B------:R-:W-:Y:S01]  /*16f30*/  IMAD.MOV.U32 R103, RZ, RZ, R41 ;  /* 0x000000ffff677224 */ /* 0x000fe200078e0029 */
[----:B------:R-:W-:Y:S01]  /*16f40*/  STL [R1+0x1c0c], R64 ;  /* 0x001c0c4001007387 */ /* 0x000fe20000100800 */
[----:B------:R-:W-:Y:S01]  /*16f50*/  IMAD.MOV.U32 R104, RZ, RZ, R43 ;  /* 0x000000ffff687224 */ /* 0x000fe200078e002b */
[----:B------:R-:W-:Y:S01]  /*16f60*/  @!P2 IADD3 R57, PT, PT, R57, -R5, RZ ;  /* 0x800000053939a210 */ /* 0x000fe20007ffe0ff */
[----:B------:R-:W-:Y:S01]  /*16f70*/  IMAD.MOV.U32 R41, RZ, RZ, R47 ;  /* 0x000000ffff297224 */ /* 0x000fe200078e002f */
[----:B------:R-:W-:Y:S01]  /*16f80*/  STL [R1+0x1c10], R63 ;  /* 0x001c103f01007387 */ /* 0x000fe20000100800 */
[----:B------:R-:W-:Y:S01]  /*16f90*/  @!P1 IMAD.IADD R61, R61, 0x1, -R5 ;  /* 0x000000013d3d9824 */ /* 0x000fe200078e0a05 */
[C---:B------:R-:W-:Y:S01]  /*16fa0*/  ISETP.GT.U32.AND P1, PT, R5.reuse, R58, PT ;  /* 0x0000003a0500720c */ /* 0x040fe20003f24070 */
[----:B------:R-:W-:Y:S01]  /*16fb0*/  IMAD.MOV.U32 R43, RZ, RZ, R56 ;  /* 0x000000ffff2b7224 */ /* 0x000fe200078e0038 */
[----:B------:R-:W-:Y:S01]  /*16fc0*/  STL [R1+0x208], R24 ;  /* 0x0002081801007387 */ /* 0x000fe20000100800 */
[----:B------:R-:W-:Y:S01]  /*16fd0*/  IMAD.MOV.U32 R47, RZ, RZ, R110 ;  /* 0x000000ffff2f7224 */ /* 0x000fe200078e006e */
[----:B------:R-:W-:Y:S01]  /*16fe0*/  IABS R56, R27 ;  /* 0x0000001b00387213 */ /* 0x000fe20000000000 */
[C---:B------:R-:W-:Y:S01]  /*16ff0*/  VIADD R22, R0.reuse, 0x1d5 ;  /* 0x000001d500167836 */ /* 0x040fe20000000000 */
[----:B------:R-:W-:Y:S01]  /*17000*/  ISETP.GT.U32.AND P2, PT, R5, R57, PT ;  /* 0x000000390500720c */ /* 0x000fe20003f44070 */
[----:B------:R-:W-:Y:S01]  /*17010*/  IMAD.MOV.U32 R110, RZ, RZ, R55 ;  /* 0x000000ffff6e7224 */ /* 0x000fe200078e0037 */
[----:B------:R-:W-:Y:S01]  /*17020*/  IABS R55, R24 ;  /* 0x0000001800377213 */ /* 0x000fe20000000000 */
[----:B------:R-:W-:Y:S01]  /*17030*/  VIADD R21, R0, 0x1d6 ;  /* 0x000001d600157836 */ /* 0x000fe20000000000 */
[----:B------:R-:W-:Y:S01]  /*17040*/  STL [R1+0x1fc], R22 ;  /* 0x0001fc1601007387 */ /* 0x000fe20000100800 */
[----:B------:R-:W-:-:S02]  /*17050*/  IMAD.MOV.U32 R39, RZ, RZ, R102 ;  /* 0x000000ffff277224 */ /* 0x000fc400078e0066 */
[----:B------:R-:W-:Y:S01]  /*17060*/  IMAD.MOV.U32 R102, RZ, RZ, R48 ;  /* 0x000000ffff667224 */ /* 0x000fe200078e0030 */
[----:B------:R1:W-:Y:S01]  /*17070*/  STL [R1+0x1f8], R21 ;  /* 0x0001f81501007387 */ /* 0x0003e20000100800 */
[----:B------:R-:W-:Y:S02]  /*17080*/  IMAD.MOV.U32 R40, RZ, RZ, R104 ;  /* 0x000000ffff287224 */ /* 0x000fe400078e0068 */
[----:B------:R-:W-:Y:S01]  /*17090*/  IMAD.MOV.U32 R48, RZ, RZ, R43 ;  /* 0x000000ffff307224 */ /* 0x000fe200078e002b */
[----:B------:R-:W-:Y:S01]  /*170a0*/  STL [R1+0x1c14], R62 ;  /* 0x001c143e01007387 */ /* 0x000fe20000100800 */
[----:B------:R-:W-:Y:S02]  /*170b0*/  IMAD.MOV.U32 R104, RZ, RZ, R46 ;  /* 0x000000ffff687224 */ /* 0x000fe400078e002e */
[----:B------:R-:W-:Y:S01]  /*170c0*/  IMAD.MOV.U32 R43, RZ, RZ, R53 ;  /* 0x000000ffff2b7224 */ /* 0x000fe200078e0035 */
[----:B------:R-:W-:Y:S01]  /*170d0*/  IABS R53, R21 ;  /* 0x0000001500357213 */ /* 0x000fe20000000000 */
[----:B------:R-:W-:Y:S01]  /*170e0*/  IMAD.MOV.U32 R46, RZ, RZ, R54 ;  /* 0x000000ffff2e7224 */ /* 0x000fe200078e0036 */
[----:B------:R-:W-:Y:S01]  /*170f0*/  IABS R54, R22 ;  /* 0x0000001600367213 */ /* 0x000fe20000000000 */
[----:B-1----:R-:W-:Y:S01]  /*17100*/  IMAD.HI.U32 R21, R9, R55, RZ ;  /* 0x0000003709157227 */ /* 0x002fe200078e00ff */
[----:B------:R-:W-:Y:S01]  /*17110*/  MOV R101, R104 ;  /* 0x0000006800657202 */ /* 0x000fe20000000f00 */
[----:B------:R-:W-:Y:S02]  /*17120*/  STL [R1+0x1c18], R61 ;  /* 0x001c183d01007387 */ /* 0x000fe40000100800 */
[----:B------:R-:W-:-:S02]  /*17130*/  IMAD.MOV R21, RZ, RZ, -R21 ;  /* 0x000000ffff157224 */ /* 0x000fc400078e0a15 */
[----:B------:R-:W-:Y:S01]  /*17140*/  @!P5 IMAD.IADD R59, R59, 0x1, -R5 ;  /* 0x000000013b3bd824 */ /* 0x000fe200078e0a05 */
[----:B------:R-:W-:Y:S01]  /*17150*/  STL [R1+0x1c1c], R60 ;  /* 0x001c1c3c01007387 */ /* 0x000fe20000100800 */
[----:B------:R-:W-:-:S03]  /*17160*/  IMAD.HI.U32 R22, R9, R54, RZ ;  /* 0x0000003609167227 */ /* 0x000fc600078e00ff */
[----:B------:R-:W-:Y:S01]  /*17170*/  ISETP.GT.U32.AND P5, PT, R5, R59, PT ;  /* 0x0000003b0500720c */ /* 0x000fe20003fa4070 */
[----:B------:R-:W-:Y:S02]  /*17180*/  @!P1 IMAD.IADD R58, R58, 0x1, -R5 ;  /* 0x000000013a3a9824 */ /* 0x000fe400078e0a05 */
[----:B------:R-:W-:-:S03]  /*17190*/  IMAD.HI.U32 R23, R9, R56, RZ ;  /* 0x0000003809177227 */ /* 0x000fc600078e00ff */
[C---:B------:R-:W-:Y:S01]  /*171a0*/  ISETP.GT.U32.AND P1, PT, R5.reuse, R58, PT ;  /* 0x0000003a0500720c */ /* 0x040fe20003f24070 */
[----:B------:R-:W-:Y:S01]  /*171b0*/  IMAD R55, R5, R21, R55 ;  /* 0x0000001505377224 */ /* 0x000fe200078e0237 */
[----:B------:R-:W-:Y:S01]  /*171c0*/  IADD3 R23, PT, PT, -R23, RZ, RZ ;  /* 0x000000ff17177210 */ /* 0x000fe20007ffe1ff */
[----:B------:R-:W-:Y:S02]  /*171d0*/  IMAD.MOV R21, RZ, RZ, -R22 ;  /* 0x000000ffff157224 */ /* 0x000fe400078e0a16 */
[--C-:B------:R-:W-:Y:S02]  /*171e0*/  @!P2 IMAD.IADD R57, R57, 0x1, -R5.reuse ;  /* 0x000000013939a824 */ /* 0x100fe400078e0a05 */
[C---:B------:R-:W-:Y:S02]  /*171f0*/  IMAD R54, R5.reuse, R21, R54 ;  /* 0x0000001505367224 */ /* 0x040fe400078e0236 */
[----:B------:R-:W-:Y:S02]  /*17200*/  IMAD R56, R5, R23, R56 ;  /* 0x0000001705387224 */ /* 0x000fe400078e0238 */
[----:B------:R-:W-:Y:S01]  /*17210*/  @!P5 IMAD.IADD R59, R59, 0x1, -R5 ;  /* 0x000000013b3bd824 */ /* 0x000fe200078e0a05 */
[C---:B------:R-:W-:Y:S01]  /*17220*/  ISETP.GT.U32.AND P2, PT, R5.reuse, R54, PT ;  /* 0x000000360500720c */ /* 0x040fe20003f44070 */
[----:B------:R-:W-:Y:S01]  /*17230*/  VIADD R24, R0, 0x1d8 ;  /* 0x000001d800187836 */ /* 0x000fe20000000000 */
[C---:B------:R-:W-:Y:S01]  /*17240*/  ISETP.GT.U32.AND P5, PT, R5.reuse, R56, PT ;  /* 0x000000380500720c */ /* 0x040fe20003fa4070 */
[----:B------:R-:W-:Y:S01]  /*17250*/  IMAD.MOV.U32 R104, RZ, RZ, R43 ;  /* 0x000000ffff687224 */ /* 0x000fe200078e002b */
[----:B------:R-:W-:Y:S01]  /*17260*/  @!P1 IADD3 R58, PT, PT, R58, -R5, RZ ;  /* 0x800000053a3a9210 */ /* 0x000fe20007ffe0ff */
[----:B------:R-:W-:Y:S01]  /*17270*/  IMAD.MOV.U32 R43, RZ, RZ, R51 ;  /* 0x000000ffff2b7224 */ /* 0x000fe200078e0033 */
[----:B------:R-:W-:Y:S01]  /*17280*/  ISETP.GT.U32.AND P1, PT, R5, R55, PT ;  /* 0x000000370500720c */ /* 0x000fe20003f24070 */
[----:B------:R-:W-:Y:S01]  /*17290*/  VIADD R27, R0, 0x1d7 ;  /* 0x000001d7001b7836 */ /* 0x000fe20000000000 */
[----:B------:R-:W-:Y:S01]  /*172a0*/  IABS R51, R24 ;  /* 0x0000001800337213 */ /* 0x000fe20000000000 */
[----:B------:R-:W-:-:S02]  /*172b0*/  IMAD.MOV.U32 R35, RZ, RZ, R102 ;  /* 0x000000ffff237224 */ /* 0x000fc400078e0066 */
[----:B------:R-:W-:Y:S01]  /*172c0*/  IMAD.HI.U32 R23, R9, R53, RZ ;  /* 0x0000003509177227 */ /* 0x000fe200078e00ff */
[----:B------:R-:W-:Y:S03]  /*172d0*/  STL [R1+0x1ec], R27 ;  /* 0x0001ec1b01007387 */ /* 0x000fe60000100800 */
[--C-:B------:R-:W-:Y:S01]  /*172e0*/  @!P2 IMAD.IADD R54, R54, 0x1, -R5.reuse ;  /* 0x000000013636a824 */ /* 0x100fe200078e0a05 */
[----:B------:R-:W-:Y:S01]  /*172f0*/  STL [R1+0x1e8], R24 ;  /* 0x0001e81801007387 */ /* 0x000fe20000100800 */
[----:B------:R-:W-:Y:S02]  /*17300*/  IMAD.MOV.U32 R102, RZ, RZ, R46 ;  /* 0x000000ffff667224 */ /* 0x000fe400078e002e */
[----:B------:R-:W-:Y:S01]  /*17310*/  @!P5 IMAD.IADD R56, R56, 0x1, -R5 ;  /* 0x000000013838d824 */ /* 0x000fe200078e0a05 */
[----:B------:R-:W-:Y:S01]  /*17320*/  ISETP.GT.U32.AND P2, PT, R5, R54, PT ;  /* 0x000000360500720c */ /* 0x000fe20003f44070 */
[----:B------:R-:W-:Y:S01]  /*17330*/  IMAD.MOV.U32 R46, RZ, RZ, R49 ;  /* 0x000000ffff2e7224 */ /* 0x000fe200078e0031 */
[----:B------:R-:W-:Y:S01]  /*17340*/  STL [R1+0x1c20], R59 ;  /* 0x001c203b01007387 */ /* 0x000fe20000100800 */
[----:B------:R-:W-:Y:S01]  /*17350*/  IMAD.HI.U32 R21, R9, R51, RZ ;  /* 0x0000003309157227 */ /* 0x000fe200078e00ff */
[----:B------:R-:W-:-:S03]  /*17360*/  ISETP.GT.U32.AND P5, PT, R5, R56, PT ;  /* 0x000000380500720c */ /* 0x000fc60003fa4070 */
[----:B------:R-:W-:Y:S01]  /*17370*/  IMAD.MOV.U32 R49, RZ, RZ, R52 ;  /* 0x000000ffff317224 */ /* 0x000fe200078e0034 */
[----:B------:R-:W-:Y:S01]  /*17380*/  IABS R52, R27 ;  /* 0x0000001b00347213 */ /* 0x000fe20000000000 */
[----:B------:R-:W-:Y:S02]  /*17390*/  @!P1 IMAD.IADD R55, R55, 0x1, -R5 ;  /* 0x0000000137379824 */ /* 0x000fe400078e0a05 */
[----:B------:R-:W-:Y:S02]  /*173a0*/  IMAD.MOV R22, RZ, RZ, -R23 ;  /* 0x000000ffff167224 */ /* 0x000fe400078e0a17 */
[----:B------:R-:W-:Y:S01]  /*173b0*/  IMAD.MOV.U32 R100, RZ, RZ, R35 ;  /* 0x000000ffff647224 */ /* 0x000fe200078e0023 */
[----:B------:R-:W-:Y:S01]  /*173c0*/  ISETP.GT.U32.AND P1, PT, R5, R55, PT ;  /* 0x000000370500720c */ /* 0x000fe20003f24070 */
[----:B------:R-:W-:Y:S02]  /*173d0*/  IMAD.MOV.U32 R35, RZ, RZ, R40 ;  /* 0x000000ffff237224 */ /* 0x000fe400078e0028 */
[----:B------:R-:W-:-:S02]  /*173e0*/  VIADD R23, R0, 0x1d9 ;  /* 0x000001d900177836 */ /* 0x000fc40000000000 */
[----:B------:R-:W-:Y:S02]  /*173f0*/  IMAD.MOV R21, RZ, RZ, -R21 ;  /* 0x000000ffff157224 */ /* 0x000fe400078e0a15 */
[----:B------:R-:W-:Y:S01]  /*17400*/  IMAD.MOV.U32 R40, RZ, RZ, R39 ;  /* 0x000000ffff287224 */ /* 0x000fe200078e0027 */
[----:B------:R1:W-:Y:S01]  /*17410*/  STL [R1+0x1e0], R23 ;  /* 0x0001e01701007387 */ /* 0x0003e20000100800 */
[----:B------:R-:W-:Y:S02]  /*17420*/  IMAD R53, R5, R22, R53 ;  /* 0x0000001605357224 */ /* 0x000fe400078e0235 */
[----:B------:R-:W-:Y:S01]  /*17430*/  IMAD.MOV.U32 R39, RZ, RZ, R38 ;  /* 0x000000ffff277224 */ /* 0x000fe200078e0026 */
[----:B------:R-:W-:Y:S01]  /*17440*/  STL [R1+0x1c24], R58 ;  /* 0x001c243a01007387 */ /* 0x000fe20000100800 */
[----:B------:R-:W-:Y:S02]  /*17450*/  IMAD.MOV.U32 R38, RZ, RZ, R42 ;  /* 0x000000ffff267224 */ /* 0x000fe400078e002a */
[----:B------:R-:W-:Y:S01]  /*17460*/  IMAD.HI.U32 R22, R9, R52, RZ ;  /* 0x0000003409167227 */ /* 0x000fe200078e00ff */
[----:B------:R-:W-:Y:S03]  /*17470*/  STL [R1+0x1c28], R57 ;  /* 0x001c283901007387 */ /* 0x000fe60000100800 */
[----:B------:R-:W-:Y:S01]  /*17480*/  IMAD.MOV.U32 R42, RZ, RZ, R50 ;  /* 0x000000ffff2a7224 */ /* 0x000fe200078e0032 */
[----:B------:R-:W-:Y:S01]  /*17490*/  IABS R50, R23 ;  /* 0x0000001700327213 */ /* 0x000fe20000000000 */
[----:B------:R-:W-:-:S02]  /*174a0*/  IMAD R51, R5, R21, R51 ;  /* 0x0000001505337224 */ /* 0x000fc400078e0233 */
[----:B------:R-:W-:Y:S02]  /*174b0*/  IMAD.MOV.U32 R36, RZ, RZ, R35 ;  /* 0x000000ffff247224 */ /* 0x000fe400078e0023 */
[----:B------:R-:W-:Y:S02]  /*174c0*/  IMAD.MOV R22, RZ, RZ, -R22 ;  /* 0x000000ffff167224 */ /* 0x000fe400078e0a16 */
[----:B------:R-:W-:Y:S02]  /*174d0*/  IMAD.MOV.U32 R35, RZ, RZ, R40 ;  /* 0x000000ffff237224 */ /* 0x000fe400078e0028 */
[----:B------:R-:W-:Y:S01]  /*174e0*/  @!P2 IMAD.IADD R54, R54, 0x1, -R5 ;  /* 0x000000013636a824 */ /* 0x000fe200078e0a05 */
[----:B------:R-:W-:Y:S01]  /*174f0*/  ISETP.GT.U32.AND P2, PT, R5, R51, PT ;  /* 0x000000330500720c */ /* 0x000fe20003f44070 */
[----:B------:R-:W-:Y:S02]  /*17500*/  IMAD.MOV.U32 R40, RZ, RZ, R39 ;  /* 0x000000ffff287224 */ /* 0x000fe400078e0027 */
[----:B-1----:R-:W-:-:S02]  /*17510*/  VIADD R23, R0, 0x1da ;  /* 0x000001da00177836 */ /* 0x002fc40000000000 */
[----:B------:R-:W-:Y:S02]  /*17520*/  IMAD.MOV.U32 R39, RZ, RZ, R38 ;  /* 0x000000ffff277224 */ /* 0x000fe400078e0026 */
[----:B------:R-:W-:Y:S01]  /*17530*/  IMAD.HI.U32 R21, R9, R50, RZ ;  /* 0x0000003209157227 */ /* 0x000fe200078e00ff */
[----:B------:R-:W-:Y:S03]  /*17540*/  STL [R1+0x1d4], R23 ;  /* 0x0001d41701007387 */ /* 0x000fe60000100800 */
[----:B------:R-:W-:Y:S02]  /*17550*/  IMAD.MOV.U32 R38, RZ, RZ, R104 ;  /* 0x000000ffff267224 */ /* 0x000fe400078e0068 */
[----:B------:R-:W-:Y:S02]  /*17560*/  IMAD R52, R5, R22, R52 ;  /* 0x0000001605347224 */ /* 0x000fe400078e0234 */
[----:B------:R-:W-:-:S02]  /*17570*/  IMAD.MOV.U32 R104, RZ, RZ, R43 ;  /* 0x000000ffff687224 */ /* 0x000fc400078e002b */
[----:B------:R-:W-:Y:S01]  /*17580*/  IMAD.MOV.U32 R43, RZ, RZ, R49 ;  /* 0x000000ffff2b7224 */ /* 0x000fe200078e0031 */
[----:B------:R-:W-:Y:S01]  /*17590*/  IABS R49, R23 ;  /* 0x0000001700317213 */ /* 0x000fe20000000000 */
[----:B------:R-:W-:Y:S01]  /*175a0*/  @!P5 IMAD.IADD R56, R56, 0x1, -R5 ;  /* 0x000000013838d824 */ /* 0x000fe200078e0a05 */
[----:B------:R-:W-:Y:S01]  /*175b0*/  ISETP.GT.U32.AND P5, PT, R5, R53, PT ;  /* 0x000000350500720c */ /* 0x000fe20003fa4070 */
[----:B------:R-:W-:Y:S02]  /*175c0*/  IMAD.MOV R21, RZ, RZ, -R21 ;  /* 0x000000ffff157224 */ /* 0x000fe400078e0a15 */
[----:B------:R-:W-:Y:S01]  /*175d0*/  @!P1 IMAD.IADD R55, R55, 0x1, -R5 ;  /* 0x0000000137379824 */ /* 0x000fe200078e0a05 */
[C---:B------:R-:W-:Y:S01]  /*175e0*/  ISETP.GT.U32.AND P1, PT, R5.reuse, R52, PT ;  /* 0x000000340500720c */ /* 0x040fe20003f24070 */
[----:B------:R-:W-:Y:S01]  /*175f0*/  IMAD R50, R5, R21, R50 ;  /* 0x0000001505327224 */ /* 0x000fe200078e0232 */
[----:B------:R-:W-:Y:S01]  /*17600*/  STL [R1+0x1c2c], R56 ;  /* 0x001c2c3801007387 */ /* 0x000fe20000100800 */
[----:B------:R-:W-:-:S02]  /*17610*/  VIADD R22, R0, 0x1db ;  /* 0x000001db00167836 */ /* 0x000fc40000000000 */
[----:B------:R-:W-:Y:S02]  /*17620*/  IMAD.MOV.U32 R37, RZ, RZ, R36 ;  /* 0x000000ffff257224 */ /* 0x000fe400078e0024 */
[----:B------:R-:W-:Y:S01]  /*17630*/  IMAD.HI.U32 R21, R9, R49, RZ ;  /* 0x0000003109157227 */ /* 0x000fe200078e00ff */
[----:B------:R1:W-:Y:S03]  /*17640*/  STL [R1+0x1c8], R22 ;  /* 0x0001c81601007387 */ /* 0x0003e60000100800 */
[----:B------:R-:W-:Y:S01]  /*17650*/  IMAD.MOV.U32 R36, RZ, RZ, R100 ;  /* 0x000000ffff247224 */ /* 0x000fe200078e0064 */
[----:B------:R-:W-:Y:S01]  /*17660*/  STL [R1+0x1c30], R55 ;  /* 0x001c303701007387 */ /* 0x000fe20000100800 */
[----:B------:R-:W-:Y:S02]  /*17670*/  IMAD.MOV.U32 R100, RZ, RZ, R101 ;  /* 0x000000ffff647224 */ /* 0x000fe400078e0065 */
[----:B------:R-:W-:Y:S01]  /*17680*/  IMAD.MOV.U32 R101, RZ, RZ, R48 ;  /* 0x000000ffff657224 */ /* 0x000fe200078e0030 */
[----:B------:R-:W-:Y:S01]  /*17690*/  IABS R48, R22 ;  /* 0x0000001600307213 */ /* 0x000fe20000000000 */
[----:B------:R-:W-:Y:S01]  /*176a0*/  @!P2 IMAD.IADD R51, R51, 0x1, -R5 ;  /* 0x000000013333a824 */ /* 0x000fe200078e0a05 */
[----:B------:R-:W-:Y:S01]  /*176b0*/  STL [R1+0x1c34], R54 ;  /* 0x001c343601007387 */ /* 0x000fe20000100800 */
[----:B------:R-:W-:-:S02]  /*176c0*/  IMAD.MOV R21, RZ, RZ, -R21 ;  /* 0x000000ffff157224 */ /* 0x000fc400078e0a15 */
[----:B------:R-:W-:Y:S01]  /*176d0*/  @!P5 IMAD.IADD R53, R53, 0x1, -R5 ;  /* 0x000000013535d824 */ /* 0x000fe200078e0a05 */
[C---:B------:R-:W-:Y:S01]  /*176e0*/  ISETP.GT.U32.AND P2, PT, R5.reuse, R51, PT ;  /* 0x000000330500720c */ /* 0x040fe20003f44070 */
[----:B------:R-:W-:Y:S02]  /*176f0*/  IMAD R49, R5, R21, R49 ;  /* 0x0000001505317224 */ /* 0x000fe400078e0231 */
[----:B------:R-:W-:Y:S01]  /*17700*/  IMAD.MOV.U32 R99, RZ, RZ, R36 ;  /* 0x000000ffff637224 */ /* 0x000fe200078e0024 */
[----:B------:R-:W-:Y:S01]  /*17710*/  MOV R36, R100 ;  /* 0x0000006400247202 */ /* 0x000fe20000000f00 */
[----:B------:R-:W-:Y:S01]  /*17720*/  IMAD.HI.U32 R21, R9, R48, RZ ;  /* 0x0000003009157227 */ /* 0x000fe200078e00ff */
[----:B------:R-:W-:-:S03]  /*17730*/  ISETP.GT.U32.AND P5, PT, R5, R53, PT ;  /* 0x000000350500720c */ /* 0x000fc60003fa4070 */
[----:B------:R-:W-:Y:S02]  /*17740*/  @!P1 IMAD.IADD R52, R52, 0x1, -R5 ;  /* 0x0000000134349824 */ /* 0x000fe400078e0a05 */
[----:B------:R-:W-:Y:S02]  /*17750*/  IMAD.MOV.U32 R100, RZ, RZ, R38 ;  /* 0x000000ffff647224 */ /* 0x000fe400078e0026 */
[----:B-1----:R-:W-:Y:S01]  /*17760*/  VIADD R22, R0, 0x1dc ;  /* 0x000001dc00167836 */ /* 0x002fe20000000000 */
[----:B------:R-:W-:Y:S01]  /*17770*/  ISETP.GT.U32.AND P1, PT, R5, R52, PT ;  /* 0x000000340500720c */ /* 0x000fe20003f24070 */
[----:B------:R-:W-:Y:S02]  /*17780*/  IMAD.MOV.U32 R38, RZ, RZ, R102 ;  /* 0x000000ffff267224 */ /* 0x000fe400078e0066 */
[----:B------:R-:W-:Y:S01]  /*17790*/  IMAD.MOV.U32 R102, RZ, RZ, R42 ;  /* 0x000000ffff667224 */ /* 0x000fe200078e002a */
[----:B------:R1:W-:Y:S01]  /*177a0*/  STL [R1+0x1c4], R22 ;  /* 0x0001c41601007387 */ /* 0x0003e20000100800 */
[----:B------:R-:W-:-:S02]  /*177b0*/  IMAD.MOV R21, RZ, RZ, -R21 ;  /* 0x000000ffff157224 */ /* 0x000fc400078e0a15 */
[----:B------:R-:W-:Y:S02]  /*177c0*/  IMAD.MOV.U32 R42, RZ, RZ, R41 ;  /* 0x000000ffff2a7224 */ /* 0x000fe400078e0029 */
[----:B------:R-:W-:Y:S01]  /*177d0*/  IMAD.MOV.U32 R41, RZ, RZ, R47 ;  /* 0x000000ffff297224 */ /* 0x000fe200078e002f */
[----:B------:R-:W-:Y:S01]  /*177e0*/  IABS R47, R22 ;  /* 0x00000016002f7213 */ /* 0x000fe20000000000 */
[----:B------:R-:W-:Y:S02]  /*177f0*/  IMAD R48, R5, R21, R48 ;  /* 0x0000001505307224 */ /* 0x000fe400078e0230 */
[----:B------:R-:W-:Y:S01]  /*17800*/  @!P2 IMAD.IADD R51, R51, 0x1, -R5 ;  /* 0x000000013333a824 */ /* 0x000fe200078e0a05 */
[----:B------:R-:W-:Y:S01]  /*17810*/  @!P1 IADD3 R52, PT, PT, R52, -R5, RZ ;  /* 0x8000000534349210 */ /* 0x000fe20007ffe0ff */
[----:B-1----:R-:W-:Y:S01]  /*17820*/  IMAD.HI.U32 R22, R9, R47, RZ ;  /* 0x0000002f09167227 */ /* 0x002fe200078e00ff */
[C---:B------:R-:W-:Y:S02]  /*17830*/  ISETP.GT.U32.AND P2, PT, R5.reuse, R48, PT ;  /* 0x000000300500720c */ /* 0x040fe40003f44070 */
[----:B------:R-:W-:Y:S01]  /*17840*/  ISETP.GT.U32.AND P1, PT, R5, R49, PT ;  /* 0x000000310500720c */ /* 0x000fe20003f24070 */
[----:B------:R-:W-:-:S02]  /*17850*/  IMAD.MOV.U32 R34, RZ, RZ, R99 ;  /* 0x000000ffff227224 */ /* 0x000fc400078e0063 */
[----:B------:R-:W-:Y:S02]  /*17860*/  IMAD.MOV.U32 R99, RZ, RZ, R36 ;  /* 0x000000ffff637224 */ /* 0x000fe400078e0024 */
[----:B------:R-:W-:Y:S02]  /*17870*/  IMAD.MOV.U32 R36, RZ, RZ, R38 ;  /* 0x000000ffff247224 */ /* 0x000fe400078e0026 */
[----:B------:R-:W-:Y:S02]  /*17880*/  IMAD.MOV R21, RZ, RZ, -R22 ;  /* 0x000000ffff157224 */ /* 0x000fe400078e0a16 */
[----:B------:R-:W-:Y:S02]  /*17890*/  IMAD.MOV.U32 R38, RZ, RZ, R102 ;  /* 0x000000ffff267224 */ /* 0x000fe400078e0066 */
[----:B------:R-:W-:Y:S02]  /*178a0*/  VIADD R23, R0, 0x1dd ;  /* 0x000001dd00177836 */ /* 0x000fe40000000000 */
[----:B------:R-:W-:Y:S01]  /*178b0*/  @!P5 IMAD.IADD R53, R53, 0x1, -R5 ;  /* 0x000000013535d824 */ /* 0x000fe200078e0a05 */
[----:B------:R-:W-:Y:S01]  /*178c0*/  ISETP.GT.U32.AND P5, PT, R5, R50, PT ;  /* 0x000000320500720c */ /* 0x000fe20003fa4070 */
[----:B------:R-:W-:-:S02]  /*178d0*/  IMAD.MOV.U32 R102, RZ, RZ, R42 ;  /* 0x000000ffff667224 */ /* 0x000fc400078e002a */
[----:B------:R-:W-:Y:S01]  /*178e0*/  IMAD.MOV.U32 R33, RZ, RZ, R34 ;  /* 0x000000ffff217224 */ /* 0x000fe200078e0022 */
[----:B------:R-:W-:Y:S01]  /*178f0*/  STL [R1+0x1c38], R53 ;  /* 0x001c383501007387 */ /* 0x000fe20000100800 */
[----:B------:R-:W-:Y:S01]  /*17900*/  IMAD.MOV.U32 R42, RZ, RZ, R41 ;  /* 0x000000ffff2a7224 */ /* 0x000fe200078e0029 */
[----:B------:R-:W-:Y:S01]  /*17910*/  MOV R41, R104 ;  /* 0x0000006800297202 */ /* 0x000fe20000000f00 */
[----:B------:R-:W-:Y:S01]  /*17920*/  IMAD.MOV.U32 R34, RZ, RZ, R37 ;  /* 0x000000ffff227224 */ /* 0x000fe200078e0025 */
[----:B------:R-:W-:Y:S01]  /*17930*/  STL [R1+0x1b4], R23 ;  /* 0x0001b41701007387 */ /* 0x000fe20000100800 */
[----:B------:R-:W-:Y:S02]  /*17940*/  IMAD R47, R5, R21, R47 ;  /* 0x00000015052f7224 */ /* 0x000fe400078e022f */
[----:B------:R-:W-:Y:S01]  /*17950*/  IMAD.MOV.U32 R37, RZ, RZ, R35 ;  /* 0x000000ffff257224 */ /* 0x000fe200078e0023 */
[----:B------:R-:W-:Y:S01]  /*17960*/  STL [R1+0x1c3c], R52 ;  /* 0x001c3c3401007387 */ /* 0x000fe20000100800 */
[----:B------:R-:W-:Y:S01]  /*17970*/  IMAD.MOV.U32 R104, RZ, RZ, R46 ;  /* 0x000000ffff687224 */ /* 0x000fe200078e002e */
[----:B------:R-:W-:Y:S01]  /*17980*/  IABS R46, R23 ;  /* 0x00000017002e7213 */ /* 0x000fe20000000000 */
[----:B------:R-:W-:Y:S01]  /*17990*/  IMAD.MOV.U32 R35, RZ, RZ, R40 ;  /* 0x000000ffff237224 */ /* 0x000fe200078e0028 */
[----:B------:R-:W-:Y:S01]  /*179a0*/  STL [R1+0x1c40], R51 ;  /* 0x001c403301007387 */ /* 0x000fe20000100800 */
[----:B------:R-:W-:-:S02]  /*179b0*/  VIADD R21, R0, 0x1de ;  /* 0x000001de00157836 */ /* 0x000fc40000000000 */
[----:B------:R-:W-:Y:S02]  /*179c0*/  IMAD.MOV.U32 R40, RZ, RZ, R39 ;  /* 0x000000ffff287224 */ /* 0x000fe400078e0027 */
[----:B------:R-:W-:Y:S01]  /*179d0*/  IMAD.MOV.U32 R98, RZ, RZ, R33 ;  /* 0x000000ffff627224 */ /* 0x000fe200078e0021 */
[----:B------:R1:W-:Y:S01]  /*179e0*/  STL [R1+0x1ac], R21 ;  /* 0x0001ac1501007387 */ /* 0x0003e20000100800 */
[----:B------:R-:W-:Y:S02]  /*179f0*/  IMAD.MOV.U32 R39, RZ, RZ, R103 ;  /* 0x000000ffff277224 */ /* 0x000fe400078e0067 */
[----:B------:R-:W-:Y:S01]  /*17a00*/  IMAD.MOV.U32 R33, RZ, RZ, R34 ;  /* 0x000000ffff217224 */ /* 0x000fe200078e0022 */
[----:B------:R-:W-:Y:S01]  /*17a10*/  MOV R97, R98 ;  /* 0x0000006200617202 */ /* 0x000fe20000000f00 */
[----:B------:R-:W-:Y:S01]  /*17a20*/  IMAD.MOV.U32 R103, RZ, RZ, R45 ;  /* 0x000000ffff677224 */ /* 0x000fe200078e002d */
[----:B------:R-:W-:Y:S01]  /*17a30*/  IABS R45, R21 ;  /* 0x00000015002d7213 */ /* 0x000fe20000000000 */
[----:B------:R-:W-:Y:S01]  /*17a40*/  IMAD.MOV.U32 R34, RZ, RZ, R37 ;  /* 0x000000ffff227224 */ /* 0x000fe200078e0025 */
[----:B------:R-:W-:Y:S01]  /*17a50*/  MOV R32, R97 ;  /* 0x0000006100207202 */ /* 0x000fe20000000f00 */
[----:B------:R-:W-:-:S02]  /*17a60*/  IMAD.MOV.U32 R37, RZ, RZ, R35 ;  /* 0x000000ffff257224 */ /* 0x000fc400078e0023 */
[----:B------:R-:W-:Y:S02]  /*17a70*/  IMAD.MOV.U32 R35, RZ, RZ, R40 ;  /* 0x000000ffff237224 */ /* 0x000fe400078e0028 */
[----:B------:R-:W-:Y:S02]  /*17a80*/  VIADD R22, R0, 0x1df ;  /* 0x000001df00167836 */ /* 0x000fe40000000000 */
[----:B------:R-:W-:Y:S02]  /*17a90*/  @!P2 IMAD.IADD R48, R48, 0x1, -R5 ;  /* 0x000000013030a824 */ /* 0x000fe400078e0a05 */
[----:B------:R-:W-:Y:S01]  /*17aa0*/  IMAD.MOV.U32 R40, RZ, RZ, R39 ;  /* 0x000000ffff287224 */ /* 0x000fe200078e0027 */
[----:B------:R2:W-:Y:S01]  /*17ab0*/  STL [R1+0x1a8], R22 ;  /* 0x0001a81601007387 */ /* 0x0005e20000100800 */
[----:B-1----:R-:W-:Y:S01]  /*17ac0*/  IMAD.HI.U32 R21, R9, R46, RZ ;  /* 0x0000002e09157227 */ /* 0x002fe200078e00ff */
[----:B------:R-:W-:-:S03]  /*17ad0*/  ISETP.GT.U32.AND P2, PT, R5, R48, PT ;  /* 0x000000300500720c */ /* 0x000fc60003f44070 */
[----:B------:R-:W-:Y:S02]  /*17ae0*/  IMAD.MOV.U32 R39, RZ, RZ, R103 ;  /* 0x000000ffff277224 */ /* 0x000fe400078e0067 */
[----:B------:R-:W-:Y:S02]  /*17af0*/  IMAD.MOV.U32 R103, RZ, RZ, R105 ;  /* 0x000000ffff677224 */ /* 0x000fe400078e0069 */
[----:B------:R-:W-:Y:S01]  /*17b00*/  IMAD.MOV.U32 R105, RZ, RZ, R44 ;  /* 0x000000ffff697224 */ /* 0x000fe200078e002c */
[----:B------:R-:W-:Y:S01]  /*17b10*/  IABS R44, R22 ;  /* 0x00000016002c7213 */ /* 0x000fe20000000000 */
[----:B------:R-:W-:Y:S02]  /*17b20*/  IMAD.MOV R21, RZ, RZ, -R21 ;  /* 0x000000ffff157224 */ /* 0x000fe400078e0a15 */
[----:B--2---:R-:W-:-:S04]  /*17b30*/  IMAD.HI.U32 R22, R9, R45, RZ ;  /* 0x0000002d09167227 */ /* 0x004fc800078e00ff */
[C---:B------:R-:W-:Y:S02]  /*17b40*/  IMAD R46, R5.reuse, R21, R46 ;  /* 0x00000015052e7224 */ /* 0x040fe400078e022e */
[----:B------:R-:W-:Y:S02]  /*17b50*/  IMAD.MOV R21, RZ, RZ, -R22 ;  /* 0x000000ffff157224 */ /* 0x000fe400078e0a16 */
[----:B------:R-:W-:Y:S02]  /*17b60*/  @!P5 IMAD.IADD R50, R50, 0x1, -R5 ;  /* 0x000000013232d824 */ /* 0x000fe400078e0a05 */
[C---:B------:R-:W-:Y:S02]  /*17b70*/  IMAD R45, R5.reuse, R21, R45 ;  /* 0x00000015052d7224 */ /* 0x040fe400078e022d */
[----:B------:R-:W-:Y:S01]  /*17b80*/  @!P2 IMAD.IADD R48, R48, 0x1, -R5 ;  /* 0x000000013030a824 */ /* 0x000fe200078e0a05 */
[----:B------:R-:W-:Y:S01]  /*17b90*/  ISETP.GT.U32.AND P5, PT, R5, R50, PT ;  /* 0x000000320500720c */ /* 0x000fe20003fa4070 */
[----:B------:R-:W-:Y:S01]  /*17ba0*/  IMAD.HI.U32 R22, R9, R44, RZ ;  /* 0x0000002c09167227 */ /* 0x000fe200078e00ff */
[----:B------:R-:W-:-:S03]  /*17bb0*/  ISETP.GT.U32.AND P2, PT, R5, R45, PT ;  /* 0x0000002d0500720c */ /* 0x000fc60003f44070 */
[----:B------:R-:W-:Y:S02]  /*17bc0*/  IMAD.MOV.U32 R98, RZ, RZ, R33 ;  /* 0x000000ffff627224 */ /* 0x000fe400078e0021 */
[----:B------:R-:W-:Y:S02]  /*17bd0*/  IMAD.MOV.U32 R33, RZ, RZ, R34 ;  /* 0x000000ffff217224 */ /* 0x000fe400078e0022 */
[----:B------:R-:W-:Y:S02]  /*17be0*/  IMAD.MOV.U32 R34, RZ, RZ, R37 ;  /* 0x000000ffff227224 */ /* 0x000fe400078e0025 */
[----:B------:R-:W-:Y:S02]  /*17bf0*/  IMAD.MOV R21, RZ, RZ, -R22 ;  /* 0x000000ffff157224 */ /* 0x000fe400078e0a16 */
[----:B------:R-:W-:Y:S02]  /*17c00*/  IMAD.MOV.U32 R37, RZ, RZ, R35 ;  /* 0x000000ffff257224 */ /* 0x000fe400078e0023 */
[----:B------:R-:W-:-:S02]  /*17c10*/  VIADD R23, R0, 0x1e0 ;  /* 0x000001e000177836 */ /* 0x000fc40000000000 */
[----:B------:R-:W-:Y:S02]  /*17c20*/  IMAD.MOV.U32 R35, RZ, RZ, R40 ;  /* 0x000000ffff237224 */ /* 0x000fe400078e0028 */
[----:B------:R-:W-:Y:S01]  /*17c30*/  @!P5 IMAD.IADD R50, R50, 0x1, -R5 ;  /* 0x000000013232d824 */ /* 0x000fe200078e0a05 */
[C---:B------:R-:W-:Y:S01]  /*17c40*/  ISETP.GT.U32.AND P5, PT, R5.reuse, R47, PT ;  /* 0x0000002f0500720c */ /* 0x040fe20003fa4070 */
[----:B------:R-:W-:Y:S02]  /*17c50*/  IMAD.MOV.U32 R40, RZ, RZ, R39 ;  /* 0x000000ffff287224 */ /* 0x000fe400078e0027 */
[----:B------:R-:W-:Y:S01]  /*17c60*/  IMAD.MOV.U32 R39, RZ, RZ, R103 ;  /* 0x000000ffff277224 */ /* 0x000fe200078e0067 */
[----:B------:R-:W-:Y:S01]  /*17c70*/  STL [R1+0x1c44], R50 ;  /* 0x001c443201007387 */ /* 0x000fe20000100800 */
[----:B------:R-:W-:Y:S02]  /*17c80*/  IMAD R44, R5, R21, R44 ;  /* 0x00000015052c7224 */ /* 0x000fe400078e022c */
[----:B------:R-:W-:-:S02]  /*17c90*/  @!P1 IMAD.IADD R49, R49, 0x1, -R5 ;  /* 0x0000000131319824 */ /* 0x000fc400078e0a05 */
[----:B------:R-:W-:Y:S01]  /*17ca0*/  IMAD.MOV.U32 R103, RZ, RZ, R43 ;  /* 0x000000ffff677224 */ /* 0x000fe200078e002b */
[----:B------:R-:W-:Y:S01]  /*17cb0*/  IABS R43, R23 ;  /* 0x00000017002b7213 */ /* 0x000fe20000000000 */
[----:B------:R-:W-:Y:S01]  /*17cc0*/  IMAD.MOV.U32 R21, RZ, RZ, R11 ;  /* 0x000000ffff157224 */ /* 0x000fe200078e000b */
[----:B------:R-:W-:Y:S01]  /*17cd0*/  ISETP.GT.U32.AND P1, PT, R5, R49, PT ;  /* 0x000000310500720c */ /* 0x000fe20003f24070 */
[----:B------:R-:W-:Y:S02]  /*17ce0*/  @!P2 IMAD.IADD R45, R45, 0x1, -R5 ;  /* 0x000000012d2da824 */ /* 0x000fe400078e0a05 */
[----:B------:R-:W-:Y:S02]  /*17cf0*/  @!P6 IMAD.MOV R21, RZ, RZ, -R21 ;  /* 0x000000ffff15e224 */ /* 0x000fe400078e0a15 */
[----:B------:R-:W-:Y:S01]  /*17d00*/  IMAD.HI.U32 R11, R9, R43, RZ ;  /* 0x0000002b090b7227 */ /* 0x000fe200078e00ff */
[----:B------:R-:W-:-:S03]  /*17d10*/  ISETP.GT.U32.AND P6, PT, R5, R45, PT ;  /* 0x0000002d0500720c */ /* 0x000fc60003fc4070 */
[----:B------:R-:W-:Y:S02]  /*17d20*/  IMAD.MOV R11, RZ, RZ, -R11 ;  /* 0x000000ffff0b7224 */ /* 0x000fe400078e0a0b */
[----:B------:R-:W-:Y:S02]  /*17d30*/  @!P5 IMAD.IADD R47, R47, 0x1, -R5 ;  /* 0x000000012f2fd824 */ /* 0x000fe400078e0a05 */
[----:B------:R-:W-:Y:S02]  /*17d40*/  IMAD.MOV.U32 R97, RZ, RZ, R99 ;  /* 0x000000ffff617224 */ /* 0x000fe400078e0063 */
[----:B------:R-:W-:Y:S01]  /*17d50*/  VIADD R22, R0, 0x1e1 ;  /* 0x000001e100167836 */ /* 0x000fe20000000000 */
[C---:B------:R-:W-:Y:S01]  /*17d60*/  ISETP.GT.U32.AND P5, PT, R5.reuse, R47, PT ;  /* 0x0000002f0500720c */ /* 0x040fe20003fa4070 */
[----:B------:R-:W-:Y:S02]  /*17d70*/  IMAD.MOV.U32 R99, RZ, RZ, R36 ;  /* 0x000000ffff637224 */ /* 0x000fe400078e0024 */
[----:B------:R-:W-:-:S02]  /*17d80*/  IMAD R43, R5, R11, R43 ;  /* 0x0000000b052b7224 */ /* 0x000fc400078e022b */
[----:B------:R-:W-:Y:S02]  /*17d90*/  IMAD.MOV.U32 R36, RZ, RZ, R38 ;  /* 0x000000ffff247224 */ /* 0x000fe400078e0026 */
[----:B------:R-:W-:Y:S02]  /*17da0*/  IMAD.MOV.U32 R38, RZ, RZ, R102 ;  /* 0x000000ffff267224 */ /* 0x000fe400078e0066 */
[----:B------:R-:W-:Y:S01]  /*17db0*/  IMAD.MOV.U32 R102, RZ, RZ, R42 ;  /* 0x000000ffff667224 */ /* 0x000fe200078e002a */
[----:B------:R-:W-:Y:S01]  /*17dc0*/  IABS R42, R22 ;  /* 0x00000016002a7213 */ /* 0x000fe20000000000 */
[--C-:B------:R-:W-:Y:S01]  /*17dd0*/  @!P1 IMAD.IADD R49, R49, 0x1, -R5.reuse ;  /* 0x0000000131319824 */ /* 0x100fe200078e0a05 */
[----:B------:R-:W-:Y:S01]  /*17de0*/  ISETP.GT.U32.AND P1, PT, R5, R46, PT ;  /* 0x0000002e0500720c */ /* 0x000fe20003f24070 */
[----:B------:R-:W-:Y:S01]  /*17df0*/  @!P6 IMAD.IADD R45, R45, 0x1, -R5 ;  /* 0x000000012d2de824 */ /* 0x000fe200078e0a05 */
[----:B------:R-:W-:Y:S01]  /*17e00*/  ISETP.GT.U32.AND P6, PT, R5, R43, PT ;  /* 0x0000002b0500720c */ /* 0x000fe20003fc4070 */
[----:B------:R-:W-:Y:S01]  /*17e10*/  IMAD.HI.U32 R11, R9, R42, RZ ;  /* 0x0000002a090b7227 */ /* 0x000fe200078e00ff */
[----:B------:R-:W-:Y:S03]  /*17e20*/  STL [R1+0x1c48], R49 ;  /* 0x001c483101007387 */ /* 0x000fe60000100800 */
[----:B------:R-:W-:Y:S01]  /*17e30*/  IMAD.MOV R11, RZ, RZ, -R11 ;  /* 0x000000ffff0b7224 */ /* 0x000fe200078e0a0b */
[----:B------:R-:W-:Y:S01]  /*17e40*/  STL [R1+0x1c4c], R48 ;  /* 0x001c4c3001007387 */ /* 0x000fe20000100800 */
[----:B------:R-:W-:-:S02]  /*17e50*/  IMAD.MOV.U32 R31, RZ, RZ, R99 ;  /* 0x000000ffff1f7224 */ /* 0x000fc400078e0063 */
[----:B------:R-:W-:Y:S01]  /*17e60*/  IMAD.MOV.U32 R99, RZ, RZ, R36 ;  /* 0x000000ffff637224 */ /* 0x000fe200078e0024 */
[----:B------:R-:W-:Y:S01]  /*17e70*/  STL [R1+0x1a0], R23 ;  /* 0x0001a01701007387 */ /* 0x000fe20000100800 */
[----:B------:R-:W-:Y:S01]  /*17e80*/  @!P5 IMAD.IADD R47, R47, 0x1, -R5 ;  /* 0x000000012f2fd824 */ /* 0x000fe200078e0a05 */
[----:B------:R-:W-:Y:S01]  /*17e90*/  ISETP.GE.AND P5, PT, R14, RZ, PT ;  /* 0x000000ff0e00720c */ /* 0x000fe20003fa6270 */
[----:B------:R-:W-:Y:S01]  /*17ea0*/  IMAD.MOV.U32 R36, RZ, RZ, R38 ;  /* 0x000000ffff247224 */ /* 0x000fe200078e0026 */
[----:B------:R1:W-:Y:S01]  /*17eb0*/  STL [R1+0x19c], R22 ;  /* 0x00019c1601007387 */ /* 0x0003e20000100800 */
[----:B------:R-:W-:Y:S01]  /*17ec0*/  IMAD.MOV.U32 R38, RZ, RZ, R103 ;  /* 0x000000ffff267224 */ /* 0x000fe200078e0067 */
[----:B------:R-:W-:Y:S01]  /*17ed0*/  MOV R103, R41 ;  /* 0x0000002900677202 */ /* 0x000fe20000000f00 */
[C---:B------:R-:W-:Y:S01]  /*17ee0*/  IMAD R42, R5.reuse, R11, R42 ;  /* 0x0000000b052a7224 */ /* 0x040fe200078e022a */
[----:B------:R2:W-:Y:S01]  /*17ef0*/  STL [R1+0xdc], R21 ;  /* 0x0000dc1501007387 */ /* 0x0005e20000100800 */
[----:B------:R-:W-:Y:S01]  /*17f00*/  @!P1 IMAD.IADD R46, R46, 0x1, -R5 ;  /* 0x000000012e2e9824 */ /* 0x000fe200078e0a05 */
[C---:B------:R-:W-:Y:S01]  /*17f10*/  ISETP.GT.U32.AND P1, PT, R5.reuse, R44, PT ;  /* 0x0000002c0500720c */ /* 0x040fe20003f24070 */
[----:B------:R-:W-:Y:S01]  /*17f20*/  IMAD.MOV.U32 R95, RZ, RZ, R31 ;  /* 0x000000ffff5f7224 */ /* 0x000fe200078e001f */
[----:B------:R-:W-:Y:S01]  /*17f30*/  STL [R1+0x1c50], R47 ;  /* 0x001c502f01007387 */ /* 0x000fe20000100800 */
[C---:B------:R-:W-:Y:S01]  /*17f40*/  VIADD R11, R0.reuse, 0x1e4 ;  /* 0x000001e4000b7836 */ /* 0x040fe20000000000 */
[----:B------:R-:W-:Y:S01]  /*17f50*/  ISETP.GT.U32.AND P2, PT, R5, R46, PT ;  /* 0x0000002e0500720c */ /* 0x000fe20003f44070 */
[----:B-1----:R-:W-:-:S02]  /*17f60*/  VIADD R22, R0, 0x1e2 ;  /* 0x000001e200167836 */ /* 0x002fc40000000000 */
[----:B------:R-:W-:Y:S02]  /*17f70*/  @!P6 IMAD.IADD R43, R43, 0x1, -R5 ;  /* 0x000000012b2be824 */ /* 0x000fe400078e0a05 */
[----:B--2---:R-:W-:Y:S01]  /*17f80*/  VIADD R21, R0, 0x1e3 ;  /* 0x000001e300157836 */ /* 0x004fe20000000000 */
[----:B------:R-:W-:Y:S01]  /*17f90*/  IABS R41, R22 ;  /* 0x0000001600297213 */ /* 0x000fe20000000000 */
[----:B------:R-:W-:Y:S01]  /*17fa0*/  IMAD.MOV.U32 R31, RZ, RZ, R98 ;  /* 0x000000ffff1f7224 */ /* 0x000fe200078e0062 */
[----:B------:R-:W-:Y:S01]  /*17fb0*/  STL [R1+0x190], R22 ;  /* 0x0001901601007387 */ /* 0x000fe20000100800 */
[----:B------:R-:W-:Y:S01]  /*17fc0*/  IMAD.MOV.U32 R98, RZ, RZ, R34 ;  /* 0x000000ffff627224 */ /* 0x000fe200078e0022 */
[----:B------:R-:W-:Y:S01]  /*17fd0*/  ISETP.GT.U32.AND P6, PT, R5, R43, PT ;  /* 0x0000002b0500720c */ /* 0x000fe20003fc4070 */
[----:B------:R-:W-:Y:S01]  /*17fe0*/  IMAD.MOV.U32 R34, RZ, RZ, R35 ;  /* 0x000000ffff227224 */ /* 0x000fe200078e0023 */
[----:B------:R-:W-:Y:S01]  /*17ff0*/  STL [R1+0x18c], R21 ;  /* 0x00018c1501007387 */ /* 0x000fe20000100800 */
[----:B------:R-:W-:Y:S01]  /*18000*/  IMAD.MOV.U32 R35, RZ, RZ, R39 ;  /* 0x000000ffff237224 */ /* 0x000fe200078e0027 */
[----:B------:R-:W-:Y:S01]  /*18010*/  IABS R39, R11 ;  /* 0x0000000b00277213 */ /* 0x000fe20000000000 */
[----:B------:R-:W-:Y:S01]  /*18020*/  IMAD.MOV.U32 R96, RZ, RZ, R32 ;  /* 0x000000ffff607224 */ /* 0x000fe200078e0020 */
[----:B------:R1:W-:Y:S01]  /*18030*/  STL [R1+0x188], R11 ;  /* 0x0001880b01007387 */ /* 0x0003e20000100800 */
[----:B------:R-:W-:-:S02]  /*18040*/  IMAD.MOV.U32 R32, RZ, RZ, R33 ;  /* 0x000000ffff207224 */ /* 0x000fc400078e0021 */
[----:B------:R-:W-:Y:S01]  /*18050*/  IMAD.MOV.U32 R33, RZ, RZ, R37 ;  /* 0x000000ffff217224 */ /* 0x000fe200078e0025 */
[----:B------:R-:W-:Y:S01]  /*18060*/  MOV R37, R40 ;  /* 0x0000002800257202 */ /* 0x000fe20000000f00 */
[--C-:B------:R-:W-:Y:S01]  /*18070*/  @!P2 IMAD.IADD R46, R46, 0x1, -R5.reuse ;  /* 0x000000012e2ea824 */ /* 0x100fe200078e0a05 */
[----:B------:R-:W-:Y:S01]  /*18080*/  IABS R40, R21 ;  /* 0x0000001500287213 */ /* 0x000fe20000000000 */
[----:B------:R-:W-:Y:S01]  /*18090*/  @!P6 IMAD.IADD R43, R43, 0x1, -R5 ;  /* 0x000000012b2be824 */ /* 0x000fe200078e0a05 */
[----:B------:R-:W-:Y:S01]  /*180a0*/  ISETP.GE.AND P2, PT, R20, RZ, PT ;  /* 0x000000ff1400720c */ /* 0x000fe20003f46270 */
[----:B------:R-:W-:-:S04]  /*180b0*/  IMAD.HI.U32 R20, R9, R39, RZ ;  /* 0x0000002709147227 */ /* 0x000fc800078e00ff */
[----:B-1----:R-:W-:-:S04]  /*180c0*/  IMAD.HI.U32 R11, R9, R41, RZ ;  /* 0x00000029090b7227 */ /* 0x002fc800078e00ff */
[----:B------:R-:W-:Y:S02]  /*180d0*/  IMAD.MOV R11, RZ, RZ, -R11 ;  /* 0x000000ffff0b7224 */ /* 0x000fe400078e0a0b */
[----:B------:R-:W-:-:S04]  /*180e0*/  IMAD.HI.U32 R14, R9, R40, RZ ;  /* 0x00000028090e7227 */ /* 0x000fc800078e00ff */
[C---:B------:R-:W-:Y:S01]  /*180f0*/  IMAD R41, R5.reuse, R11, R41 ;  /* 0x0000000b05297224 */ /* 0x040fe200078e0229 */
[----:B------:R-:W-:Y:S01]  /*18100*/  IADD3 R11, PT, PT, -R14, RZ, RZ ;  /* 0x000000ff0e0b7210 */ /* 0x000fe20007ffe1ff */
[----:B------:R-:W-:Y:S02]  /*18110*/  IMAD.MOV R14, RZ, RZ, -R20 ;  /* 0x000000ffff0e7224 */ /* 0x000fe400078e0a14 */
[C---:B------:R-:W-:Y:S01]  /*18120*/  VIADD R22, R0.reuse, 0x1e5 ;  /* 0x000001e500167836 */ /* 0x040fe20000000000 */
[C---:B------:R-:W-:Y:S01]  /*18130*/  ISETP.GT.U32.AND P6, PT, R5.reuse, R41, PT ;  /* 0x000000290500720c */ /* 0x040fe20003fc4070 */
[C---:B------:R-:W-:Y:S02]  /*18140*/  IMAD R39, R5.reuse, R14, R39 ;  /* 0x0000000e05277224 */ /* 0x040fe400078e0227 */
[----:B------:R-:W-:Y:S01]  /*18150*/  IMAD R40, R5, R11, R40 ;  /* 0x0000000b05287224 */ /* 0x000fe200078e0228 */
[----:B------:R-:W-:Y:S01]  /*18160*/  STL [R1+0x170], R22 ;  /* 0x0001701601007387 */ /* 0x000fe20000100800 */
[----:B------:R-:W-:-:S02]  /*18170*/  VIADD R21, R0, 0x1e6 ;  /* 0x000001e600157836 */ /* 0x000fc40000000000 */
[----:B------:R-:W-:Y:S02]  /*18180*/  VIADD R11, R0, 0x1e7 ;  /* 0x000001e7000b7836 */ /* 0x000fe40000000000 */
[----:B------:R-:W-:Y:S01]  /*18190*/  IMAD.MOV.U32 R94, RZ, RZ, R31 ;  /* 0x000000ffff5e7224 */ /* 0x000fe200078e001f */
[----:B------:R-:W-:Y:S01]  /*181a0*/  STL [R1+0x16c], R21 ;  /* 0x00016c1501007387 */ /* 0x000fe20000100800 */
[----:B------:R-:W-:Y:S02]  /*181b0*/  IMAD.MOV.U32 R92, RZ, RZ, R99 ;  /* 0x000000ffff5c7224 */ /* 0x000fe400078e0063 */
[----:B------:R-:W-:Y:S01]  /*181c0*/  @!P6 IMAD.IADD R41, R41, 0x1, -R5 ;  /* 0x000000012929e824 */ /* 0x000fe200078e0a05 */
[----:B------:R-:W-:Y:S01]  /*181d0*/  ISETP.GT.U32.AND P6, PT, R5, R39, PT ;  /* 0x000000270500720c */ /* 0x000fe20003fc4070 */
[----:B------:R-:W-:Y:S01]  /*181e0*/  IMAD.MOV.U32 R31, RZ, RZ, R98 ;  /* 0x000000ffff1f7224 */ /* 0x000fe200078e0062 */
[----:B------:R1:W-:Y:S01]  /*181f0*/  STL [R1+0x168], R11 ;  /* 0x0001680b01007387 */ /* 0x0003e20000100800 */
[----:B------:R-:W-:Y:S01]  /*18200*/  IMAD.MOV.U32 R99, RZ, RZ, R36 ;  /* 0x000000ffff637224 */ /* 0x000fe200078e0024 */
[----:B------:R-:W-:Y:S01]  /*18210*/  IABS R36, R11 ;  /* 0x0000000b00247213 */ /* 0x000fe20000000000 */
[----:B------:R-:W-:-:S02]  /*18220*/  IMAD.MOV.U32 R98, RZ, RZ, R35 ;  /* 0x000000ffff627224 */ /* 0x000fc400078e0023 */
[----:B------:R-:W-:Y:S01]  /*18230*/  IMAD.MOV.U32 R35, RZ, RZ, R38 ;  /* 0x000000ffff237224 */ /* 0x000fe200078e0026 */
[----:B------:R-:W-:Y:S01]  /*18240*/  IABS R38, R22 ;  /* 0x0000001600267213 */ /* 0x000fe20000000000 */
[----:B------:R-:W-:Y:S02]  /*18250*/  IMAD.MOV.U32 R93, RZ, RZ, R95 ;  /* 0x000000ffff5d7224 */ /* 0x000fe400078e005f */
[----:B------:R-:W-:Y:S02]  /*18260*/  IMAD.MOV.U32 R95, RZ, RZ, R32 ;  /* 0x000000ffff5f7224 */ /* 0x000fe400078e0020 */
[----:B-1----:R-:W-:Y:S02]  /*18270*/  IMAD.MOV.U32 R11, RZ, RZ, R10 ;  /* 0x000000ffff0b7224 */ /* 0x002fe400078e000a */
[----:B------:R-:W-:Y:S02]  /*18280*/  IMAD.MOV.U32 R32, RZ, RZ, R33 ;  /* 0x000000ffff207224 */ /* 0x000fe400078e0021 */
[----:B------:R-:W-:-:S02]  /*18290*/  IMAD.MOV.U32 R33, RZ, RZ, R34 ;  /* 0x000000ffff217224 */ /* 0x000fc400078e0022 */
[----:B------:R-:W-:Y:S01]  /*182a0*/  @!P4 IMAD.MOV R11, RZ, RZ, -R11 ;  /* 0x000000ffff0bc224 */ /* 0x000fe200078e0a0b */
[----:B------:R-:W-:Y:S01]  /*182b0*/  ISETP.GT.U32.AND P4, PT, R5, R41, PT ;  /* 0x000000290500720c */ /* 0x000fe20003f84070 */
[----:B------:R-:W-:Y:S01]  /*182c0*/  IMAD.MOV.U32 R34, RZ, RZ, R37 ;  /* 0x000000ffff227224 */ /* 0x000fe200078e0025 */
[----:B------:R-:W-:Y:S01]  /*182d0*/  IABS R37, R21 ;  /* 0x0000001500257213 */ /* 0x000fe20000000000 */
[----:B------:R-:W-:Y:S01]  /*182e0*/  IMAD.HI.U32 R10, R9, R38, RZ ;  /* 0x00000026090a7227 */ /* 0x000fe200078e00ff */
[----:B------:R1:W-:Y:S03]  /*182f0*/  STL [R1+0x7c], R11 ;  /* 0x00007c0b01007387 */ /* 0x0003e60000100800 */
[----:B------:R-:W-:Y:S02]  /*18300*/  @!P6 IMAD.IADD R39, R39, 0x1, -R5 ;  /* 0x000000012727e824 */ /* 0x000fe400078e0a05 */
[----:B------:R-:W-:-:S02]  /*18310*/  IMAD.MOV R10, RZ, RZ, -R10 ;  /* 0x000000ffff0a7224 */ /* 0x000fc400078e0a0a */
[----:B------:R-:W-:Y:S01]  /*18320*/  VIADD R23, R0, 0x1e8 ;  /* 0x000001e800177836 */ /* 0x000fe20000000000 */
[C---:B------:R-:W-:Y:S01]  /*18330*/  ISETP.GT.U32.AND P6, PT, R5.reuse, R39, PT ;  /* 0x000000270500720c */ /* 0x040fe20003fc4070 */
[----:B------:R-:W-:Y:S02]  /*18340*/  IMAD R38, R5, R10, R38 ;  /* 0x0000000a05267224 */ /* 0x000fe400078e0226 */
[----:B-1----:R-:W-:Y:S01]  /*18350*/  IMAD.HI.U32 R11, R9, R37, RZ ;  /* 0x00000025090b7227 */ /* 0x002fe200078e00ff */
[----:B------:R-:W-:Y:S03]  /*18360*/  STL [R1+0x15c], R23 ;  /* 0x00015c1701007387 */ /* 0x000fe60000100800 */
[----:B------:R-:W-:Y:S01]  /*18370*/  @!P4 IMAD.IADD R41, R41, 0x1, -R5 ;  /* 0x000000012929c824 */ /* 0x000fe200078e0a05 */
[----:B------:R-:W-:Y:S01]  /*18380*/  IADD3 R10, PT, PT, -R11, RZ, RZ ;  /* 0x000000ff0b0a7210 */ /* 0x000fe20007ffe1ff */
[----:B------:R-:W-:Y:S01]  /*18390*/  IMAD.HI.U32 R14, R9, R36, RZ ;  /* 0x00000024090e7227 */ /* 0x000fe200078e00ff */
[----:B------:R-:W-:-:S03]  /*183a0*/  ISETP.GT.U32.AND P4, PT, R5, R38, PT ;  /* 0x000000260500720c */ /* 0x000fc60003f84070 */
[----:B------:R-:W-:Y:S02]  /*183b0*/  IMAD R37, R5, R10, R37 ;  /* 0x0000000a05257224 */ /* 0x000fe400078e0225 */
[----:B------:R-:W-:Y:S02]  /*183c0*/  @!P6 IMAD.IADD R39, R39, 0x1, -R5 ;  /* 0x000000012727e824 */ /* 0x000fe400078e0a05 */
[----:B------:R-:W-:Y:S01]  /*183d0*/  IMAD.MOV.U32 R30, RZ, RZ, R35 ;  /* 0x000000ffff1e7224 */ /* 0x000fe200078e0023 */
[----:B------:R-:W-:Y:S01]  /*183e0*/  ISETP.GT.U32.AND P6, PT, R5, R37, PT ;  /* 0x000000250500720c */ /* 0x000fe20003fc4070 */
[----:B------:R-:W-:Y:S01]  /*183f0*/  IMAD.MOV R11, RZ, RZ, -R14 ;  /* 0x000000ffff0b7224 */ /* 0x000fe200078e0a0e */
[----:B------:R-:W-:Y:S01]  /*18400*/  IABS R35, R23 ;  /* 0x0000001700237213 */ /* 0x000fe20000000000 */
[----:B------:R-:W-:Y:S02]  /*18410*/  VIADD R22, R0, 0x1e9 ;  /* 0x000001e900167836 */ /* 0x000fe40000000000 */
[----:B------:R-:W-:-:S02]  /*18420*/  @!P4 IMAD.IADD R38, R38, 0x1, -R5 ;  /* 0x000000012626c824 */ /* 0x000fc400078e0a05 */
[----:B------:R-:W-:Y:S01]  /*18430*/  IMAD.MOV.U32 R91, RZ, RZ, R92 ;  /* 0x000000ffff5b7224 */ /* 0x000fe200078e005c */
[----:B------:R-:W-:Y:S01]  /*18440*/  STL [R1+0x158], R22 ;  /* 0x0001581601007387 */ /* 0x000fe20000100800 */
[----:B------:R-:W-:Y:S01]  /*18450*/  IMAD.MOV.U32 R92, RZ, RZ, R31 ;  /* 0x000000ffff5c7224 */ /* 0x000fe200078e001f */
[----:B------:R-:W-:Y:S01]  /*18460*/  ISETP.GT.U32.AND P4, PT, R5, R38, PT ;  /* 0x000000260500720c */ /* 0x000fe20003f84070 */
[----:B------:R-:W-:-:S04]  /*18470*/  IMAD.HI.U32 R10, R9, R35, RZ ;  /* 0x00000023090a7227 */ /* 0x000fc800078e00ff */
[--C-:B------:R-:W-:Y:S02]  /*18480*/  @!P6 IMAD.IADD R37, R37, 0x1, -R5.reuse ;  /* 0x000000012525e824 */ /* 0x100fe400078e0a05 */
[C---:B------:R-:W-:Y:S02]  /*18490*/  IMAD R36, R5.reuse, R11, R36 ;  /* 0x0000000b05247224 */ /* 0x040fe400078e0224 */
[----:B------:R-:W-:Y:S01]  /*184a0*/  IMAD.MOV.U32 R31, RZ, RZ, R34 ;  /* 0x000000ffff1f7224 */ /* 0x000fe200078e0022 */
[C---:B------:R-:W-:Y:S01]  /*184b0*/  ISETP.GT.U32.AND P6, PT, R5.reuse, R37, PT ;  /* 0x000000250500720c */ /* 0x040fe20003fc4070 */
[----:B------:R-:W-:Y:S01]  /*184c0*/  IMAD.MOV R10, RZ, RZ, -R10 ;  /* 0x000000ffff0a7224 */ /* 0x000fe200078e0a0a */
[----:B------:R-:W-:Y:S01]  /*184d0*/  IABS R34, R22 ;  /* 0x0000001600227213 */ /* 0x000fe20000000000 */
[----:B------:R-:W-:Y:S01]  /*184e0*/  @!P4 IMAD.IADD R38, R38, 0x1, -R5 ;  /* 0x000000012626c824 */ /* 0x000fe200078e0a05 */
[C---:B------:R-:W-:Y:S01]  /*184f0*/  ISETP.GT.U32.AND P4, PT, R5.reuse, R36, PT ;  /* 0x000000240500720c */ /* 0x040fe20003f84070 */
[----:B------:R-:W-:-:S02]  /*18500*/  IMAD R35, R5, R10, R35 ;  /* 0x0000000a05237224 */ /* 0x000fc400078e0223 */
[----:B------:R-:W-:-:S04]  /*18510*/  IMAD.HI.U32 R11, R9, R34, RZ ;  /* 0x00000022090b7227 */ /* 0x000fc800078e00ff */
[----:B------:R-:W-:Y:S02]  /*18520*/  IMAD.MOV R11, RZ, RZ, -R11 ;  /* 0x000000ffff0b7224 */ /* 0x000fe400078e0a0b */
[--C-:B------:R-:W-:Y:S01]  /*18530*/  @!P6 IMAD.IADD R37, R37, 0x1, -R5.reuse ;  /* 0x000000012525e824 */ /* 0x100fe200078e0a05 */
[C---:B------:R-:W-:Y:S01]  /*18540*/  ISETP.GT.U32.AND P6, PT, R5.reuse, R35, PT ;  /* 0x000000230500720c */ /* 0x040fe20003fc4070 */
[----:B------:R-:W-:Y:S02]  /*18550*/  VIADD R21, R0, 0x1ea ;  /* 0x000001ea00157836 */ /* 0x000fe40000000000 */
[C---:B------:R-:W-:Y:S01]  /*18560*/  IMAD R34, R5.reuse, R11, R34 ;  /* 0x0000000b05227224 */ /* 0x040fe200078e0222 */
[----:B------:R-:W-:Y:S01]  /*18570*/  @!P4 IADD3 R36, PT, PT, R36, -R5, RZ ;  /* 0x800000052424c210 */ /* 0x000fe20007ffe0ff */
[----:B------:R-:W-:Y:S01]  /*18580*/  IMAD.MOV.U32 R29, RZ, RZ, R30 ;  /* 0x000000ffff1d7224 */ /* 0x000fe200078e001e */
[----:B------:R1:W-:Y:S01]  /*18590*/  STL [R1+0x154], R21 ;  /* 0x0001541501007387 */ /* 0x0003e20000100800 */
[----:B------:R-:W-:Y:S01]  /*185a0*/  @!P1 IMAD.IADD R44, R44, 0x1, -R5 ;  /* 0x000000012c2c9824 */ /* 0x000fe200078e0a05 */
[C---:B------:R-:W-:Y:S01]  /*185b0*/  ISETP.GT.U32.AND P4, PT, R5.reuse, R34, PT ;  /* 0x000000220500720c */ /* 0x040fe20003f84070 */
[----:B------:R-:W-:Y:S01]  /*185c0*/  IMAD.MOV.U32 R30, RZ, RZ, R95 ;  /* 0x000000ffff1e7224 */ /* 0x000fe200078e005f */
[----:B------:R-:W-:Y:S01]  /*185d0*/  MOV R95, R33 ;  /* 0x00000021005f7202 */ /* 0x000fe20000000f00 */
[----:B------:R-:W-:Y:S01]  /*185e0*/  VIADD R20, R0, 0x1eb ;  /* 0x000001eb00147836 */ /* 0x000fe20000000000 */
[----:B------:R-:W-:Y:S01]  /*185f0*/  IABS R33, R21 ;  /* 0x0000001500217213 */ /* 0x000fe20000000000 */
[----:B------:R-:W-:Y:S01]  /*18600*/  IMAD.MOV.U32 R28, RZ, RZ, R93 ;  /* 0x000000ffff1c7224 */ /* 0x000fe200078e005d */
[----:B------:R-:W-:Y:S01]  /*18610*/  ISETP.GT.U32.AND P1, PT, R5, R44, PT ;  /* 0x0000002c0500720c */ /* 0x000fe20003f24070 */
[----:B------:R-:W-:Y:S01]  /*18620*/  IMAD.MOV.U32 R93, RZ, RZ, R32 ;  /* 0x000000ffff5d7224 */ /* 0x000fe200078e0020 */
[----:B------:R-:W-:Y:S01]  /*18630*/  IABS R32, R20 ;  /* 0x0000001400207213 */ /* 0x000fe20000000000 */
[----:B------:R-:W-:Y:S01]  /*18640*/  IMAD.HI.U32 R14, R9, R33, RZ ;  /* 0x00000021090e7227 */ /* 0x000fe200078e00ff */
[----:B------:R2:W-:Y:S03]  /*18650*/  STL [R1+0x150], R20 ;  /* 0x0001501401007387 */ /* 0x0005e60000100800 */
[----:B------:R-:W-:Y:S01]  /*18660*/  @!P6 IMAD.IADD R35, R35, 0x1, -R5 ;  /* 0x000000012323e824 */ /* 0x000fe200078e0a05 */
[----:B------:R-:W-:Y:S01]  /*18670*/  ISETP.GT.U32.AND P6, PT, R5, R36, PT ;  /* 0x000000240500720c */ /* 0x000fe20003fc4070 */
[----:B------:R-:W-:-:S02]  /*18680*/  IMAD.MOV R14, RZ, RZ, -R14 ;  /* 0x000000ffff0e7224 */ /* 0x000fc400078e0a0e */
[----:B-1----:R-:W-:Y:S02]  /*18690*/  VIADD R21, R0, 0x1ec ;  /* 0x000001ec00157836 */ /* 0x002fe40000000000 */
[----:B------:R-:W-:-:S03]  /*186a0*/  IMAD.HI.U32 R10, R9, R32, RZ ;  /* 0x00000020090a7227 */ /* 0x000fc600078e00ff */
[----:B------:R-:W-:Y:S01]  /*186b0*/  STL [R1+0x140], R21 ;  /* 0x0001401501007387 */ /* 0x000fe20000100800 */
[----:B------:R-:W-:Y:S02]  /*186c0*/  IMAD.MOV.U32 R27, RZ, RZ, R28 ;  /* 0x000000ffff1b7224 */ /* 0x000fe400078e001c */
[----:B------:R-:W-:Y:S02]  /*186d0*/  IMAD.MOV.U32 R28, RZ, RZ, R95 ;  /* 0x000000ffff1c7224 */ /* 0x000fe400078e005f */
[C---:B------:R-:W-:Y:S02]  /*186e0*/  IMAD R33, R5.reuse, R14, R33 ;  /* 0x0000000e05217224 */ /* 0x040fe400078e0221 */
[----:B--2---:R-:W-:Y:S02]  /*186f0*/  VIADD R20, R0, 0x1ed ;  /* 0x000001ed00147836 */ /* 0x004fe40000000000 */
[----:B------:R-:W-:Y:S01]  /*18700*/  IMAD.MOV.U32 R95, RZ, RZ, R31 ;  /* 0x000000ffff5f7224 */ /* 0x000fe200078e001f */
[----:B------:R-:W-:Y:S01]  /*18710*/  IABS R31, R21 ;  /* 0x00000015001f7213 */ /* 0x000fe20000000000 */
[----:B------:R-:W-:Y:S01]  /*18720*/  IMAD.MOV.U32 R14, RZ, RZ, R6 ;  /* 0x000000ffff0e7224 */ /* 0x000fe200078e0006 */
[----:B------:R-:W-:Y:S01]  /*18730*/  STL [R1+0x13c], R20 ;  /* 0x00013c1401007387 */ /* 0x000fe20000100800 */
[----:B------:R-:W-:Y:S01]  /*18740*/  @!P4 IMAD.IADD R34, R34, 0x1, -R5 ;  /* 0x000000012222c824 */ /* 0x000fe200078e0a05 */
[----:B------:R-:W-:Y:S01]  /*18750*/  ISETP.GT.U32.AND P4, PT, R5, R35, PT ;  /* 0x000000230500720c */ /* 0x000fe20003f84070 */
[----:B------:R-:W-:-:S02]  /*18760*/  IMAD.MOV R10, RZ, RZ, -R10 ;  /* 0x000000ffff0a7224 */ /* 0x000fc400078e0a0a */
[----:B------:R-:W-:Y:S01]  /*18770*/  @!P1 IMAD.IADD R44, R44, 0x1, -R5 ;  /* 0x000000012c2c9824 */ /* 0x000fe200078e0a05 */
[C---:B------:R-:W-:Y:S01]  /*18780*/  ISETP.GT.U32.AND P1, PT, R5.reuse, R42, PT ;  /* 0x0000002a0500720c */ /* 0x040fe20003f24070 */
[----:B------:R-:W-:Y:S02]  /*18790*/  IMAD.MOV.U32 R90, RZ, RZ, R91 ;  /* 0x000000ffff5a7224 */ /* 0x000fe400078e005b */
[----:B------:R-:W-:Y:S01]  /*187a0*/  IMAD.MOV.U32 R91, RZ, RZ, R30 ;  /* 0x000000ffff5b7224 */ /* 0x000fe200078e001e */
[----:B------:R-:W-:Y:S01]  /*187b0*/  IABS R30, R20 ;  /* 0x00000014001e7213 */ /* 0x000fe20000000000 */
[----:B------:R-:W-:Y:S01]  /*187c0*/  @!P3 IMAD.MOV R14, RZ, RZ, -R14 ;  /* 0x000000ffff0eb224 */ /* 0x000fe200078e0a0e */
[C---:B------:R-:W-:Y:S01]  /*187d0*/  ISETP.GT.U32.AND P3, PT, R5.reuse, R34, PT ;  /* 0x000000220500720c */ /* 0x040fe20003f64070 */
[----:B------:R-:W-:Y:S02]  /*187e0*/  IMAD R32, R5, R10, R32 ;  /* 0x0000000a05207224 */ /* 0x000fe400078e0220 */
[----:B------:R-:W-:-:S04]  /*187f0*/  IMAD.HI.U32 R10, R9, R31, RZ ;  /* 0x0000001f090a7227 */ /* 0x000fc800078e00ff */
[----:B------:R-:W-:Y:S01]  /*18800*/  @!P6 IMAD.IADD R36, R36, 0x1, -R5 ;  /* 0x000000012424e824 */ /* 0x000fe200078e0a05 */
[----:B------:R-:W-:Y:S01]  /*18810*/  ISETP.GT.U32.AND P6, PT, R5, R33, PT ;  /* 0x000000210500720c */ /* 0x000fe20003fc4070 */
[----:B------:R-:W-:-:S04]  /*18820*/  IMAD.HI.U32 R6, R9, R30, RZ ;  /* 0x0000001e09067227 */ /* 0x000fc800078e00ff */
[----:B------:R-:W-:Y:S02]  /*18830*/  IMAD.MOV R10, RZ, RZ, -R10 ;  /* 0x000000ffff0a7224 */ /* 0x000fe400078e0a0a */
[----:B------:R-:W-:Y:S02]  /*18840*/  IMAD.MOV R6, RZ, RZ, -R6 ;  /* 0x000000ffff067224 */ /* 0x000fe400078e0a06 */
[C---:B------:R-:W-:Y:S02]  /*18850*/  IMAD R31, R5.reuse, R10, R31 ;  /* 0x0000000a051f7224 */ /* 0x040fe400078e021f */
[--C-:B------:R-:W-:Y:S02]  /*18860*/  @!P1 IMAD.IADD R42, R42, 0x1, -R5.reuse ;  /* 0x000000012a2a9824 */ /* 0x100fe400078e0a05 */
[C---:B------:R-:W-:Y:S02]  /*18870*/  IMAD R30, R5.reuse, R6, R30 ;  /* 0x00000006051e7224 */ /* 0x040fe400078e021e */
[--C-:B------:R-:W-:Y:S01]  /*18880*/  @!P3 IMAD.IADD R34, R34, 0x1, -R5.reuse ;  /* 0x000000012222b824 */ /* 0x100fe200078e0a05 */
[C---:B------:R-:W-:Y:S01]  /*18890*/  ISETP.GT.U32.AND P3, PT, R5.reuse, R31, PT ;  /* 0x0000001f0500720c */ /* 0x040fe20003f64070 */
[----:B------:R-:W-:Y:S01]  /*188a0*/  VIADD R11, R0, 0x1ee ;  /* 0x000001ee000b7836 */ /* 0x000fe20000000000 */
[----:B------:R-:W-:Y:S01]  /*188b0*/  ISETP.GT.U32.AND P1, PT, R5, R42, PT ;  /* 0x0000002a0500720c */ /* 0x000fe20003f24070 */
[----:B------:R-:W-:Y:S01]  /*188c0*/  @!P6 IMAD.IADD R33, R33, 0x1, -R5 ;  /* 0x000000012121e824 */ /* 0x000fe200078e0a05 */
[----:B------:R-:W-:Y:S01]  /*188d0*/  ISETP.GT.U32.AND P6, PT, R5, R30, PT ;  /* 0x0000001e0500720c */ /* 0x000fe20003fc4070 */
[----:B------:R-:W-:Y:S01]  /*188e0*/  IMAD.MOV.U32 R89, RZ, RZ, R27 ;  /* 0x000000ffff597224 */ /* 0x000fe200078e001b */
[----:B------:R1:W-:Y:S01]  /*188f0*/  STL [R1+0x138], R11 ;  /* 0x0001380b01007387 */ /* 0x0003e20000100800 */
[----:B------:R-:W-:Y:S01]  /*18900*/  IMAD.MOV.U32 R27, RZ, RZ, R29 ;  /* 0x000000ffff1b7224 */ /* 0x000fe200078e001d */
[----:B------:R-:W-:Y:S01]  /*18910*/  IABS R29, R11 ;  /* 0x0000000b001d7213 */ /* 0x000fe20000000000 */
[----:B------:R-:W-:Y:S01]  /*18920*/  @!P4 IMAD.IADD R35, R35, 0x1, -R5 ;  /* 0x000000012323c824 */ /* 0x000fe200078e0a05 */
[----:B------:R2:W-:Y:S01]  /*18930*/  STL [R1+0x68], R14 ;  /* 0x0000680e01007387 */ /* 0x0005e20000100800 */
[----:B------:R-:W-:Y:S01]  /*18940*/  ISETP.GT.U32.AND P4, PT, R5, R32, PT ;  /* 0x000000200500720c */ /* 0x000fe20003f84070 */
[----:B------:R-:W-:-:S02]  /*18950*/  IMAD.MOV.U32 R88, RZ, RZ, R28 ;  /* 0x000000ffff587224 */ /* 0x000fc400078e001c */
[----:B------:R-:W-:-:S04]  /*18960*/  IMAD.HI.U32 R6, R9, R29, RZ ;  /* 0x0000001d09067227 */ /* 0x000fc800078e00ff */
[----:B-1----:R-:W-:Y:S01]  /*18970*/  VIADD R11, R0, 0x1f0 ;  /* 0x000001f0000b7836 */ /* 0x002fe20000000000 */
[----:B------:R-:W-:Y:S01]  /*18980*/  IADD3 R6, PT, PT, -R6, RZ, RZ ;  /* 0x000000ff06067210 */ /* 0x000fe20007ffe1ff */
[----:B--2---:R-:W-:Y:S02]  /*18990*/  VIADD R14, R0, 0x1ef ;  /* 0x000001ef000e7836 */ /* 0x004fe40000000000 */
[--C-:B------:R-:W-:Y:S02]  /*189a0*/  @!P3 IMAD.IADD R31, R31, 0x1, -R5.reuse ;  /* 0x000000011f1fb824 */ /* 0x100fe400078e0a05 */
[----:B------:R-:W-:Y:S01]  /*189b0*/  IMAD.MOV.U32 R10, RZ, RZ, R4 ;  /* 0x000000ffff0a7224 */ /* 0x000fe200078e0004 */
[----:B------:R-:W-:Y:S01]  /*189c0*/  IABS R28, R14 ;  /* 0x0000000e001c7213 */ /* 0x000fe20000000000 */
[----:B------:R-:W-:Y:S01]  /*189d0*/  @!P1 IMAD.IADD R42, R42, 0x1, -R5 ;  /* 0x000000012a2a9824 */ /* 0x000fe200078e0a05 */
[C---:B------:R-:W-:Y:S01]  /*189e0*/  ISETP.GT.U32.AND P1, PT, R5.reuse, R40, PT ;  /* 0x000000280500720c */ /* 0x040fe20003f24070 */
[----:B------:R-:W-:Y:S01]  /*189f0*/  IMAD.MOV.U32 R87, RZ, RZ, R27 ;  /* 0x000000ffff577224 */ /* 0x000fe200078e001b */
[----:B------:R-:W-:Y:S01]  /*18a00*/  IABS R27, R11 ;  /* 0x0000000b001b7213 */ /* 0x000fe20000000000 */
[----:B------:R-:W-:Y:S01]  /*18a10*/  @!P6 IMAD.IADD R30, R30, 0x1, -R5 ;  /* 0x000000011e1ee824 */ /* 0x000fe200078e0a05 */
[----:B------:R-:W-:Y:S01]  /*18a20*/  STL [R1+0x130], R14 ;  /* 0x0001300e01007387 */ /* 0x000fe20000100800 */
[----:B------:R-:W-:Y:S01]  /*18a30*/  @!P0 IMAD.MOV R10, RZ, RZ, -R10 ;  /* 0x000000ffff0a8224 */ /* 0x000fe200078e0a0a */
[----:B------:R-:W-:Y:S01]  /*18a40*/  ISETP.GT.U32.AND P0, PT, R5, R31, PT ;  /* 0x0000001f0500720c */ /* 0x000fe20003f04070 */
[----:B------:R-:W-:Y:S01]  /*18a50*/  IMAD.HI.U32 R4, R9, R28, RZ ;  /* 0x0000001c09047227 */ /* 0x000fe200078e00ff */
[C---:B------:R-:W-:Y:S01]  /*18a60*/  ISETP.GT.U32.AND P6, PT, R5.reuse, R30, PT ;  /* 0x0000001e0500720c */ /* 0x040fe20003fc4070 */
[----:B------:R1:W-:Y:S02]  /*18a70*/  STL [R1+0x12c], R11 ;  /* 0x00012c0b01007387 */ /* 0x0003e40000100800 */
[----:B------:R-:W-:-:S02]  /*18a80*/  IMAD R29, R5, R6, R29 ;  /* 0x00000006051d7224 */ /* 0x000fc400078e021d */
[----:B------:R-:W-:Y:S01]  /*18a90*/  IMAD.HI.U32 R6, R9, R27, RZ ;  /* 0x0000001b09067227 */ /* 0x000fe200078e00ff */
[----:B------:R2:W-:Y:S03]  /*18aa0*/  STL [R1+0x4c], R10 ;  /* 0x00004c0a01007387 */ /* 0x0005e60000100800 */
[----:B------:R-:W-:Y:S02]  /*18ab0*/  IMAD.MOV R4, RZ, RZ, -R4 ;  /* 0x000000ffff047224 */ /* 0x000fe400078e0a04 */
[--C-:B------:R-:W-:Y:S01]  /*18ac0*/  @!P4 IMAD.IADD R32, R32, 0x1, -R5.reuse ;  /* 0x000000012020c824 */ /* 0x100fe200078e0a05 */
[C---:B------:R-:W-:Y:S01]  /*18ad0*/  ISETP.GT.U32.AND P4, PT, R5.reuse, R33, PT ;  /* 0x000000210500720c */ /* 0x040fe20003f84070 */
[----:B------:R-:W-:Y:S02]  /*18ae0*/  IMAD.MOV R6, RZ, RZ, -R6 ;  /* 0x000000ffff067224 */ /* 0x000fe400078e0a06 */
[C---:B------:R-:W-:Y:S01]  /*18af0*/  IMAD R28, R5.reuse, R4, R28 ;  /* 0x00000004051c7224 */ /* 0x040fe200078e021c */
[----:B------:R-:W-:Y:S01]  /*18b00*/  ISETP.GT.U32.AND P3, PT, R5, R32, PT ;  /* 0x000000200500720c */ /* 0x000fe20003f64070 */
[----:B------:R-:W-:-:S02]  /*18b10*/  @!P1 IMAD.IADD R40, R40, 0x1, -R5 ;  /* 0x0000000128289824 */ /* 0x000fc400078e0a05 */
[----:B------:R-:W-:Y:S02]  /*18b20*/  IMAD R27, R5, R6, R27 ;  /* 0x00000006051b7224 */ /* 0x000fe400078e021b */
[--C-:B------:R-:W-:Y:S01]  /*18b30*/  @!P0 IMAD.IADD R31, R31, 0x1, -R5.reuse ;  /* 0x000000011f1f8824 */ /* 0x100fe200078e0a05 */
[C---:B------:R-:W-:Y:S01]  /*18b40*/  ISETP.GT.U32.AND P0, PT, R5.reuse, R28, PT ;  /* 0x0000001c0500720c */ /* 0x040fe20003f04070 */
[--C-:B------:R-:W-:Y:S01]  /*18b50*/  @!P6 IMAD.IADD R30, R30, 0x1, -R5.reuse ;  /* 0x000000011e1ee824 */ /* 0x100fe200078e0a05 */
[C---:B------:R-:W-:Y:S01]  /*18b60*/  ISETP.GT.U32.AND P1, PT, R5.reuse, R40, PT ;  /* 0x000000280500720c */ /* 0x040fe20003f24070 */
[C---:B-1----:R-:W-:Y:S01]  /*18b70*/  VIADD R11, R0.reuse, 0x1f1 ;  /* 0x000001f1000b7836 */ /* 0x042fe20000000000 */
[----:B------:R-:W-:Y:S01]  /*18b80*/  ISETP.GT.U32.AND P6, PT, R5, R27, PT ;  /* 0x0000001b0500720c */ /* 0x000fe20003fc4070 */
[----:B--2---:R-:W-:Y:S02]  /*18b90*/  VIADD R10, R0, 0x1f2 ;  /* 0x000001f2000a7836 */ /* 0x004fe40000000000 */
[--C-:B------:R-:W-:Y:S01]  /*18ba0*/  @!P3 IMAD.IADD R32, R32, 0x1, -R5.reuse ;  /* 0x000000012020b824 */ /* 0x100fe200078e0a05 */
[----:B------:R-:W-:Y:S01]  /*18bb0*/  ISETP.GE.AND P3, PT, R26, RZ, PT ;  /* 0x000000ff1a00720c */ /* 0x000fe20003f66270 */
[----:B------:R-:W-:Y:S01]  /*18bc0*/  VIADD R4, R0, 0x1f3 ;  /* 0x000001f300047836 */ /* 0x000fe20000000000 */
[----:B------:R-:W-:Y:S01]  /*18bd0*/  IABS R26, R11 ;  /* 0x0000000b001a7213 */ /* 0x000fe20000000000 */
[----:B------:R1:W-:Y:S01]  /*18be0*/  STL [R1+0x128], R11 ;  /* 0x0001280b01007387 */ /* 0x0003e20000100800 */
[--C-:B------:R-:W-:Y:S01]  /*18bf0*/  @!P4 IMAD.IADD R33, R33, 0x1, -R5.reuse ;  /* 0x000000012121c824 */ /* 0x100fe200078e0a05 */
[----:B------:R-:W-:Y:S01]  /*18c00*/  ISETP.GT.U32.AND P4, PT, R5, R29, PT ;  /* 0x0000001d0500720c */ /* 0x000fe20003f84070 */
[--C-:B------:R-:W-:Y:S01]  /*18c10*/  @!P0 IMAD.IADD R28, R28, 0x1, -R5.reuse ;  /* 0x000000011c1c8824 */ /* 0x100fe200078e0a05 */
[----:B------:R-:W-:Y:S01]  /*18c20*/  STL [R1+0x124], R10 ;  /* 0x0001240a01007387 */ /* 0x000fe20000100800 */
[--C-:B------:R-:W-:Y:S01]  /*18c30*/  @!P1 IMAD.IADD R40, R40, 0x1, -R5.reuse ;  /* 0x0000000128289824 */ /* 0x100fe200078e0a05 */
[----:B------:R-:W-:Y:S01]  /*18c40*/  ISETP.GE.AND P1, PT, R25, RZ, PT ;  /* 0x000000ff1900720c */ /* 0x000fe20003f26270 */
[----:B------:R-:W-:Y:S01]  /*18c50*/  @!P6 IMAD.IADD R27, R27, 0x1, -R5 ;  /* 0x000000011b1be824 */ /* 0x000fe200078e0a05 */
[----:B------:R2:W-:Y:S01]  /*18c60*/  STL [R1+0x120], R4 ;  /* 0x0001200401007387 */ /* 0x0005e20000100800 */
[----:B------:R-:W-:Y:S01]  /*18c70*/  IABS R24, R4 ;  /* 0x0000000400187213 */ /* 0x000fe20000000000 */
[----:B-1----:R-:W-:Y:S01]  /*18c80*/  VIADD R11, R0, 0x1f4 ;  /* 0x000001f4000b7836 */ /* 0x002fe20000000000 */
[----:B------:R-:W-:Y:S01]  /*18c90*/  IABS R25, R10 ;  /* 0x0000000a00197213 */ /* 0x000fe20000000000 */
[----:B------:R-:W-:Y:S01]  /*18ca0*/  @!P5 IMAD.MOV R3, RZ, RZ, -R3 ;  /* 0x000000ffff03d224 */ /* 0x000fe200078e0a03 */
[----:B------:R-:W-:Y:S01]  /*18cb0*/  ISETP.GT.U32.AND P0, PT, R5, R28, PT ;  /* 0x0000001c0500720c */ /* 0x000fe20003f04070 */
[----:B------:R-:W-:Y:S01]  /*18cc0*/  IMAD.HI.U32 R6, R9, R24, RZ ;  /* 0x0000001809067227 */ /* 0x000fe200078e00ff */
[----:B------:R-:W-:Y:S01]  /*18cd0*/  ISETP.GT.U32.AND P6, PT, R5, R27, PT ;  /* 0x0000001b0500720c */ /* 0x000fe20003fc4070 */
[----:B------:R-:W-:Y:S01]  /*18ce0*/  STL [R1+0x118], R11 ;  /* 0x0001180b01007387 */ /* 0x000fe20000100800 */
[----:B------:R-:W-:Y:S01]  /*18cf0*/  IABS R23, R11 ;  /* 0x0000000b00177213 */ /* 0x000fe20000000000 */
[----:B--2---:R-:W-:Y:S01]  /*18d00*/  IMAD.HI.U32 R4, R9, R26, RZ ;  /* 0x0000001a09047227 */ /* 0x004fe200078e00ff */
[----:B------:R-:W-:-:S03]  /*18d10*/  @!P4 IADD3 R29, PT, PT, R29, -R5, RZ ;  /* 0x800000051d1dc210 */ /* 0x000fc60007ffe0ff */
[----:B------:R-:W-:Y:S01]  /*18d20*/  IMAD.MOV R4, RZ, RZ, -R4 ;  /* 0x000000ffff047224 */ /* 0x000fe200078e0a04 */
[----:B------:R-:W-:Y:S01]  /*18d30*/  ISETP.GT.U32.AND P4, PT, R5, R29, PT ;  /* 0x0000001d0500720c */ /* 0x000fe20003f84070 */
[----:B------:R-:W-:-:S04]  /*18d40*/  IMAD.HI.U32 R10, R9, R25, RZ ;  /* 0x00000019090a7227 */ /* 0x000fc800078e00ff */
[C---:B------:R-:W-:Y:S02]  /*18d50*/  IMAD R26, R5.reuse, R4, R26 ;  /* 0x00000004051a7224 */ /* 0x040fe400078e021a */
[----:B------:R-:W-:Y:S02]  /*18d60*/  IMAD.MOV R4, RZ, RZ, -R10 ;  /* 0x000000ffff047224 */ /* 0x000fe400078e0a0a */
[----:B------:R-:W-:Y:S01]  /*18d70*/  @!P0 IMAD.IADD R28, R28, 0x1, -R5 ;  /* 0x000000011c1c8824 */ /* 0x000fe200078e0a05 */
[C---:B------:R-:W-:Y:S01]  /*18d80*/  ISETP.GT.U32.AND P0, PT, R5.reuse, R26, PT ;  /* 0x0000001a0500720c */ /* 0x040fe20003f04070 */
[----:B------:R-:W-:Y:S02]  /*18d90*/  IMAD R25, R5, R4, R25 ;  /* 0x0000000405197224 */ /* 0x000fe400078e0219 */
[----:B------:R-:W-:Y:S02]  /*18da0*/  @!P6 IMAD.IADD R27, R27, 0x1, -R5 ;  /* 0x000000011b1be824 */ /* 0x000fe400078e0a05 */
[----:B------:R-:W-:Y:S01]  /*18db0*/  IMAD.MOV R6, RZ, RZ, -R6 ;  /* 0x000000ffff067224 */ /* 0x000fe200078e0a06 */
[----:B------:R-:W-:Y:S01]  /*18dc0*/  ISETP.GT.U32.AND P6, PT, R5, R25, PT ;  /* 0x000000190500720c */ /* 0x000fe20003fc4070 */
[----:B------:R-:W-:-:S02]  /*18dd0*/  VIADD R10, R0, 0x1f5 ;  /* 0x000001f5000a7836 */ /* 0x000fc40000000000 */
[----:B------:R-:W-:Y:S02]  /*18de0*/  IMAD R24, R5, R6, R24 ;  /* 0x0000000605187224 */ /* 0x000fe400078e0218 */
[----:B------:R-:W-:Y:S01]  /*18df0*/  VIADD R6, R0, 0x1f6 ;  /* 0x000001f600067836 */ /* 0x000fe20000000000 */
[----:B------:R1:W-:Y:S01]  /*18e00*/  STL [R1+0x108], R10 ;  /* 0x0001080a01007387 */ /* 0x0003e20000100800 */
[----:B------:R-:W-:Y:S01]  /*18e10*/  @!P0 IMAD.IADD R26, R26, 0x1, -R5 ;  /* 0x000000011a1a8824 */ /* 0x000fe200078e0a05 */
[----:B------:R-:W-:Y:S01]  /*18e20*/  IABS R22, R10 ;  /* 0x0000000a00167213 */ /* 0x000fe20000000000 */
[C---:B------:R-:W-:Y:S01]  /*18e30*/  VIADD R4, R0.reuse, 0x1f7 ;  /* 0x000001f700047836 */ /* 0x040fe20000000000 */
[----:B------:R2:W-:Y:S01]  /*18e40*/  STL [R1+0x104], R6 ;  /* 0x0001040601007387 */ /* 0x0005e20000100800 */
[----:B------:R-:W-:Y:S01]  /*18e50*/  IABS R21, R6 ;  /* 0x0000000600157213 */ /* 0x000fe20000000000 */
[----:B------:R-:W-:Y:S01]  /*18e60*/  VIADD R47, R0, 0x1f8 ;  /* 0x000001f8002f7836 */ /* 0x000fe20000000000 */
[----:B------:R-:W-:Y:S01]  /*18e70*/  @!P6 IADD3 R25, PT, PT, R25, -R5, RZ ;  /* 0x800000051919e210 */ /* 0x000fe20007ffe0ff */
[----:B------:R3:W-:Y:S01]  /*18e80*/  STL [R1+0x100], R4 ;  /* 0x0001000401007387 */ /* 0x0007e20000100800 */
[----:B------:R-:W-:Y:S01]  /*18e90*/  ISETP.GT.U32.AND P0, PT, R5, R26, PT ;  /* 0x0000001a0500720c */ /* 0x000fe20003f04070 */
[----:B-1----:R-:W-:Y:S01]  /*18ea0*/  IMAD.HI.U32 R10, R9, R21, RZ ;  /* 0x00000015090a7227 */ /* 0x002fe200078e00ff */
[----:B------:R-:W-:Y:S01]  /*18eb0*/  IABS R20, R4 ;  /* 0x0000000400147213 */ /* 0x000fe20000000000 */
[----:B------:R-:W-:Y:S01]  /*18ec0*/  STL [R1+0xfc], R47 ;  /* 0x0000fc2f01007387 */ /* 0x000fe20000100800 */
[----:B------:R-:W-:Y:S01]  /*18ed0*/  ISETP.GT.U32.AND P6, PT, R5, R25, PT ;  /* 0x000000190500720c */ /* 0x000fe20003fc4070 */
[----:B--2---:R-:W-:-:S04]  /*18ee0*/  IMAD.HI.U32 R6, R9, R22, RZ ;  /* 0x0000001609067227 */ /* 0x004fc800078e00ff */
[----:B---3--:R-:W-:-:S04]  /*18ef0*/  IMAD.HI.U32 R4, R9, R23, RZ ;  /* 0x0000001709047227 */ /* 0x008fc800078e00ff */
[----:B------:R-:W-:Y:S02]  /*18f00*/  IMAD.MOV R4, RZ, RZ, -R4 ;  /* 0x000000ffff047224 */ /* 0x000fe400078e0a04 */
[----:B------:R-:W-:Y:S01]  /*18f10*/  @!P0 IMAD.IADD R26, R26, 0x1, -R5 ;  /* 0x000000011a1a8824 */ /* 0x000fe200078e0a05 */
[C---:B------:R-:W-:Y:S01]  /*18f20*/  ISETP.GT.U32.AND P0, PT, R5.reuse, R24, PT ;  /* 0x000000180500720c */ /* 0x040fe20003f04070 */
[----:B------:R-:W-:Y:S02]  /*18f30*/  IMAD R23, R5, R4, R23 ;  /* 0x0000000405177224 */ /* 0x000fe400078e0217 */
[----:B------:R-:W-:Y:S02]  /*18f40*/  @!P6 IMAD.IADD R25, R25, 0x1, -R5 ;  /* 0x000000011919e824 */ /* 0x000fe400078e0a05 */
[----:B------:R-:W-:Y:S01]  /*18f50*/  IMAD.MOV R4, RZ, RZ, -R6 ;  /* 0x000000ffff047224 */ /* 0x000fe200078e0a06 */
[----:B------:R-:W-:Y:S01]  /*18f60*/  ISETP.GT.U32.AND P6, PT, R5, R23, PT ;  /* 0x000000170500720c */ /* 0x000fe20003fc4070 */
[----:B------:R-:W-:-:S04]  /*18f70*/  IMAD.HI.U32 R6, R9, R20, RZ ;  /* 0x0000001409067227 */ /* 0x000fc800078e00ff */
[C---:B------:R-:W-:Y:S02]  /*18f80*/  IMAD R22, R5.reuse, R4, R22 ;  /* 0x0000000405167224 */ /* 0x040fe400078e0216 */
[--C-:B------:R-:W-:Y:S02]  /*18f90*/  @!P0 IMAD.IADD R24, R24, 0x1, -R5.reuse ;  /* 0x0000000118188824 */ /* 0x100fe400078e0a05 */
[----:B------:R-:W-:Y:S01]  /*18fa0*/  IMAD.MOV R10, RZ, RZ, -R10 ;  /* 0x000000ffff0a7224 */ /* 0x000fe200078e0a0a */
[----:B------:R-:W-:Y:S01]  /*18fb0*/  ISETP.GT.U32.AND P0, PT, R5, R22, PT ;  /* 0x000000160500720c */ /* 0x000fe20003f04070 */
[C---:B------:R-:W-:Y:S02]  /*18fc0*/  VIADD R14, R0.reuse, 0x1f9 ;  /* 0x000001f9000e7836 */ /* 0x040fe40000000000 */
[----:B------:R-:W-:Y:S01]  /*18fd0*/  @!P6 IMAD.IADD R23, R23, 0x1, -R5 ;  /* 0x000000011717e824 */ /* 0x000fe200078e0a05 */
[C---:B------:R-:W-:Y:S01]  /*18fe0*/  ISETP.GT.U32.AND P6, PT, R5.reuse, R24, PT ;  /* 0x000000180500720c */ /* 0x040fe20003fc4070 */
[----:B------:R-:W-:Y:S01]  /*18ff0*/  IMAD.MOV R4, RZ, RZ, -R6 ;  /* 0x000000ffff047224 */ /* 0x000fe200078e0a06 */
[----:B------:R-:W-:Y:S01]  /*19000*/  IABS R6, R47 ;  /* 0x0000002f00067213 */ /* 0x000fe20000000000 */
[C---:B------:R-:W-:Y:S01]  /*19010*/  IMAD R21, R5.reuse, R10, R21 ;  /* 0x0000000a05157224 */ /* 0x040fe200078e0215 */
[----:B------:R-:W-:Y:S01]  /*19020*/  ISETP.GT.U32.AND P5, PT, R5, R23, PT ;  /* 0x000000170500720c */ /* 0x000fe20003fa4070 */
[C---:B------:R-:W-:Y:S01]  /*19030*/  VIADD R11, R0.reuse, 0x1fa ;  /* 0x000001fa000b7836 */ /* 0x040fe20000000000 */
[----:B------:R1:W-:Y:S01]  /*19040*/  STL [R1+0xf8], R14 ;  /* 0x0000f80e01007387 */ /* 0x0003e20000100800 */
[----:B------:R-:W-:-:S02]  /*19050*/  VIADD R10, R0, 0x1fb ;  /* 0x000001fb000a7836 */ /* 0x000fc40000000000 */
[--C-:B------:R-:W-:Y:S01]  /*19060*/  @!P0 IMAD.IADD R22, R22, 0x1, -R5.reuse ;  /* 0x0000000116168824 */ /* 0x100fe200078e0a05 */
[----:B------:R2:W-:Y:S01]  /*19070*/  STL [R1+0xf4], R11 ;  /* 0x0000f40b01007387 */ /* 0x0005e20000100800 */
[C---:B------:R-:W-:Y:S01]  /*19080*/  IMAD R20, R5.reuse, R4, R20 ;  /* 0x0000000405147224 */ /* 0x040fe200078e0214 */
[----:B------:R-:W-:Y:S01]  /*19090*/  IABS R4, R11 ;  /* 0x0000000b00047213 */ /* 0x000fe20000000000 */
[----:B------:R-:W-:Y:S01]  /*190a0*/  VIADD R86, R0, 0x198 ;  /* 0x0000019800567836 */ /* 0x000fe20000000000 */
[----:B------:R3:W-:Y:S01]  /*190b0*/  STL [R1+0xf0], R10 ;  /* 0x0000f00a01007387 */ /* 0x0007e20000100800 */
[----:B------:R-:W-:Y:S01]  /*190c0*/  ISETP.GT.U32.AND P0, PT, R5, R22, PT ;  /* 0x000000160500720c */ /* 0x000fe20003f04070 */
[--C-:B------:R-:W-:Y:S01]  /*190d0*/  @!P4 IMAD.IADD R29, R29, 0x1, -R5.reuse ;  /* 0x000000011d1dc824 */ /* 0x100fe200078e0a05 */
[----:B-1----:R-:W-:Y:S01]  /*190e0*/  IABS R14, R14 ;  /* 0x0000000e000e7213 */ /* 0x002fe20000000000 */
[----:B------:R1:W-:Y:S01]  /*190f0*/  STL [R1+0x40], R3 ;  /* 0x0000400301007387 */ /* 0x0003e20000100800 */
[----:B------:R-:W-:Y:S01]  /*19100*/  @!P5 IMAD.IADD R23, R23, 0x1, -R5 ;  /* 0x000000011717d824 */ /* 0x000fe200078e0a05 */
[----:B------:R-:W-:Y:S01]  /*19110*/  ISETP.GT.U32.AND P5, PT, R5, R20, PT ;  /* 0x000000140500720c */ /* 0x000fe20003fa4070 */
[----:B------:R-:W-:Y:S01]  /*19120*/  IMAD.MOV.U32 R85, RZ, RZ, R87 ;  /* 0x000000ffff557224 */ /* 0x000fe200078e0057 */
[----:B------:R-:W-:Y:S01]  /*19130*/  ISETP.GE.AND P4, PT, R86, RZ, PT ;  /* 0x000000ff5600720c */ /* 0x000fe20003f86270 */
[----:B------:R-:W-:Y:S01]  /*19140*/  VIADD R86, R0, 0x199 ;  /* 0x0000019900567836 */ /* 0x000fe20000000000 */
[----:B--2---:R-:W-:Y:S01]  /*19150*/  IABS R11, R10 ;  /* 0x0000000a000b7213 */ /* 0x004fe20000000000 */
[----:B---3--:R-:W-:-:S04]  /*19160*/  IMAD.HI.U32 R10, R9, R14, RZ ;  /* 0x0000000e090a7227 */ /* 0x008fc800078e00ff */
[----:B-1----:R-:W-:Y:S01]  /*19170*/  IMAD.HI.U32 R3, R9, R6, RZ ;  /* 0x0000000609037227 */ /* 0x002fe200078e00ff */
[----:B------:R-:W-:-:S03]  /*19180*/  IADD3 R10, PT, PT, -R10, RZ, RZ ;  /* 0x000000ff0a0a7210 */ /* 0x000fc60007ffe1ff */
[----:B------:R-:W-:Y:S02]  /*19190*/  IMAD.MOV R3, RZ, RZ, -R3 ;  /* 0x000000ffff037224 */ /* 0x000fe400078e0a03 */
[----:B------:R-:W-:Y:S02]  /*191a0*/  @!P0 IMAD.IADD R22, R22, 0x1, -R5 ;  /* 0x0000000116168824 */ /* 0x000fe400078e0a05 */
[----:B------:R-:W-:Y:S02]  /*191b0*/  IMAD R6, R5, R3, R6 ;  /* 0x0000000305067224 */ /* 0x000fe400078e0206 */
[----:B------:R-:W-:-:S03]  /*191c0*/  IMAD.HI.U32 R3, R9, R4, RZ ;  /* 0x0000000409037227 */ /* 0x000fc600078e00ff */
[----:B------:R-:W-:Y:S01]  /*191d0*/  ISETP.GT.U32.AND P0, PT, R5, R6, PT ;  /* 0x000000060500720c */ /* 0x000fe20003f04070 */
[----:B------:R-:W-:Y:S01]  /*191e0*/  @!P5 IMAD.IADD R20, R20, 0x1, -R5 ;  /* 0x000000011414d824 */ /* 0x000fe200078e0a05 */
[----:B------:R-:W-:Y:S01]  /*191f0*/  ISETP.GE.AND P5, PT, R86, RZ, PT ;  /* 0x000000ff5600720c */ /* 0x000fe20003fa6270 */
[C---:B------:R-:W-:Y:S02]  /*19200*/  VIADD R86, R0.reuse, 0x19b ;  /* 0x0000019b00567836 */ /* 0x040fe40000000000 */
[----:B------:R-:W-:Y:S02]  /*19210*/  IMAD.MOV R3, RZ, RZ, -R3 ;  /* 0x000000ffff037224 */ /* 0x000fe400078e0a03 */
[----:B------:R-:W-:Y:S02]  /*19220*/  IMAD.MOV.U32 R87, RZ, RZ, R88 ;  /* 0x000000ffff577224 */ /* 0x000fe400078e0058 */
[----:B------:R-:W-:Y:S01]  /*19230*/  IMAD.MOV.U32 R88, RZ, RZ, R89 ;  /* 0x000000ffff587224 */ /* 0x000fe200078e0059 */
[----:B------:R-:W-:Y:S01]  /*19240*/  MOV R89, R90 ;  /* 0x0000005a00597202 */ /* 0x000fe20000000f00 */
[----:B------:R-:W-:-:S02]  /*19250*/  VIADD R48, R0, 0x1fc ;  /* 0x000001fc00307836 */ /* 0x000fc40000000000 */
[----:B------:R-:W-:Y:S02]  /*19260*/  VIADD R47, R0, 0x1fd ;  /* 0x000001fd002f7836 */ /* 0x000fe40000000000 */
[----:B------:R-:W-:Y:S01]  /*19270*/  IMAD.MOV.U32 R90, RZ, RZ, R91 ;  /* 0x000000ffff5a7224 */ /* 0x000fe200078e005b */
[----:B------:R-:W-:Y:S01]  /*19280*/  STL [R1+0xe4], R48 ;  /* 0x0000e43001007387 */ /* 0x000fe20000100800 */
[----:B------:R-:W-:Y:S02]  /*19290*/  IMAD.MOV.U32 R83, RZ, RZ, R86 ;  /* 0x000000ffff537224 */ /* 0x000fe400078e0056 */
[C---:B------:R-:W-:Y:S01]  /*192a0*/  IMAD R4, R5.reuse, R3, R4 ;  /* 0x0000000305047224 */ /* 0x040fe200078e0204 */
[----:B------:R1:W-:Y:S01]  /*192b0*/  STL [R1+0xec], R47 ;  /* 0x0000ec2f01007387 */ /* 0x0003e20000100800 */
[----:B------:R-:W-:Y:S02]  /*192c0*/  IMAD.MOV.U32 R91, RZ, RZ, R92 ;  /* 0x000000ffff5b7224 */ /* 0x000fe400078e005c */
[----:B------:R-:W-:Y:S01]  /*192d0*/  IMAD.MOV.U32 R86, RZ, RZ, R87 ;  /* 0x000000ffff567224 */ /* 0x000fe200078e0057 */
[----:B------:R2:W-:Y:S01]  /*192e0*/  STL [R1+0x1a18], R0 ;  /* 0x001a180001007387 */ /* 0x0005e20000100800 */
[----:B------:R-:W-:-:S02]  /*192f0*/  IMAD R14, R5, R10, R14 ;  /* 0x0000000a050e7224 */ /* 0x000fc400078e020e */
[----:B------:R-:W-:Y:S02]  /*19300*/  VIADD R3, R0, 0x105 ;  /* 0x0000010500037836 */ /* 0x000fe40000000000 */
[----:B------:R-:W-:Y:S01]  /*19310*/  IMAD.MOV.U32 R92, RZ, RZ, R93 ;  /* 0x000000ffff5c7224 */ /* 0x000fe200078e005d */
[----:B-1----:R-:W-:Y:S01]  /*19320*/  IABS R47, R47 ;  /* 0x0000002f002f7213 */ /* 0x002fe20000000000 */
[----:B------:R-:W-:Y:S01]  /*19330*/  IMAD.MOV.U32 R87, RZ, RZ, R88 ;  /* 0x000000ffff577224 */ /* 0x000fe200078e0058 */
[----:B------:R-:W-:Y:S01]  /*19340*/  MOV R88, R89 ;  /* 0x0000005900587202 */ /* 0x000fe20000000f00 */
[----:B------:R-:W-:-:S04]  /*19350*/  IMAD.HI.U32 R10, R9, R11, RZ ;  /* 0x0000000b090a7227 */ /* 0x000fc800078e00ff */
[----:B------:R-:W-:Y:S02]  /*19360*/  IMAD.MOV.U32 R93, RZ, RZ, R94 ;  /* 0x000000ffff5d7224 */ /* 0x000fe400078e005e */
[----:B------:R-:W-:Y:S02]  /*19370*/  IMAD.MOV.U32 R94, RZ, RZ, R96 ;  /* 0x000000ffff5e7224 */ /* 0x000fe400078e0060 */
[----:B------:R-:W-:Y:S02]  /*19380*/  IMAD.MOV.U32 R89, RZ, RZ, R90 ;  /* 0x000000ffff597224 */ /* 0x000fe400078e005a */
[----:B------:R-:W-:Y:S02]  /*19390*/  IMAD.MOV.U32 R90, RZ, RZ, R91 ;  /* 0x000000ffff5a7224 */ /* 0x000fe400078e005b */
[----:B------:R-:W-:Y:S01]  /*193a0*/  @!P0 IMAD.IADD R6, R6, 0x1, -R5 ;  /* 0x0000000106068824 */ /* 0x000fe200078e0a05 */
[----:B------:R-:W-:Y:S01]  /*193b0*/  ISETP.GE.AND P0, PT, R3, RZ, PT ;  /* 0x000000ff0300720c */ /* 0x000fe20003f06270 */
[----:B------:R-:W-:Y:S01]  /*193c0*/  VIADD R96, R0, 0x19a ;  /* 0x0000019a00607836 */ /* 0x000fe20000000000 */
[----:B------:R-:W-:Y:S01]  /*193d0*/  IABS R3, R3 ;  /* 0x0000000300037213 */ /* 0x000fe20000000000 */
[----:B------:R-:W-:-:S02]  /*193e0*/  IMAD.MOV.U32 R91, RZ, RZ, R92 ;  /* 0x000000ffff5b7224 */ /* 0x000fc400078e005c */
[----:B------:R-:W-:Y:S02]  /*193f0*/  IMAD.MOV R10, RZ, RZ, -R10 ;  /* 0x000000ffff0a7224 */ /* 0x000fe400078e0a0a */
[----:B------:R-:W-:Y:S02]  /*19400*/  IMAD.MOV.U32 R92, RZ, RZ, R93 ;  /* 0x000000ffff5c7224 */ /* 0x000fe400078e005d */
[----:B------:R-:W-:Y:S02]  /*19410*/  IMAD.MOV.U32 R93, RZ, RZ, R94 ;  /* 0x000000ffff5d7224 */ /* 0x000fe400078e005e */
[----:B------:R-:W-:Y:S02]  /*19420*/  IMAD.MOV.U32 R94, RZ, RZ, R97 ;  /* 0x000000ffff5e7224 */ /* 0x000fe400078e0061 */
[----:B------:R-:W-:Y:S02]  /*19430*/  IMAD.MOV.U32 R82, RZ, RZ, R96 ;  /* 0x000000ffff527224 */ /* 0x000fe400078e0060 */
[----:B------:R-:W-:-:S02]  /*19440*/  IMAD.MOV.U32 R97, RZ, RZ, R100 ;  /* 0x000000ffff617224 */ /* 0x000fc400078e0064 */
[----:B------:R-:W-:Y:S01]  /*19450*/  IMAD R11, R5, R10, R11 ;  /* 0x0000000a050b7224 */ /* 0x000fe200078e020b */
[----:B------:R-:W-:Y:S01]  /*19460*/  IABS R10, R48 ;  /* 0x00000030000a7213 */ /* 0x000fe20000000000 */
[C---:B------:R-:W-:Y:S02]  /*19470*/  VIADD R96, R0.reuse, 0x19c ;  /* 0x0000019c00607836 */ /* 0x040fe40000000000 */
[----:B------:R-:W-:Y:S02]  /*19480*/  IMAD.MOV.U32 R100, RZ, RZ, R12 ;  /* 0x000000ffff647224 */ /* 0x000fe400078e000c */
[----:B------:R-:W-:Y:S02]  /*19490*/  IMAD.MOV.U32 R49, RZ, RZ, R47 ;  /* 0x000000ffff317224 */ /* 0x000fe400078e002f */
[----:B------:R-:W-:Y:S02]  /*194a0*/  VIADD R12, R0, 0x1fe ;  /* 0x000001fe000c7836 */ /* 0x000fe40000000000 */
[----:B------:R-:W-:-:S04]  /*194b0*/  IMAD.HI.U32 R48, R9, R3, RZ ;  /* 0x0000000309307227 */ /* 0x000fc800078e00ff */
[----:B------:R-:W-:Y:S02]  /*194c0*/  IMAD.MOV.U32 R84, RZ, RZ, R96 ;  /* 0x000000ffff547224 */ /* 0x000fe400078e0060 */
[----:B------:R-:W-:-:S04]  /*194d0*/  IMAD.HI.U32 R47, R9, R49, RZ ;  /* 0x00000031092f7227 */ /* 0x000fc800078e00ff */
[----:B------:R-:W-:Y:S01]  /*194e0*/  VIADD R96, R0, 0x19e ;  /* 0x0000019e00607836 */ /* 0x000fe20000000000 */
[----:B--2---:R-:W-:Y:S01]  /*194f0*/  IABS R0, R12 ;  /* 0x0000000c00007213 */ /* 0x004fe20000000000 */
[----:B------:R-:W-:Y:S02]  /*19500*/  IMAD.MOV R48, RZ, RZ, -R48 ;  /* 0x000000ffff307224 */ /* 0x000fe400078e0a30 */
[----:B------:R-:W-:Y:S02]  /*19510*/  IMAD.MOV R47, RZ, RZ, -R47 ;  /* 0x000000ffff2f7224 */ /* 0x000fe400078e0a2f */
[----:B------:R-:W-:Y:S02]  /*19520*/  IMAD R3, R5, R48, R3 ;  /* 0x0000003005037224 */ /* 0x000fe400078e0203 */
[----:B------:R-:W-:-:S04]  /*19530*/  IMAD.HI.U32 R50, R9, R10, RZ ;  /* 0x0000000a09327227 */ /* 0x000fc800078e00ff */
[----:B------:R-:W-:-:S04]  /*19540*/  IMAD.HI.U32 R48, R9, R0, RZ ;  /* 0x0000000009307227 */ /* 0x000fc800078e00ff */
[----:B------:R-:W-:Y:S02]  /*19550*/  IMAD R9, R5, R47, R49 ;  /* 0x0000002f05097224 */ /* 0x000fe400078e0231 */
[----:B------:R-:W-:Y:S01]  /*19560*/  IMAD.MOV.U32 R47, RZ, RZ, R13 ;  /* 0x000000ffff2f7224 */ /* 0x000fe200078e000d */
[----:B------:R-:W-:Y:S01]  /*19570*/  IADD3 R13, PT, PT, -R48, RZ, RZ ;  /* 0x000000ff300d7210 */ /* 0x000fe20007ffe1ff */
[----:B------:R-:W-:Y:S02]  /*19580*/  IMAD.MOV.U32 R81, RZ, RZ, R82 ;  /* 0x000000ffff517224 */ /* 0x000fe400078e0052 */
[----:B------:R-:W-:Y:S02]  /*19590*/  IMAD.MOV.U32 R82, RZ, RZ, R83 ;  /* 0x000000ffff527224 */ /* 0x000fe400078e0053 */
[----:B------:R-:W-:Y:S02]  /*195a0*/  IMAD.MOV.U32 R83, RZ, RZ, R84 ;  /* 0x000000ffff537224 */ /* 0x000fe400078e0054 */
[----:B------:R-:W-:-:S02]  /*195b0*/  IMAD.MOV.U32 R84, RZ, RZ, R86 ;  /* 0x000000ffff547224 */ /* 0x000fc400078e0056 */
[----:B------:R-:W-:Y:S02]  /*195c0*/  @!P2 IMAD.MOV R47, RZ, RZ, -R47 ;  /* 0x000000ffff2fa224 */ /* 0x000fe400078e0a2f */
[----:B------:R-:W-:Y:S02]  /*195d0*/  IMAD.MOV.U32 R86, RZ, RZ, R2 ;  /* 0x000000ffff567224 */ /* 0x000fe400078e0002 */
[----:B------:R-:W-:Y:S01]  /*195e0*/  @!P1 IMAD.MOV R8, RZ, RZ, -R8 ;  /* 0x000000ffff089224 */ /* 0x000fe200078e0a08 */
[----:B------:R-:W-:Y:S01]  /*195f0*/  STL [R1+0xc], R47 ;  /* 0x00000c2f01007387 */ /* 0x000fe20000100800 */
[----:B------:R-:W-:Y:S01]  /*19600*/  IMAD.MOV.U32 R80, RZ, RZ, R81 ;  /* 0x000000ffff507224 */ /* 0x000fe200078e0051 */
[----:B------:R-:W-:Y:S01]  /*19610*/  ISETP.GT.U32.AND P1, PT, R5, R20, PT ;  /* 0x000000140500720c */ /* 0x000fe20003f24070 */
[----:B------:R-:W-:Y:S01]  /*19620*/  IMAD.MOV.U32 R81, RZ, RZ, R82 ;  /* 0x000000ffff517224 */ /* 0x000fe200078e0052 */
[----:B------:R1:W-:Y:S01]  /*19630*/  STL [R1+0x4], R8 ;  /* 0x0000040801007387 */ /* 0x0003e20000100800 */
[----:B------:R-:W-:Y:S01]  /*19640*/  IMAD.MOV.U32 R82, RZ, RZ, R83 ;  /* 0x000000ffff527224 */ /* 0x000fe200078e0053 */
[----:B------:R-:W-:Y:S01]  /*19650*/  MOV R83, R86 ;  /* 0x0000005600537202 */ /* 0x000fe20000000f00 */
[----:B------:R-:W-:-:S02]  /*19660*/  IMAD.MOV.U32 R86, RZ, RZ, R96 ;  /* 0x000000ffff567224 */ /* 0x000fc400078e0060 */
[----:B------:R-:W2:Y:S01]  /*19670*/  LDL.LU R96, [R1+0x70] ;  /* 0x0000700001607983 */ /* 0x000ea20000300800 */
[----:B------:R-:W-:Y:S01]  /*19680*/  @!P6 IMAD.IADD R24, R24, 0x1, -R5 ;  /* 0x000000011818e824 */ /* 0x000fe200078e0a05 */
[----:B------:R-:W-:Y:S01]  /*19690*/  ISETP.GT.U32.AND P6, PT, R5, R21, PT ;  /* 0x000000150500720c */ /* 0x000fe20003fc4070 */
[----:B------:R-:W-:Y:S02]  /*196a0*/  @!P5 IMAD.MOV R16, RZ, RZ, -R16 ;  /* 0x000000ffff10d224 */ /* 0x000fe400078e0a10 */
[----:B------:R-:W-:Y:S02]  /*196b0*/  IMAD.MOV.U32 R2, RZ, RZ, R7 ;  /* 0x000000ffff027224 */ /* 0x000fe400078e0007 */
[----:B------:R-:W-:Y:S02]  /*196c0*/  @!P1 IMAD.IADD R20, R20, 0x1, -R5 ;  /* 0x0000000114149824 */ /* 0x000fe400078e0a05 */
[----:B------:R-:W-:Y:S02]  /*196d0*/  IMAD.MOV R50, RZ, RZ, -R50 ;  /* 0x000000ffff327224 */ /* 0x000fe400078e0a32 */
[----:B------:R-:W-:-:S02]  /*196e0*/  @!P4 IMAD.MOV R15, RZ, RZ, -R15 ;  /* 0x000000ffff0fc224 */ /* 0x000fc400078e0a0f */
[----:B-1----:R-:W-:Y:S02]  /*196f0*/  IMAD R8, R5, R13, R0 ;  /* 0x0000000d05087224 */ /* 0x002fe400078e0200 */
[----:B------:R-:W-:Y:S01]  /*19700*/  @!P6 IMAD.IADD R21, R21, 0x1, -R5 ;  /* 0x000000011515e824 */ /* 0x000fe200078e0a05 */
[C---:B------:R-:W-:Y:S01]  /*19710*/  ISETP.GT.U32.AND P6, PT, R5.reuse, R14, PT ;  /* 0x0000000e0500720c */ /* 0x040fe20003fc4070 */
[----:B------:R-:W-:Y:S01]  /*19720*/  @!P3 IMAD.MOV R2, RZ, RZ, -R2 ;  /* 0x000000ffff02b224 */ /* 0x000fe200078e0a02 */
[C---:B------:R-:W-:Y:S01]  /*19730*/  ISETP.GT.U32.AND P1, PT, R5.reuse, R9, PT ;  /* 0x000000090500720c */ /* 0x040fe20003f24070 */
[C---:B------:R-:W-:Y:S01]  /*19740*/  IMAD R10, R5.reuse, R50, R10 ;  /* 0x00000032050a7224 */ /* 0x040fe200078e020a */
[C---:B------:R-:W-:Y:S02]  /*19750*/  ISETP.GT.U32.AND P2, PT, R5.reuse, R21, PT ;  /* 0x000000150500720c */ /* 0x040fe40003f44070 */
[----:B------:R-:W-:-:S07]  /*19760*/  ISETP.GT.U32.AND P3, PT, R5, R6, PT ;  /* 0x000000060500720c */ /* 0x000fce0003f64070 */
[----:B------:R-:W-:Y:S01]  /*19770*/  @!P6 IMAD.IADD R14, R14, 0x1, -R5 ;  /* 0x000000010e0ee824 */ /* 0x000fe200078e0a05 */
[----:B------:R-:W-:Y:S02]  /*19780*/  ISETP.GT.U32.AND P6, PT, R5, R4, PT ;  /* 0x000000040500720c */ /* 0x000fe40003fc4070 */
[----:B------:R-:W-:Y:S02]  /*19790*/  @!P1 IADD3 R9, PT, PT, R9, -R5, RZ ;  /* 0x8000000509099210 */ /* 0x000fe40007ffe0ff */
[----:B------:R-:W-:-:S09]  /*197a0*/  ISETP.GT.U32.AND P4, PT, R5, R14, PT ;  /* 0x0000000e0500720c */ /* 0x000fd20003f84070 */
[----:B------:R-:W-:Y:S01]  /*197b0*/  @!P6 IMAD.IADD R4, R4, 0x1, -R5 ;  /* 0x000000010404e824 */ /* 0x000fe200078e0a05 */
[----:B------:R-:W-:-:S04]  /*197c0*/  ISETP.GT.U32.AND P6, PT, R5, R11, PT ;  /* 0x0000000b0500720c */ /* 0x000fc80003fc4070 */
[----:B------:R-:W-:Y:S01]  /*197d0*/  ISETP.GT.U32.AND P5, PT, R5, R4, PT ;  /* 0x000000040500720c */ /* 0x000fe20003fa4070 */
[----:B------:R-:W-:-:S08]  /*197e0*/  @!P2 IMAD.IADD R21, R21, 0x1, -R5 ;  /* 0x000000011515a824 */ /* 0x000fd000078e0a05 */
[----:B------:R-:W-:-:S04]  /*197f0*/  @!P6 IMAD.IADD R11, R11, 0x1, -R5 ;  /* 0x000000010b0be824 */ /* 0x000fc800078e0a05 */
[----:B------:R-:W-:Y:S01]  /*19800*/  @!P5 IMAD.IADD R4, R4, 0x1, -R5 ;  /* 0x000000010404d824 */ /* 0x000fe200078e0a05 */
[----:B------:R-:W-:Y:S01]  /*19810*/  ISETP.GE.AND P5, PT, R80, RZ, PT ;  /* 0x000000ff5000720c */ /* 0x000fe20003fa6270 */
[----:B------:R-:W-:Y:S02]  /*19820*/  IMAD.MOV.U32 R80, RZ, RZ, R81 ;  /* 0x000000ffff507224 */ /* 0x000fe400078e0051 */
[----:B------:R-:W-:Y:S02]  /*19830*/  IMAD.MOV.U32 R81, RZ, RZ, R82 ;  /* 0x000000ffff517224 */ /* 0x000fe400078e0052 */
[----:B------:R-:W-:Y:S02]  /*19840*/  IMAD.MOV.U32 R82, RZ, RZ, R83 ;  /* 0x000000ffff527224 */ /* 0x000fe400078e0053 */
[----:B------:R-:W-:-:S03]  /*19850*/  IMAD.MOV.U32 R83, RZ, RZ, R86 ;  /* 0x000000ffff537224 */ /* 0x000fc600078e0056 */
[----:B------:R-:W-:Y:S01]  /*19860*/  ISETP.GE.AND P1, PT, R82, RZ, PT ;  /* 0x000000ff5200720c */ /* 0x000fe20003f26270 */
[----:B------:R-:W-:Y:S02]  /*19870*/  IMAD.MOV.U32 R82, RZ, RZ, R83 ;  /* 0x000000ffff527224 */ /* 0x000fe400078e0053 */
[----:B------:R-:W1:Y:S01]  /*19880*/  S2R R83, SR_TID.X ;  /* 0x0000000000537919 */ /* 0x000e620000002100 */
[C---:B------:R-:W-:Y:S02]  /*19890*/  ISETP.GT.U32.AND P6, PT, R5.reuse, R11, PT ;  /* 0x0000000b0500720c */ /* 0x040fe40003fc4070 */
[C---:B------:R-:W-:Y:S01]  /*198a0*/  ISETP.GT.U32.AND P2, PT, R5.reuse, R10, PT ;  /* 0x0000000a0500720c */ /* 0x040fe20003f44070 */
[--C-:B------:R-:W-:Y:S01]  /*198b0*/  @!P3 IMAD.IADD R6, R6, 0x1, -R5.reuse ;  /* 0x000000010606b824 */ /* 0x100fe200078e0a05 */
[C---:B------:R-:W-:Y:S01]  /*198c0*/  ISETP.GT.U32.AND P3, PT, R5.reuse, R8, PT ;  /* 0x000000080500720c */ /* 0x040fe20003f64070 */
[----:B------:R-:W-:Y:S01]  /*198d0*/  @!P4 IMAD.IADD R14, R14, 0x1, -R5 ;  /* 0x000000010e0ec824 */ /* 0x000fe200078e0a05 */
[----:B------:R-:W-:-:S07]  /*198e0*/  ISETP.GT.U32.AND P4, PT, R5, R3, PT ;  /* 0x000000030500720c */ /* 0x000fce0003f84070 */
[--C-:B------:R-:W-:Y:S01]  /*198f0*/  @!P6 IMAD.IADD R11, R11, 0x1, -R5.reuse ;  /* 0x000000010b0be824 */ /* 0x100fe200078e0a05 */
[----:B------:R-:W-:Y:S01]  /*19900*/  ISETP.GE.AND P6, PT, R80, RZ, PT ;  /* 0x000000ff5000720c */ /* 0x000fe20003fc6270 */
[--C-:B------:R-:W-:Y:S01]  /*19910*/  @!P2 IMAD.IADD R10, R10, 0x1, -R5.reuse ;  /* 0x000000010a0aa824 */ /* 0x100fe200078e0a05 */
[----:B------:R-:W-:Y:S01]  /*19920*/  ISETP.GE.AND P2, PT, R81, RZ, PT ;  /* 0x000000ff5100720c */ /* 0x000fe20003f46270 */
[--C-:B------:R-:W-:Y:S02]  /*19930*/  @!P3 IMAD.IADD R8, R8, 0x1, -R5.reuse ;  /* 0x000000010808b824 */ /* 0x100fe400078e0a05 */
[----:B------:R-:W-:Y:S02]  /*19940*/  @!P4 IMAD.IADD R3, R3, 0x1, -R5 ;  /* 0x000000010303c824 */ /* 0x000fe400078e0a05 */
[----:B------:R-:W-:Y:S01]  /*19950*/  @!P5 IMAD.MOV R17, RZ, RZ, -R17 ;  /* 0x000000ffff11d224 */ /* 0x000fe200078e0a11 */
[C---:B------:R-:W-:Y:S02]  /*19960*/  ISETP.GT.U32.AND P5, PT, R5.reuse, R8, PT ;  /* 0x000000080500720c */ /* 0x040fe40003fa4070 */
[----:B------:R-:W-:-:S02]  /*19970*/  ISETP.GT.U32.AND P3, PT, R5, R10, PT ;  /* 0x0000000a0500720c */ /* 0x000fc40003f64070 */
[C---:B------:R-:W-:Y:S01]  /*19980*/  ISETP.GT.U32.AND P4, PT, R5.reuse, R9, PT ;  /* 0x000000090500720c */ /* 0x040fe20003f84070 */
[----:B------:R-:W-:Y:S01]  /*19990*/  @!P6 IMAD.MOV R18, RZ, RZ, -R18 ;  /* 0x000000ffff12e224 */ /* 0x000fe200078e0a12 */
[----:B------:R-:W-:Y:S01]  /*199a0*/  ISETP.GE.AND P6, PT, R82, RZ, PT ;  /* 0x000000ff5200720c */ /* 0x000fe20003fc6270 */
[----:B------:R-:W-:Y:S01]  /*199b0*/  @!P2 IMAD.MOV R19, RZ, RZ, -R19 ;  /* 0x000000ffff13a224 */ /* 0x000fe200078e0a13 */
[----:B------:R-:W-:Y:S01]  /*199c0*/  ISETP.GT.U32.AND P2, PT, R5, R3, PT ;  /* 0x000000030500720c */ /* 0x000fe20003f44070 */
[----:B------:R-:W-:Y:S01]  /*199d0*/  IMAD.MOV.U32 R82, RZ, RZ, R84 ;  /* 0x000000ffff527224 */ /* 0x000fe200078e0054 */
[----:B-1----:R-:W-:Y:S01]  /*199e0*/  LOP3.LUT R0, R83, 0x7f, RZ, 0xc0, !PT ;  /* 0x0000007f53007812 */ /* 0x002fe200078ec0ff */
[----:B------:R-:W-:Y:S02]  /*199f0*/  IMAD.MOV.U32 R83, RZ, RZ, R85 ;  /* 0x000000ffff537224 */ /* 0x000fe400078e0055 */
[----:B------:R-:W-:Y:S02]  /*19a00*/  IMAD.MOV.U32 R85, RZ, RZ, R87 ;  /* 0x000000ffff557224 */ /* 0x000fe400078e0057 */
[----:B------:R-:W-:Y:S01]  /*19a10*/  IMAD.MOV.U32 R87, RZ, RZ, R89 ;  /* 0x000000ffff577224 */ /* 0x000fe200078e0059 */
[----:B------:R-:W-:Y:S01]  /*19a20*/  MOV R89, R91 ;  /* 0x0000005b00597202 */ /* 0x000fe20000000f00 */
[----:B------:R-:W-:-:S02]  /*19a30*/  IMAD.MOV.U32 R91, RZ, RZ, R93 ;  /* 0x000000ffff5b7224 */ /* 0x000fc400078e005d */
[----:B------:R-:W-:Y:S02]  /*19a40*/  IMAD.MOV.U32 R78, RZ, RZ, R82 ;  /* 0x000000ffff4e7224 */ /* 0x000fe400078e0052 */
[----:B------:R-:W-:Y:S02]  /*19a50*/  IMAD R0, R0, UR15, RZ ;  /* 0x0000000f00007c24 */ /* 0x000fe4000f8e02ff */
[----:B------:R-:W-:Y:S02]  /*19a60*/  IMAD.MOV.U32 R93, RZ, RZ, R95 ;  /* 0x000000ffff5d7224 */ /* 0x000fe400078e005f */
[----:B------:R-:W-:Y:S02]  /*19a70*/  IMAD.MOV.U32 R95, RZ, RZ, R102 ;  /* 0x000000ffff5f7224 */ /* 0x000fe400078e0066 */
[----:B------:R-:W-:Y:S02]  /*19a80*/  IMAD.MOV.U32 R79, RZ, RZ, R83 ;  /* 0x000000ffff4f7224 */ /* 0x000fe400078e0053 */
[----:B------:R-:W-:Y:S01]  /*19a90*/  IMAD.MOV.U32 R81, RZ, RZ, R85 ;  /* 0x000000ffff517224 */ /* 0x000fe200078e0055 */
[----:B------:R-:W-:Y:S01]  /*19aa0*/  MOV R85, R89 ;  /* 0x0000005900557202 */ /* 0x000fe20000000f00 */
[----:B------:R-:W-:-:S02]  /*19ab0*/  IMAD.MOV.U32 R83, RZ, RZ, R87 ;  /* 0x000000ffff537224 */ /* 0x000fc400078e0057 */
[----:B------:R-:W-:Y:S02]  /*19ac0*/  IMAD.MOV.U32 R87, RZ, RZ, R91 ;  /* 0x000000ffff577224 */ /* 0x000fe400078e005b */
[----:B------:R-:W-:Y:S02]  /*19ad0*/  IMAD.MOV.U32 R75, RZ, RZ, R78 ;  /* 0x000000ffff4b7224 */ /* 0x000fe400078e004e */
[--C-:B------:R-:W-:Y:S01]  /*19ae0*/  @!P5 IMAD.IADD R8, R8, 0x1, -R5.reuse ;  /* 0x000000010808d824 */ /* 0x100fe200078e0a05 */
[----:B------:R-:W-:Y:S01]  /*19af0*/  LEA R7, P5, R0, UR18, 0x2 ;  /* 0x0000001200077c11 */ /* 0x000fe2000f8a10ff */
[--C-:B------:R-:W-:Y:S01]  /*19b00*/  @!P3 IMAD.IADD R10, R10, 0x1, -R5.reuse ;  /* 0x000000010a0ab824 */ /* 0x100fe200078e0a05 */
[----:B------:R-:W-:Y:S01]  /*19b10*/  ISETP.NE.AND P3, PT, RZ, UR68, PT ;  /* 0x00000044ff007c0c */ /* 0x000fe2000bf65270 */
[----:B------:R-:W-:Y:S01]  /*19b20*/  @!P4 IMAD.IADD R9, R9, 0x1, -R5 ;  /* 0x000000010909c824 */ /* 0x000fe200078e0a05 */
[----:B------:R-:W-:Y:S01]  /*19b30*/  LOP3.LUT R13, RZ, UR68, RZ, 0x33, !PT ;  /* 0x00000044ff0d7c12 */ /* 0x000fe2000f8e33ff */
[----:B------:R-:W-:Y:S01]  /*19b40*/  IMAD.MOV.U32 R89, RZ, RZ, R93 ;  /* 0x000000ffff597224 */ /* 0x000fe200078e005d */
[----:B------:R-:W-:Y:S01]  /*19b50*/  ISETP.GE.AND P4, PT, R113, RZ, PT ;  /* 0x000000ff7100720c */ /* 0x000fe20003f86270 */
[----:B------:R-:W-:-:S02]  /*19b60*/  IMAD.MOV.U32 R91, RZ, RZ, R95 ;  /* 0x000000ffff5b7224 */ /* 0x000fc400078e005f */
[----:B------:R-:W-:Y:S02]  /*19b70*/  IMAD.MOV.U32 R76, RZ, RZ, R79 ;  /* 0x000000ffff4c7224 */ /* 0x000fe400078e004f */
[----:B------:R-:W-:Y:S02]  /*19b80*/  IMAD.MOV.U32 R78, RZ, RZ, R81 ;  /* 0x000000ffff4e7224 */ /* 0x000fe400078e0051 */
[----:B------:R-:W-:Y:S01]  /*19b90*/  @!P2 IMAD.IADD R3, R3, 0x1, -R5 ;  /* 0x000000010303a824 */ /* 0x000fe200078e0a05 */
[----:B------:R-:W-:Y:S01]  /*19ba0*/  ISETP.GE.AND P2, PT, R112, RZ, PT ;  /* 0x000000ff7000720c */ /* 0x000fe20003f46270 */
[----:B------:R-:W-:Y:S01]  /*19bb0*/  IMAD.MOV.U32 R93, RZ, RZ, R104 ;  /* 0x000000ffff5d7224 */ /* 0x000fe200078e0068 */
[----:B------:R-:W-:Y:S01]  /*19bc0*/  MOV R70, R75 ;  /* 0x0000004b00467202 */ /* 0x000fe20000000f00 */
[----:B------:R-:W-:Y:S01]  /*19bd0*/  IMAD.MOV.U32 R95, RZ, RZ, R106 ;  /* 0x000000ffff5f7224 */ /* 0x000fe200078e006a */
[----:B------:R-:W-:Y:S01]  /*19be0*/  LEA.HI.X.SX32 R5, R0, UR19, 0x2, P5 ;  /* 0x0000001300057c11 */ /* 0x000fe2000a8f16ff */
[----:B------:R-:W-:Y:S01]  /*19bf0*/  IMAD.MOV.U32 R75, RZ, RZ, R78 ;  /* 0x000000ffff4b7224 */ /* 0x000fe200078e004e */
[----:B------:R-:W-:Y:S01]  /*19c00*/  SEL R0, R13, R111, !P3 ;  /* 0x0000006f0d007207 */ /* 0x000fe20005800000 */
[----:B------:R-:W-:-:S02]  /*19c10*/  IMAD.MOV.U32 R71, RZ, RZ, R76 ;  /* 0x000000ffff477224 */ /* 0x000fc400078e004c */
[----:B--2---:R-:W-:Y:S01]  /*19c20*/  IMAD.MOV.U32 R86, RZ, RZ, R96 ;  /* 0x000000ffff567224 */ /* 0x004fe200078e0060 */
[C---:B------:R-:W-:Y:S01]  /*19c30*/  SEL R151, R13.reuse, R151, !P3 ;  /* 0x000000970d977207 */ /* 0x040fe20005800000 */
[----:B------:R-:W-:Y:S01]  /*19c40*/  IMAD.MOV.U32 R66, RZ, RZ, R70 ;  /* 0x000000ffff427224 */ /* 0x000fe200078e0046 */
        /* <DEDUP_REMOVED lines=29> */
[----:B------:R-:W2:Y:S01]  /*19e20*/  LDL.LU R114, [R1+0x1c60] ;  /* 0x001c600001727983 */ /* 0x000ea20000300800 */
[----:B------:R-:W-:Y:S01]  /*19e30*/  IMAD.MOV.U32 R92, RZ, RZ, R103 ;  /* 0x000000ffff5c7224 */ /* 0x000fe200078e0067 */
[C---:B------:R-:W-:Y:S01]  /*19e40*/  SEL R167, R13.reuse, R167, !P3 ;  /* 0x000000a70da77207 */ /* 0x040fe20005800000 */
[----:B------:R-:W-:Y:S01]  /*19e50*/  IMAD.MOV.U32 R77, RZ, RZ, R80 ;  /* 0x000000ffff4d7224 */ /* 0x000fe200078e0050 */
[----:B------:R-:W3:Y:S01]  /*19e60*/  LDL.LU R113, [R1+0x1c5c] ;  /* 0x001c5c0001717983 */ /* 0x000ee20000300800 */
[----:B------:R-:W-:Y:S01]  /*19e70*/  IMAD.MOV.U32 R79, RZ, RZ, R82 ;  /* 0x000000ffff4f7224 */ /* 0x000fe200078e0052 */
[----:B------:R-:W-:Y:S01]  /*19e80*/  MOV R80, R83 ;  /* 0x0000005300507202 */ /* 0x000fe20000000f00 */
[----:B------:R-:W-:Y:S01]  /*19e90*/  IMAD.MOV.U32 R81, RZ, RZ, R84 ;  /* 0x000000ffff517224 */ /* 0x000fe200078e0054 */
[----:B------:R-:W2:Y:S01]  /*19ea0*/  LDL.LU R112, [R1+0x1c58] ;  /* 0x001c580001707983 */ /* 0x000ea20000300800 */
[----:B------:R-:W-:Y:S01]  /*19eb0*/  IMAD.MOV.U32 R94, RZ, RZ, R105 ;  /* 0x000000ffff5e7224 */ /* 0x000fe200078e0069 */
[C---:B------:R-:W-:Y:S01]  /*19ec0*/  SEL R168, R13.reuse, R168, !P3 ;  /* 0x000000a80da87207 */ /* 0x040fe20005800000 */
[----:B------:R-:W-:Y:S01]  /*19ed0*/  IMAD.MOV.U32 R82, RZ, RZ, R85 ;  /* 0x000000ffff527224 */ /* 0x000fe200078e0055 */
[----:B------:R-:W2:Y:S01]  /*19ee0*/  LDL.LU R101, [R1+0xd4] ;  /* 0x0000d40001657983 */ /* 0x000ea20000300800 */
[----:B------:R-:W-:Y:S01]  /*19ef0*/  IMAD.MOV.U32 R84, RZ, RZ, R87 ;  /* 0x000000ffff547224 */ /* 0x000fe200078e0057 */
[C---:B------:R-:W-:Y:S01]  /*19f00*/  SEL R169, R13.reuse, R169, !P3 ;  /* 0x000000a90da97207 */ /* 0x040fe20005800000 */
[----:B------:R-:W-:Y:S01]  /*19f10*/  IMAD.MOV.U32 R83, RZ, RZ, R86 ;  /* 0x000000ffff537224 */ /* 0x000fe200078e0056 */
[----:B------:R-:W3:Y:S01]  /*19f20*/  LDL.LU R102, [R1+0xd0] ;  /* 0x0000d00001667983 */ /* 0x000ee20000300800 */
[----:B------:R-:W-:Y:S01]  /*19f30*/  IMAD.MOV.U32 R85, RZ, RZ, R88 ;  /* 0x000000ffff557224 */ /* 0x000fe200078e0058 */
[C---:B------:R-:W-:Y:S01]  /*19f40*/  SEL R170, R13.reuse, R170, !P3 ;  /* 0x000000aa0daa7207 */ /* 0x040fe20005800000 */
[----:B------:R-:W-:Y:S01]  /*19f50*/  IMAD.MOV.U32 R87, RZ, RZ, R90 ;  /* 0x000000ffff577224 */ /* 0x000fe200078e005a */
[----:B------:R-:W3:Y:S01]  /*19f60*/  LDL.LU R111, [R1+0x1c54] ;  /* 0x001c5400016f7983 */ /* 0x000ee20000300800 */
[----:B------:R-:W-:Y:S01]  /*19f70*/  IMAD.MOV.U32 R86, RZ, RZ, R89 ;  /* 0x000000ffff567224 */ /* 0x000fe200078e0059 */
[C---:B------:R-:W-:Y:S01]  /*19f80*/  SEL R171, R13.reuse, R171, !P3 ;  /* 0x000000ab0dab7207 */ /* 0x040fe20005800000 */
[----:B------:R-:W-:Y:S01]  /*19f90*/  IMAD.MOV.U32 R88, RZ, RZ, R91 ;  /* 0x000000ffff587224 */ /* 0x000fe200078e005b */
[----:B------:R-:W4:Y:S01]  /*19fa0*/  LDL.LU R103, [R1+0xcc] ;  /* 0x0000cc0001677983 */ /* 0x000f220000300800 */
        /* <DEDUP_REMOVED lines=35> */
[----:B------:R-:W-:Y:S01]  /*1a1e0*/  MOV R90, R91 ;  /* 0x0000005b005a7202 */ /* 0x000fe20000000f00 */
        /* <DEDUP_REMOVED lines=47> */
[----:B------:R-:W1:Y:S01]  /*1a4e0*/  LDCU UR68, c[0x0][0x3b0] ;  /* 0x00007600ff4477ac */ /* 0x000e620008000800 */
[----:B------:R-:W-:Y:S01]  /*1a4f0*/  IMAD.MOV.U32 R62, RZ, RZ, R66 ;  /* 0x000000ffff3e7224 */ /* 0x000fe200078e0042 */
[----:B------:R-:W4:Y:S01]  /*1a500*/  LDL.LU R90, [R1+0x90] ;  /* 0x00009000015a7983 */ /* 0x000f220000300800 */
[----:B------:R-:W-:Y:S01]  /*1a510*/  IMAD.MOV.U32 R65, RZ, RZ, R69 ;  /* 0x000000ffff417224 */ /* 0x000fe200078e0045 */
[----:B------:R-:W1:Y:S01]  /*1a520*/  LDCU UR18, c[0x0][0x3b0] ;  /* 0x00007600ff1277ac */ /* 0x000e620008000800 */
[----:B------:R-:W-:Y:S01]  /*1a530*/  IMAD.MOV.U32 R68, RZ, RZ, R72 ;  /* 0x000000ffff447224 */ /* 0x000fe200078e0048 */
[----:B------:R-:W-:Y:S01]  /*1a540*/  MOV R72, R78 ;  /* 0x0000004e00487202 */ /* 0x000fe20000000f00 */
        /* <DEDUP_REMOVED lines=68> */
[----:B------:R-:W-:Y:S01]  /*1a990*/  @!P0 IMAD.MOV R3, RZ, RZ, -R3 ;  /* 0x000000ffff038224 */ /* 0x000fe200078e0a03 */
[C---:B------:R-:W-:Y:S01]  /*1a9a0*/  SEL R200, R13.reuse, R200, !P3 ;  /* 0x000000c80dc87207 */ /* 0x040fe20005800000 */
[----:B------:R-:W1:Y:S01]  /*1a9b0*/  LDCU UR19, c[0x0][0x3b0] ;  /* 0x00007600ff1377ac */ /* 0x000e620008000800 */
[----:B------:R-:W4:Y:S01]  /*1a9c0*/  LDL.LU R84, [R1+0x8] ;  /* 0x0000080001547983 */ /* 0x000f220000300800 */
[----:B------:R-:W-:-:S02]  /*1a9d0*/  SEL R50, R13, R61, !P3 ;  /* 0x0000003d0d327207 */ /* 0x000fc40005800000 */
[C---:B------:R-:W-:Y:S02]  /*1a9e0*/  SEL R61, R13.reuse, R72, !P3 ;  /* 0x000000480d3d7207 */ /* 0x040fe40005800000 */
[C---:B------:R-:W-:Y:S02]  /*1a9f0*/  SEL R49, R13.reuse, R60, !P3 ;  /* 0x0000003c0d317207 */ /* 0x040fe40005800000 */
[C---:B------:R-:W-:Y:S02]  /*1aa00*/  SEL R60, R13.reuse, R71, !P3 ;  /* 0x000000470d3c7207 */ /* 0x040fe40005800000 */
[C---:B------:R-:W-:Y:S02]  /*1aa10*/  SEL R53, R13.reuse, R64, !P3 ;  /* 0x000000400d357207 */ /* 0x040fe40005800000 */
[C---:B------:R-:W-:Y:S02]  /*1aa20*/  SEL R54, R13.reuse, R65, !P3 ;  /* 0x000000410d367207 */ /* 0x040fe40005800000 */
        /* <DEDUP_REMOVED lines=19> */
[----:B------:R-:W-:Y:S01]  /*1ab60*/  SEL R59, R13, R70, !P3 ;  /* 0x000000460d3b7207 */ /* 0x000fe20005800000 */
[----:B------:R-:W-:Y:S02]  /*1ab70*/  IMAD R47, R47, UR67, RZ ;  /* 0x000000432f2f7c24 */ /* 0x000fe4000f8e02ff */
[----:B------:R-:W-:Y:S02]  /*1ab80*/  IMAD R48, R48, UR67, RZ ;  /* 0x0000004330307c24 */ /* 0x000fe4000f8e02ff */
[----:B------:R-:W-:Y:S01]  /*1ab90*/  IMAD R49, R49, UR67, RZ ;  /* 0x0000004331317c24 */ /* 0x000fe2000f8e02ff */
[C---:B--2---:R-:W-:Y:S02]  /*1aba0*/  SEL R101, R13.reuse, R101, !P3 ;  /* 0x000000650d657207 */ /* 0x044fe40005800000 */
[C---:B---3--:R-:W-:Y:S02]  /*1abb0*/  SEL R72, R13.reuse, R111, !P3 ;  /* 0x0000006f0d487207 */ /* 0x048fe40005800000 */
[----:B------:R-:W-:-:S02]  /*1abc0*/  SEL R102, R13, R102, !P3 ;  /* 0x000000660d667207 */ /* 0x000fc40005800000 */
[C---:B----4-:R-:W-:Y:S02]  /*1abd0*/  SEL R74, R13.reuse, R74, !P3 ;  /* 0x0000004a0d4a7207 */ /* 0x050fe40005800000 */
[----:B------:R-:W-:-:S04]  /*1abe0*/  SEL R73, R13, R73, !P3 ;  /* 0x000000490d497207 */ /* 0x000fc80005800000 */
[----:B------:R-:W-:Y:S02]  /*1abf0*/  MOV R111, R73 ;  /* 0x00000049006f7202 */ /* 0x000fe40000000f00 */
[C---:B------:R-:W-:Y:S01]  /*1ac00*/  SEL R73, R13.reuse, R112, !P3 ;  /* 0x000000700d497207 */ /* 0x040fe20005800000 */
[----:B------:R-:W-:Y:S01]  /*1ac10*/  IMAD.MOV.U32 R112, RZ, RZ, R74 ;  /* 0x000000ffff707224 */ /* 0x000fe200078e004a */
[C---:B------:R-:W-:Y:S02]  /*1ac20*/  SEL R74, R13.reuse, R113, !P3 ;  /* 0x000000710d4a7207 */ /* 0x040fe40005800000 */
[C---:B------:R-:W-:Y:S02]  /*1ac30*/  SEL R103, R13.reuse, R103, !P3 ;  /* 0x000000670d677207 */ /* 0x040fe40005800000 */
[C---:B------:R-:W-:Y:S02]  /*1ac40*/  SEL R104, R13.reuse, R104, !P3 ;  /* 0x000000680d687207 */ /* 0x040fe40005800000 */
[----:B------:R-:W-:-:S02]  /*1ac50*/  SEL R105, R13, R105, !P3 ;  /* 0x000000690d697207 */ /* 0x000fc40005800000 */
[C---:B------:R-:W-:Y:S02]  /*1ac60*/  SEL R75, R13.reuse, R114, !P3 ;  /* 0x000000720d4b7207 */ /* 0x040fe40005800000 */
[C---:B------:R-:W-:Y:S02]  /*1ac70*/  SEL R92, R13.reuse, R92, !P3 ;  /* 0x0000005c0d5c7207 */ /* 0x040fe40005800000 */
[----:B------:R-:W-:-:S03]  /*1ac80*/  SEL R93, R13, R93, !P3 ;  /* 0x0000005d0d5d7207 */ /* 0x000fc60005800000 */
[----:B------:R-:W-:Y:S01]  /*1ac90*/  IMAD.MOV.U32 R113, RZ, RZ, R92 ;  /* 0x000000ffff717224 */ /* 0x000fe200078e005c */
[C---:B------:R-:W-:Y:S02]  /*1aca0*/  SEL R92, R13.reuse, R131, !P3 ;  /* 0x000000830d5c7207 */ /* 0x040fe40005800000 */
[----:B------:R-:W-:Y:S02]  /*1acb0*/  MOV R131, R102 ;  /* 0x0000006600837202 */ /* 0x000fe40000000f00 */
[C---:B------:R-:W-:Y:S02]  /*1acc0*/  SEL R102, R13.reuse, R141, !P3 ;  /* 0x0000008d0d667207 */ /* 0x040fe40005800000 */
[C---:B------:R-:W-:Y:S02]  /*1acd0*/  SEL R71, R13.reuse, R84, !P3 ;  /* 0x000000540d477207 */ /* 0x040fe40005800000 */
[----:B------:R-:W-:Y:S01]  /*1ace0*/  SEL R84, R13, R123, !P3 ;  /* 0x0000007b0d547207 */ /* 0x000fe20005800000 */
[----:B------:R-:W-:-:S02]  /*1acf0*/  IMAD.MOV.U32 R123, RZ, RZ, R112 ;  /* 0x000000ffff7b7224 */ /* 0x000fc400078e0070 */
[----:B------:R-:W-:Y:S01]  /*1ad00*/  IMAD.MOV.U32 R112, RZ, RZ, R93 ;  /* 0x000000ffff707224 */ /* 0x000fe200078e005d */
[C---:B------:R-:W-:Y:S01]  /*1ad10*/  SEL R93, R13.reuse, R132, !P3 ;  /* 0x000000840d5d7207 */ /* 0x040fe20005800000 */
[----:B------:R-:W-:Y:S01]  /*1ad20*/  IMAD.MOV.U32 R132, RZ, RZ, R101 ;  /* 0x000000ffff847224 */ /* 0x000fe200078e0065 */
[C---:B------:R-:W-:Y:S02]  /*1ad30*/  SEL R101, R13.reuse, R140, !P3 ;  /* 0x0000008c0d657207 */ /* 0x040fe40005800000 */
[----:B------:R-:W2:Y:S04]  /*1ad40*/  LDL.LU R140, [R1+0x1a4] ;  /* 0x0001a400018c7983 */ /* 0x000ea80000300800 */
[----:B------:R-:W3:Y:S01]  /*1ad50*/  LDL.LU R141, [R1+0x1bc] ;  /* 0x0001bc00018d7983 */ /* 0x000ee20000300800 */
[----:B------:R-:W-:-:S02]  /*1ad60*/  SEL R89, R13, R89, !P3 ;  /* 0x000000590d597207 */ /* 0x000fc40005800000 */
[C---:B------:R-:W-:Y:S02]  /*1ad70*/  SEL R88, R13.reuse, R88, !P3 ;  /* 0x000000580d587207 */ /* 0x040fe40005800000 */
[C---:B------:R-:W-:Y:S02]  /*1ad80*/  SEL R86, R13.reuse, R86, !P3 ;  /* 0x000000560d567207 */ /* 0x040fe40005800000 */
[C---:B------:R-:W-:Y:S02]  /*1ad90*/  SEL R87, R13.reuse, R87, !P3 ;  /* 0x000000570d577207 */ /* 0x040fe40005800000 */
[C---:B------:R-:W-:Y:S01]  /*1ada0*/  SEL R91, R13.reuse, R91, !P3 ;  /* 0x0000005b0d5b7207 */ /* 0x040fe20005800000 */
[----:B------:R-:W-:Y:S01]  /*1adb0*/  IMAD.MOV.U32 R116, RZ, RZ, R89 ;  /* 0x000000ffff747224 */ /* 0x000fe200078e0059 */
[C---:B------:R-:W-:Y:S02]  /*1adc0*/  SEL R85, R13.reuse, R85, !P3 ;  /* 0x000000550d557207 */ /* 0x040fe40005800000 */
        /* <DEDUP_REMOVED lines=16> */
[----:B------:R-:W-:Y:S01]  /*1aed0*/  SEL R107, R13, R107, !P3 ;  /* 0x0000006b0d6b7207 */ /* 0x000fe20005800000 */
[----:B------:R-:W-:Y:S01]  /*1aee0*/  IMAD.MOV.U32 R126, RZ, RZ, R98 ;  /* 0x000000ffff7e7224 */ /* 0x000fe200078e0062 */
[----:B------:R-:W-:-:S02]  /*1aef0*/  MOV R125, R97 ;  /* 0x00000061007d7202 */ /* 0x000fc40000000f00 */
[C---:B------:R-:W-:Y:S01]  /*1af00*/  SEL R91, R13.reuse, R130, !P3 ;  /* 0x000000820d5b7207 */ /* 0x040fe20005800000 */
[----:B------:R-:W-:Y:S01]  /*1af10*/  IMAD.MOV.U32 R130, RZ, RZ, R103 ;  /* 0x000000ffff827224 */ /* 0x000fe200078e0067 */
[C---:B------:R-:W-:Y:S02]  /*1af20*/  SEL R108, R13.reuse, R108, !P3 ;  /* 0x0000006c0d6c7207 */ /* 0x040fe40005800000 */
        /* <DEDUP_REMOVED lines=9> */
[----:B------:R-:W-:-:S02]  /*1afc0*/  SEL R94, R13, R94, !P3 ;  /* 0x0000005e0d5e7207 */ /* 0x000fc40005800000 */
[C---:B------:R-:W-:Y:S01]  /*1afd0*/  SEL R99, R13.reuse, R138, !P3 ;  /* 0x0000008a0d637207 */ /* 0x040fe20005800000 */
[----:B------:R-:W-:Y:S01]  /*1afe0*/  IMAD.MOV.U32 R138, RZ, RZ, R127 ;  /* 0x000000ffff8a7224 */ /* 0x000fe200078e007f */
[C---:B------:R-:W-:Y:S01]  /*1aff0*/  SEL R103, R13.reuse, R142, !P3 ;  /* 0x0000008e0d677207 */ /* 0x040fe20005800000 */
[----:B------:R-:W-:Y:S01]  /*1b000*/  IMAD.MOV.U32 R127, RZ, RZ, R106 ;  /* 0x000000ffff7f7224 */ /* 0x000fe200078e006a */
[C---:B------:R-:W-:Y:S01]  /*1b010*/  SEL R98, R13.reuse, R137, !P3 ;  /* 0x000000890d627207 */ /* 0x040fe20005800000 */
[----:B------:R-:W4:Y:S01]  /*1b020*/  LDL.LU R142, [R1+0x1cc] ;  /* 0x0001cc00018e7983 */ /* 0x000f220000300800 */
[C---:B------:R-:W-:Y:S01]  /*1b030*/  SEL R104, R13.reuse, R143, !P3 ;  /* 0x0000008f0d687207 */ /* 0x040fe20005800000 */
[----:B------:R-:W-:Y:S01]  /*1b040*/  IMAD.MOV.U32 R137, RZ, RZ, R126 ;  /* 0x000000ffff897224 */ /* 0x000fe200078e007e */
[C---:B------:R-:W-:Y:S01]  /*1b050*/  SEL R69, R13.reuse, R82, !P3 ;  /* 0x000000520d457207 */ /* 0x040fe20005800000 */
[----:B------:R-:W2:Y:S01]  /*1b060*/  LDL.LU R143, [R1+0x1d0] ;  /* 0x0001d000018f7983 */ /* 0x000ea20000300800 */
        /* <DEDUP_REMOVED lines=24> */
[----:B------:R-:W2:Y:S01]  /*1b1f0*/  LDL.LU R147, [R1+0x1f4] ;  /* 0x0001f40001937983 */ /* 0x000ea20000300800 */
[----:B------:R-:W-:Y:S01]  /*1b200*/  IMAD.MOV.U32 R133, RZ, RZ, R0 ;  /* 0x000000ffff857224 */ /* 0x000fe200078e0000 */
[----:B------:R-:W-:-:S02]  /*1b210*/  SEL R110, R13, R149, !P3 ;  /* 0x000000950d6e7207 */ /* 0x000fc40005800000 */
[----:B------:R-:W2:Y:S01]  /*1b220*/  LDL.LU R148, [R1+0x200] ;  /* 0x0002000001947983 */ /* 0x000ea20000300800 */
[----:B------:R-:W-:-:S03]  /*1b230*/  SEL R0, R13, R150, !P3 ;  /* 0x000000960d007207 */ /* 0x000fc60005800000 */
[----:B------:R-:W2:Y:S01]  /*1b240*/  LDL.LU R149, [R1+0x204] ;  /* 0x0002040001957983 */ /* 0x000ea20000300800 */
[----:B------:R-:W-:-:S03]  /*1b250*/  IMAD R50, R50, UR67, RZ ;  /* 0x0000004332327c24 */ /* 0x000fc6000f8e02ff */
[----:B------:R-:W2:Y:S01]  /*1b260*/  LDL.LU R150, [R1+0x20c] ;  /* 0x00020c0001967983 */ /* 0x000ea20000300800 */
[----:B------:R-:W-:-:S03]  /*1b270*/  IMAD R51, R51, UR67, RZ ;  /* 0x0000004333337c24 */ /* 0x000fc6000f8e02ff */
[----:B------:R1:W-:Y:S01]  /*1b280*/  STL [R1+0x114], R47 ;  /* 0x0001142f01007387 */ /* 0x0003e20000100800 */
[----:B------:R-:W-:Y:S02]  /*1b290*/  IMAD R52, R52, UR67, RZ ;  /* 0x0000004334347c24 */ /* 0x000fe4000f8e02ff */
[----:B------:R-:W-:Y:S01]  /*1b2a0*/  IMAD R53, R53, UR67, RZ ;  /* 0x0000004335357c24 */ /* 0x000fe2000f8e02ff */
[----:B-1----:R-:W2:Y:S04]  /*1b2b0*/  LDL.LU R47, [R1+0x1c50] ;  /* 0x001c5000012f7983 */ /* 0x002ea80000300800 */
[----:B------:R1:W-:Y:S01]  /*1b2c0*/  STL [R1+0x11c], R48 ;  /* 0x00011c3001007387 */ /* 0x0003e20000100800 */
[----:B------:R-:W-:-:S03]  /*1b2d0*/  IMAD R54, R54, UR67, RZ ;  /* 0x0000004336367c24 */ /* 0x000fc6000f8e02ff */
        /* <DEDUP_REMOVED lines=175> */
[----:B------:R1:W-:Y:S04]  /*1bdd0*/  STL [R1+0x2e0], R107 ;  /* 0x0002e06b01007387 */ /* 0x0003e80000100800 */
        /* <DEDUP_REMOVED lines=8> */
[----:B------:R3:W-:Y:S01]  /*1be60*/  STL [R1+0x2f4], R151 ;  /* 0x0002f49701007387 */ /* 0x0007e20000100800 */
[----:B-1----:R-:W-:-:S02]  /*1be70*/  IMAD R0, R152, UR67, RZ ;  /* 0x0000004398007c24 */ /* 0x002fc4000f8e02ff */
[----:B------:R-:W-:Y:S02]  /*1be80*/  IMAD R152, R153, UR67, RZ ;  /* 0x0000004399987c24 */ /* 0x000fe4000f8e02ff */
[----:B---3--:R-:W-:Y:S01]  /*1be90*/  IMAD R151, R154, UR67, RZ ;  /* 0x000000439a977c24 */ /* 0x008fe2000f8e02ff */
[----:B------:R1:W-:Y:S04]  /*1bea0*/  STL [R1+0x2f8], R0 ;  /* 0x0002f80001007387 */ /* 0x0003e80000100800 */
[----:B------:R3:W-:Y:S01]  /*1beb0*/  STL [R1+0x2fc], R152 ;  /* 0x0002fc9801007387 */ /* 0x0007e20000100800 */
[----:B-1----:R-:W-:-:S03]  /*1bec0*/  IMAD R0, R155, UR67, RZ ;  /* 0x000000439b007c24 */ /* 0x002fc6000f8e02ff */
[----:B------:R1:W-:Y:S01]  /*1bed0*/  STL [R1+0x300], R151 ;  /* 0x0003009701007387 */ /* 0x0003e20000100800 */
[----:B---3--:R-:W-:-:S03]  /*1bee0*/  IMAD R152, R156, UR67, RZ ;  /* 0x000000439c987c24 */ /* 0x008fc6000f8e02ff */
[----:B------:R3:W-:Y:S01]  /*1bef0*/  STL [R1+0x304], R0 ;  /* 0x0003040001007387 */ /* 0x0007e20000100800 */
[----:B-1----:R-:W-:-:S03]  /*1bf00*/  IMAD R151, R157, UR67, RZ ;  /* 0x000000439d977c24 */ /* 0x002fc6000f8e02ff */
[----:B------:R1:W-:Y:S01]  /*1bf10*/  STL [R1+0x308], R152 ;  /* 0x0003089801007387 */ /* 0x0003e20000100800 */
[----:B---3--:R-:W-:-:S03]  /*1bf20*/  IMAD R0, R158, UR67, RZ ;  /* 0x000000439e007c24 */ /* 0x008fc6000f8e02ff */
[----:B------:R3:W-:Y:S04]  /*1bf30*/  STL [R1+0x30c], R151 ;  /* 0x00030c9701007387 */ /* 0x0007e80000100800 */
[----:B------:R4:W-:Y:S01]  /*1bf40*/  STL [R1+0x310], R0 ;  /* 0x0003100001007387 */ /* 0x0009e20000100800 */
[----:B-1----:R-:W-:Y:S02]  /*1bf50*/  IMAD R152, R159, UR67, RZ ;  /* 0x000000439f987c24 */ /* 0x002fe4000f8e02ff */
[----:B---3--:R-:W-:-:S03]  /*1bf60*/  IMAD R151, R160, UR67, RZ ;  /* 0x00000043a0977c24 */ /* 0x008fc6000f8e02ff */
[----:B------:R1:W-:Y:S01]  /*1bf70*/  STL [R1+0x314], R152 ;  /* 0x0003149801007387 */ /* 0x0003e20000100800 */
[----:B----4-:R-:W-:-:S03]  /*1bf80*/  IMAD R0, R161, UR67, RZ ;  /* 0x00000043a1007c24 */ /* 0x010fc6000f8e02ff */
        /* <DEDUP_REMOVED lines=24> */
[----:B------:R-:W-:Y:S04]  /*1c110*/  STL [R1+0x66c], R151 ;  /* 0x00066c9701007387 */ /* 0x000fe80000100800 */
[----:B------:R3:W-:Y:S01]  /*1c120*/  STL [R1+0x670], R0 ;  /* 0x0006700001007387 */ /* 0x0007e20000100800 */
[----:B-1----:R-:W-:Y:S02]  /*1c130*/  IMAD R152, R231, UR67, RZ ;  /* 0x00000043e7987c24 */ /* 0x002fe4000f8e02ff */
[----:B---3--:R-:W-:Y:S02]  /*1c140*/  IMAD R0, R230, UR67, RZ ;  /* 0x00000043e6007c24 */ /* 0x008fe4000f8e02ff */
[----:B------:R-:W-:-:S03]  /*1c150*/  IMAD R151, R232, UR67, RZ ;  /* 0x00000043e8977c24 */ /* 0x000fc6000f8e02ff */
        /* <DEDUP_REMOVED lines=33> */
[----:B------:R-:W3:Y:S04]  /*1c370*/  LDL.LU R158, [R1+0x2a0] ;  /* 0x0002a000019e7983 */ /* 0x000ee80000300800 */
[----:B------:R4:W-:Y:S01]  /*1c380*/  STL [R1+0x7f4], R151 ;  /* 0x0007f49701007387 */ /* 0x0009e20000100800 */
[----:B-1----:R-:W-:-:S03]  /*1c390*/  IMAD R152, R249, UR67, RZ ;  /* 0x00000043f9987c24 */ /* 0x002fc6000f8e02ff */
[----:B------:R1:W-:Y:S01]  /*1c3a0*/  STL [R1+0x7fc], R0 ;  /* 0x0007fc0001007387 */ /* 0x0003e20000100800 */
[----:B------:R-:W-:-:S03]  /*1c3b0*/  SEL R134, R13, R134, !P3 ;  /* 0x000000860d867207 */ /* 0x000fc60005800000 */
[----:B------:R-:W-:Y:S01]  /*1c3c0*/  STL [R1+0x804], R152 ;  /* 0x0008049801007387 */ /* 0x000fe20000100800 */
[----:B----4-:R-:W-:-:S03]  /*1c3d0*/  IMAD R151, R251, UR67, RZ ;  /* 0x00000043fb977c24 */ /* 0x010fc6000f8e02ff */
[----:B------:R-:W4:Y:S01]  /*1c3e0*/  LDL.LU R154, [R1+0x438] ;  /* 0x00043800019a7983 */ /* 0x000f220000300800 */
[----:B-1----:R-:W-:Y:S01]  /*1c3f0*/  IMAD R0, R250, UR67, RZ ;  /* 0x00000043fa007c24 */ /* 0x002fe2000f8e02ff */
[----:B------:R-:W-:-:S04]  /*1c400*/  SEL R135, R13, R135, !P3 ;  /* 0x000000870d877207 */ /* 0x000fc80005800000 */
[----:B------:R1:W-:Y:S01]  /*1c410*/  STL [R1+0x828], R0 ;  /* 0x0008280001007387 */ /* 0x0003e20000100800 */
[C---:B------:R-:W-:Y:S01]  /*1c420*/  SEL R136, R13.reuse, R136, !P3 ;  /* 0x000000880d887207 */ /* 0x040fe20005800000 */
[----:B------:R-:W-:Y:S02]  /*1c430*/  IMAD R134, R134, UR67, RZ ;  /* 0x0000004386867c24 */ /* 0x000fe4000f8e02ff */
[----:B------:R1:W-:Y:S02]  /*1c440*/  STL [R1+0x834], R151 ;  /* 0x0008349701007387 */ /* 0x0003e40000100800 */
[----:B-1----:R-:W-:Y:S01]  /*1c450*/  IMAD R0, R252, UR67, RZ ;  /* 0x00000043fc007c24 */ /* 0x002fe2000f8e02ff */
[C---:B------:R-:W-:Y:S01]  /*1c460*/  SEL R137, R13.reuse, R137, !P3 ;  /* 0x000000890d897207 */ /* 0x040fe20005800000 */
[----:B------:R-:W4:Y:S01]  /*1c470*/  LDL.LU R151, [R1+0x29c] ;  /* 0x00029c0001977983 */ /* 0x000f220000300800 */
[----:B------:R-:W-:-:S03]  /*1c480*/  SEL R138, R13, R138, !P3 ;  /* 0x0000008a0d8a7207 */ /* 0x000fc60005800000 */
[----:B------:R1:W-:Y:S01]  /*1c490*/  STL [R1+0x83c], R0 ;  /* 0x00083c0001007387 */ /* 0x0003e20000100800 */
[----:B------:R-:W-:-:S03]  /*1c4a0*/  SEL R139, R13, R139, !P3 ;  /* 0x0000008b0d8b7207 */ /* 0x000fc60005800000 */
[----:B------:R2:W-:Y:S01]  /*1c4b0*/  STL [R1+0x844], R134 ;  /* 0x0008448601007387 */ /* 0x0005e20000100800 */
[----:B-1----:R-:W-:Y:S02]  /*1c4c0*/  IMAD R0, R135, UR67, RZ ;  /* 0x0000004387007c24 */ /* 0x002fe4000f8e02ff */
[----:B------:R-:W-:Y:S01]  /*1c4d0*/  IMAD R135, R136, UR67, RZ ;  /* 0x0000004388877c24 */ /* 0x000fe2000f8e02ff */
[----:B--2---:R-:W-:Y:S01]  /*1c4e0*/  SEL R140, R13, R140, !P3 ;  /* 0x0000008c0d8c7207 */ /* 0x004fe20005800000 */
[----:B------:R-:W-:Y:S01]  /*1c4f0*/  IMAD R134, R137, UR67, RZ ;  /* 0x0000004389867c24 */ /* 0x000fe2000f8e02ff */
[----:B------:R1:W-:Y:S01]  /*1c500*/  STL [R1+0x868], R0 ;  /* 0x0008680001007387 */ /* 0x0003e20000100800 */
[----:B------:R-:W-:-:S03]  /*1c510*/  SEL R141, R13, R141, !P3 ;  /* 0x0000008d0d8d7207 */ /* 0x000fc60005800000 */
[----:B------:R2:W-:Y:S04]  /*1c520*/  STL [R1+0x874], R135 ;  /* 0x0008748701007387 */ /* 0x0005e80000100800 */
[----:B------:R-:W4:Y:S01]  /*1c530*/  LDL.LU R155, [R1+0x2ac] ;  /* 0x0002ac00019b7983 */ /* 0x000f220000300800 */
[----:B-1----:R-:W-:-:S03]  /*1c540*/  IMAD R0, R138, UR67, RZ ;  /* 0x000000438a007c24 */ /* 0x002fc6000f8e02ff */
[----:B------:R1:W-:Y:S01]  /*1c550*/  STL [R1+0x87c], R134 ;  /* 0x00087c8601007387 */ /* 0x0003e20000100800 */
[----:B--2---:R-:W-:-:S03]  /*1c560*/  IMAD R135, R139, UR67, RZ ;  /* 0x000000438b877c24 */ /* 0x004fc6000f8e02ff */
[----:B------:R2:W-:Y:S01]  /*1c570*/  STL [R1+0x884], R0 ;  /* 0x0008840001007387 */ /* 0x0005e20000100800 */
[----:B-1----:R-:W-:-:S03]  /*1c580*/  IMAD R134, R140, UR67, RZ ;  /* 0x000000438c867c24 */ /* 0x002fc6000f8e02ff */
[----:B------:R-:W-:Y:S01]  /*1c590*/  STL [R1+0x8a0], R135 ;  /* 0x0008a08701007387 */ /* 0x000fe20000100800 */
[----:B--2---:R-:W-:-:S03]  /*1c5a0*/  IMAD R0, R141, UR67, RZ ;  /* 0x000000438d007c24 */ /* 0x004fc6000f8e02ff */
[----:B------:R-:W2:Y:S04]  /*1c5b0*/  LDL.LU R152, [R1+0x440] ;  /* 0x0004400001987983 */ /* 0x000ea80000300800 */
[----:B------:R-:W-:Y:S04]  /*1c5c0*/  STL [R1+0x8b0], R134 ;  /* 0x0008b08601007387 */ /* 0x000fe80000100800 */
[----:B------:R1:W-:Y:S04]  /*1c5d0*/  STL [R1+0x8bc], R0 ;  /* 0x0008bc0001007387 */ /* 0x0003e80000100800 */
[----:B-1----:R-:W2:Y:S01]  /*1c5e0*/  LDL.LU R0, [R1+0x298] ;  /* 0x0002980001007983 */ /* 0x002ea20000300800 */
[----:B------:R-:W-:-:S02]  /*1c5f0*/  SEL R142, R13, R142, !P3 ;  /* 0x0000008e0d8e7207 */ /* 0x000fc40005800000 */
[C---:B------:R-:W-:Y:S02]  /*1c600*/  SEL R143, R13.reuse, R143, !P3 ;  /* 0x0000008f0d8f7207 */ /* 0x040fe40005800000 */
[C---:B------:R-:W-:Y:S01]  /*1c610*/  SEL R144, R13.reuse, R144, !P3 ;  /* 0x000000900d907207 */ /* 0x040fe20005800000 */
[----:B------:R-:W-:Y:S01]  /*1c620*/  IMAD R134, R142, UR67, RZ ;  /* 0x000000438e867c24 */ /* 0x000fe2000f8e02ff */
[----:B------:R-:W-:Y:S01]  /*1c630*/  SEL R145, R13, R145, !P3 ;  /* 0x000000910d917207 */ /* 0x000fe20005800000 */
[----:B------:R-:W-:Y:S01]  /*1c640*/  IMAD R135, R143, UR67, RZ ;  /* 0x000000438f877c24 */ /* 0x000fe2000f8e02ff */
[----:B------:R-:W-:Y:S02]  /*1c650*/  SEL R146, R13, R146, !P3 ;  /* 0x000000920d927207 */ /* 0x000fe40005800000 */
[----:B------:R1:W-:Y:S01]  /*1c660*/  STL [R1+0x8c4], R134 ;  /* 0x0008c48601007387 */ /* 0x0003e20000100800 */
[----:B------:R-:W-:Y:S01]  /*1c670*/  IMAD R136, R145, UR67, RZ ;  /* 0x0000004391887c24 */ /* 0x000fe2000f8e02ff */
[----:B------:R-:W-:-:S02]  /*1c680*/  SEL R147, R13, R147, !P3 ;  /* 0x000000930d937207 */ /* 0x000fc40005800000 */
[----:B------:R1:W-:Y:S01]  /*1c690*/  STL [R1+0x8e0], R135 ;  /* 0x0008e08701007387 */ /* 0x0003e20000100800 */
[----:B------:R-:W-:Y:S01]  /*1c6a0*/  SEL R148, R13, R148, !P3 ;  /* 0x000000940d947207 */ /* 0x000fe20005800000 */
[----:B-1----:R-:W-:Y:S02]  /*1c6b0*/  IMAD R134, R144, UR67, RZ ;  /* 0x0000004390867c24 */ /* 0x002fe4000f8e02ff */
[----:B------:R-:W-:-:S03]  /*1c6c0*/  IMAD R135, R146, UR67, RZ ;  /* 0x0000004392877c24 */ /* 0x000fc6000f8e02ff */
[----:B------:R1:W-:Y:S04]  /*1c6d0*/  STL [R1+0x8f0], R134 ;  /* 0x0008f08601007387 */ /* 0x0003e80000100800 */
[----:B------:R-:W-:Y:S04]  /*1c6e0*/  STL [R1+0x8fc], R136 ;  /* 0x0008fc8801007387 */ /* 0x000fe80000100800 */
[----:B------:R-:W2:Y:S01]  /*1c6f0*/  LDL.LU R157, [R1+0x2cc] ;  /* 0x0002cc00019d7983 */ /* 0x000ea20000300800 */
[----:B-1----:R-:W-:-:S03]  /*1c700*/  IMAD R134, R147, UR67, RZ ;  /* 0x0000004393867c24 */ /* 0x002fc6000f8e02ff */
[----:B------:R1:W-:Y:S04]  /*1c710*/  STL [R1+0x904], R135 ;  /* 0x0009048701007387 */ /* 0x0003e80000100800 */
[----:B------:R1:W-:Y:S04]  /*1c720*/  STL [R1+0x920], R134 ;  /* 0x0009208601007387 */ /* 0x0003e80000100800 */
[----:B------:R-:W2:Y:S01]  /*1c730*/  LDL.LU R156, [R1+0x448] ;  /* 0x00044800019c7983 */ /* 0x000ea20000300800 */
[----:B-1----:R-:W-:-:S05]  /*1c740*/  IMAD R135, R148, UR67, RZ ;  /* 0x0000004394877c24 */ /* 0x002fca000f8e02ff */
[----:B------:R1:W-:Y:S04]  /*1c750*/  STL [R1+0x930], R135 ;  /* 0x0009308701007387 */ /* 0x0003e80000100800 */
[----:B------:R-:W2:Y:S01]  /*1c760*/  LDL.LU R153, [R1+0x294] ;  /* 0x0002940001997983 */ /* 0x000ea20000300800 */
[C---:B------:R-:W-:Y:S02]  /*1c770*/  SEL R149, R13.reuse, R149, !P3 ;  /* 0x000000950d957207 */ /* 0x040fe40005800000 */
[----:B------:R-:W-:-:S03]  /*1c780*/  SEL R150, R13, R150, !P3 ;  /* 0x000000960d967207 */ /* 0x000fc60005800000 */
[----:B------:R-:W-:Y:S02]  /*1c790*/  IMAD R134, R149, UR67, RZ ;  /* 0x0000004395867c24 */ /* 0x000fe4000f8e02ff */
[----:B-1----:R-:W-:Y:S01]  /*1c7a0*/  IMAD R135, R150, UR66, RZ ;  /* 0x0000004296877c24 */ /* 0x002fe2000f8e02ff */
[C---:B------:R-:W-:Y:S01]  /*1c7b0*/  SEL R3, R13.reuse, R3, !P3 ;  /* 0x000000030d037207 */ /* 0x040fe20005800000 */
[----:B------:R-:W-:Y:S01]  /*1c7c0*/  @!P1 IMAD.MOV R110, RZ, RZ, -R110 ;  /* 0x000000ffff6e9224 */ /* 0x000fe200078e0a6e */
[----:B------:R3:W-:Y:S01]  /*1c7d0*/  STL [R1+0x938], R134 ;  /* 0x0009388601007387 */ /* 0x0007e20000100800 */
[----:B------:R-:W-:Y:S01]  /*1c7e0*/  @!P4 IMAD.MOV R108, RZ, RZ, -R108 ;  /* 0x000000ffff6cc224 */ /* 0x000fe200078e0a6c */
[C---:B------:R-:W-:Y:S01]  /*1c7f0*/  SEL R201, R13.reuse, R201, !P3 ;  /* 0x000000c90dc97207 */ /* 0x040fe20005800000 */
[----:B------:R-:W-:Y:S01]  /*1c800*/  @!P2 IMAD.MOV R107, RZ, RZ, -R107 ;  /* 0x000000ffff6ba224 */ /* 0x000fe200078e0a6b */
[----:B------:R1:W-:Y:S01]  /*1c810*/  STL [R1+0x928], R135 ;  /* 0x0009288701007387 */ /* 0x0003e20000100800 */
        /* <DEDUP_REMOVED lines=27> */
[----:B------:R-:W-:Y:S01]  /*1c9d0*/  SEL R229, R13, R229, !P3 ;  /* 0x000000e50de57207 */ /* 0x000fe20005800000 */
[----:B------:R-:W-:Y:S01]  /*1c9e0*/  IMAD R133, R133, UR67, RZ ;  /* 0x0000004385857c24 */ /* 0x000fe2000f8e02ff */
[----:B------:R-:W1:Y:S01]  /*1c9f0*/  LDCU UR66, c[0x0][0x3b0] ;  /* 0x00007600ff4277ac */ /* 0x000e620008000800 */
[----:B---3--:R-:W-:Y:S02]  /*1ca00*/  SEL R134, R13, R158, !P3 ;  /* 0x0000009e0d867207 */ /* 0x008fe40005800000 */
[----:B------:R-:W3:Y:S03]  /*1ca10*/  LDL.LU R158, [R1+0x290] ;  /* 0x00029000019e7983 */ /* 0x000ee60000300800 */
[----:B------:R-:W-:Y:S01]  /*1ca20*/  IMAD R134, R134, UR65, RZ ;  /* 0x0000004186867c24 */ /* 0x000fe2000f8e02ff */
[----:B------:R-:W1:Y:S01]  /*1ca30*/  LDCU UR65, c[0x0][0x3b0] ;  /* 0x00007600ff4177ac */ /* 0x000e620008000800 */
[----:B----4-:R-:W-:-:S02]  /*1ca40*/  ISETP.GE.AND P1, PT, R154, RZ, PT ;  /* 0x000000ff9a00720c */ /* 0x010fc40003f26270 */
[----:B------:R-:W4:Y:S01]  /*1ca50*/  LDL.LU R154, [R1+0x44c] ;  /* 0x00044c00019a7983 */ /* 0x000f220000300800 */
[----:B-1----:R-:W-:-:S03]  /*1ca60*/  SEL R135, R13, R151, !P3 ;  /* 0x000000970d877207 */ /* 0x002fc60005800000 */
[----:B------:R-:W3:Y:S02]  /*1ca70*/  LDL.LU R151, [R1+0x28c] ;  /* 0x00028c0001977983 */ /* 0x000ee40000300800 */
[----:B------:R-:W-:Y:S02]  /*1ca80*/  IMAD R135, R135, UR64, RZ ;  /* 0x0000004087877c24 */ /* 0x000fe4000f8e02ff */
[----:B------:R1:W-:Y:S01]  /*1ca90*/  STL [R1+0x908], R134 ;  /* 0x0009088601007387 */ /* 0x0003e20000100800 */
[----:B--2---:R-:W-:-:S03]  /*1caa0*/  ISETP.GE.AND P5, PT, R152, RZ, PT ;  /* 0x000000ff9800720c */ /* 0x004fc60003fa6270 */
[----:B------:R2:W-:Y:S01]  /*1cab0*/  STL [R1+0x900], R135 ;  /* 0x0009008701007387 */ /* 0x0005e20000100800 */
[C---:B-1----:R-:W-:Y:S01]  /*1cac0*/  SEL R134, R13.reuse, R155, !P3 ;  /* 0x0000009b0d867207 */ /* 0x042fe20005800000 */
[----:B------:R-:W-:Y:S01]  /*1cad0*/  @!P1 IMAD.MOV R106, RZ, RZ, -R106 ;  /* 0x000000ffff6a9224 */ /* 0x000fe200078e0a6a */
[----:B------:R-:W1:Y:S01]  /*1cae0*/  LDCU UR64, c[0x0][0x3b0] ;  /* 0x00007600ff4077ac */ /* 0x000e620008000800 */
[----:B------:R-:W3:Y:S04]  /*1caf0*/  LDL.LU R155, [R1+0x288] ;  /* 0x00028800019b7983 */ /* 0x000ee80000300800 */
[----:B------:R-:W3:Y:S01]  /*1cb00*/  LDL.LU R152, [R1+0x424] ;  /* 0x0004240001987983 */ /* 0x000ee20000300800 */
[----:B--2---:R-:W-:-:S03]  /*1cb10*/  SEL R135, R13, R0, !P3 ;  /* 0x000000000d877207 */ /* 0x004fc60005800000 */
[----:B------:R-:W2:Y:S01]  /*1cb20*/  LDL.LU R0, [R1+0x280] ;  /* 0x0002800001007983 */ /* 0x000ea20000300800 */
[----:B------:R-:W-:Y:S01]  /*1cb30*/  IMAD R134, R134, UR63, RZ ;  /* 0x0000003f86867c24 */ /* 0x000fe2000f8e02ff */
[----:B------:R-:W1:Y:S01]  /*1cb40*/  LDCU UR63, c[0x0][0x3b0] ;  /* 0x00007600ff3f77ac */ /* 0x000e620008000800 */
[----:B------:R-:W-:-:S03]  /*1cb50*/  IMAD R135, R135, UR62, RZ ;  /* 0x0000003e87877c24 */ /* 0x000fc6000f8e02ff */
[----:B------:R1:W-:Y:S01]  /*1cb60*/  STL [R1+0x8f8], R134 ;  /* 0x0008f88601007387 */ /* 0x0003e20000100800 */
[----:B------:R-:W-:-:S03]  /*1cb70*/  ISETP.GE.AND P4, PT, R156, RZ, PT ;  /* 0x000000ff9c00720c */ /* 0x000fc60003f86270 */
[----:B------:R4:W-:Y:S01]  /*1cb80*/  STL [R1+0x8e8], R135 ;  /* 0x0008e88701007387 */ /* 0x0009e20000100800 */
[C---:B-1----:R-:W-:Y:S02]  /*1cb90*/  SEL R134, R13.reuse, R157, !P3 ;  /* 0x0000009d0d867207 */ /* 0x042fe40005800000 */
[----:B----4-:R-:W-:Y:S01]  /*1cba0*/  ISETP.GE.AND P2, PT, R154, RZ, PT ;  /* 0x000000ff9a00720c */ /* 0x010fe20003f46270 */
[----:B------:R-:W4:Y:S01]  /*1cbb0*/  LDL.LU R157, [R1+0x27c] ;  /* 0x00027c00019d7983 */ /* 0x000f220000300800 */
[----:B------:R-:W-:Y:S01]  /*1cbc0*/  SEL R135, R13, R153, !P3 ;  /* 0x000000990d877207 */ /* 0x000fe20005800000 */
[----:B------:R-:W-:Y:S01]  /*1cbd0*/  @!P5 IMAD.MOV R105, RZ, RZ, -R105 ;  /* 0x000000ffff69d224 */ /* 0x000fe200078e0a69 */
[----:B------:R-:W1:Y:S01]  /*1cbe0*/  LDCU UR62, c[0x0][0x3b0] ;  /* 0x00007600ff3e77ac */ /* 0x000e620008000800 */
[----:B------:R-:W4:Y:S04]  /*1cbf0*/  LDL.LU R156, [R1+0x420] ;  /* 0x00042000019c7983 */ /* 0x000f280000300800 */
[----:B------:R-:W4:Y:S01]  /*1cc00*/  LDL.LU R153, [R1+0x278] ;  /* 0x0002780001997983 */ /* 0x000f220000300800 */
[----:B------:R-:W-:Y:S01]  /*1cc10*/  IMAD R134, R134, UR61, RZ ;  /* 0x0000003d86867c24 */ /* 0x000fe2000f8e02ff */
[----:B------:R-:W1:Y:S01]  /*1cc20*/  LDCU UR61, c[0x0][0x3b0] ;  /* 0x00007600ff3d77ac */ /* 0x000e620008000800 */
[----:B------:R-:W-:-:S03]  /*1cc30*/  IMAD R135, R135, UR60, RZ ;  /* 0x0000003c87877c24 */ /* 0x000fc6000f8e02ff */
[----:B------:R1:W-:Y:S01]  /*1cc40*/  STL [R1+0x8c8], R134 ;  /* 0x0008c88601007387 */ /* 0x0003e20000100800 */
[----:B---3--:R-:W-:-:S03]  /*1cc50*/  ISETP.GE.AND P1, PT, R152, RZ, PT ;  /* 0x000000ff9800720c */ /* 0x008fc60003f26270 */
[----:B------:R3:W-:Y:S01]  /*1cc60*/  STL [R1+0x8c0], R135 ;  /* 0x0008c08701007387 */ /* 0x0007e20000100800 */
[C---:B-1----:R-:W-:Y:S01]  /*1cc70*/  SEL R134, R13.reuse, R158, !P3 ;  /* 0x0000009e0d867207 */ /* 0x042fe20005800000 */
[----:B------:R-:W-:Y:S01]  /*1cc80*/  @!P4 IMAD.MOV R104, RZ, RZ, -R104 ;  /* 0x000000ffff68c224 */ /* 0x000fe200078e0a68 */
[----:B------:R-:W1:Y:S01]  /*1cc90*/  LDCU UR60, c[0x0][0x3b0] ;  /* 0x00007600ff3c77ac */ /* 0x000e620008000800 */
[----:B------:R-:W4:Y:S04]  /*1cca0*/  LDL.LU R158, [R1+0x274] ;  /* 0x00027400019e7983 */ /* 0x000f280000300800 */
[----:B------:R-:W4:Y:S01]  /*1ccb0*/  LDL.LU R154, [R1+0x428] ;  /* 0x00042800019a7983 */ /* 0x000f220000300800 */
[----:B---3--:R-:W-:-:S03]  /*1ccc0*/  SEL R135, R13, R151, !P3 ;  /* 0x000000970d877207 */ /* 0x008fc60005800000 */
[----:B------:R-:W3:Y:S01]  /*1ccd0*/  LDL.LU R151, [R1+0x270] ;  /* 0x0002700001977983 */ /* 0x000ee20000300800 */
[----:B------:R-:W-:Y:S01]  /*1cce0*/  IMAD R134, R134, UR59, RZ ;  /* 0x0000003b86867c24 */ /* 0x000fe2000f8e02ff */
[----:B------:R-:W1:Y:S01]  /*1ccf0*/  LDCU UR59, c[0x0][0x3b0] ;  /* 0x00007600ff3b77ac */ /* 0x000e620008000800 */
[----:B------:R-:W-:-:S03]  /*1cd00*/  IMAD R135, R135, UR58, RZ ;  /* 0x0000003a87877c24 */ /* 0x000fc6000f8e02ff */
[----:B------:R2:W-:Y:S01]  /*1cd10*/  STL [R1+0x8b8], R134 ;  /* 0x0008b88601007387 */ /* 0x0005e20000100800 */
[----:B------:R-:W-:Y:S01]  /*1cd20*/  @!P2 IMAD.MOV R103, RZ, RZ, -R103 ;  /* 0x000000ffff67a224 */ /* 0x000fe200078e0a67 */
[----:B------:R-:W1:Y:S02]  /*1cd30*/  LDCU UR58, c[0x0][0x3b0] ;  /* 0x00007600ff3a77ac */ /* 0x000e640008000800 */
[----:B------:R2:W-:Y:S02]  /*1cd40*/  STL [R1+0x8a8], R135 ;  /* 0x0008a88701007387 */ /* 0x0005e40000100800 */
[C---:B--2---:R-:W-:Y:S02]  /*1cd50*/  SEL R134, R13.reuse, R155, !P3 ;  /* 0x0000009b0d867207 */ /* 0x044fe40005800000 */
[----:B------:R-:W2:Y:S01]  /*1cd60*/  LDL.LU R155, [R1+0x26c] ;  /* 0x00026c00019b7983 */ /* 0x000ea20000300800 */
[----:B------:R-:W-:-:S03]  /*1cd70*/  SEL R135, R13, R0, !P3 ;  /* 0x000000000d877207 */ /* 0x000fc60005800000 */
[----:B------:R-:W2:Y:S04]  /*1cd80*/  LDL.LU R152, [R1+0x430] ;  /* 0x0004300001987983 */ /* 0x000ea80000300800 */
[----:B------:R-:W3:Y:S01]  /*1cd90*/  LDL.LU R0, [R1+0x268] ;  /* 0x0002680001007983 */ /* 0x000ee20000300800 */
[----:B------:R-:W-:Y:S01]  /*1cda0*/  IMAD R134, R134, UR57, RZ ;  /* 0x0000003986867c24 */ /* 0x000fe2000f8e02ff */
[----:B------:R-:W1:Y:S01]  /*1cdb0*/  LDCU UR57, c[0x0][0x3b0] ;  /* 0x00007600ff3977ac */ /* 0x000e620008000800 */
[----:B------:R-:W-:-:S03]  /*1cdc0*/  IMAD R135, R135, UR56, RZ ;  /* 0x0000003887877c24 */ /* 0x000fc6000f8e02ff */
[----:B------:R1:W-:Y:S01]  /*1cdd0*/  STL [R1+0x888], R134 ;  /* 0x0008888601007387 */ /* 0x0003e20000100800 */
[----:B----4-:R-:W-:-:S03]  /*1cde0*/  ISETP.GE.AND P5, PT, R156, RZ, PT ;  /* 0x000000ff9c00720c */ /* 0x010fc60003fa6270 */
[----:B------:R4:W-:Y:S01]  /*1cdf0*/  STL [R1+0x880], R135 ;  /* 0x0008808701007387 */ /* 0x0009e20000100800 */
[C---:B-1----:R-:W-:Y:S01]  /*1ce00*/  SEL R134, R13.reuse, R157, !P3 ;  /* 0x0000009d0d867207 */ /* 0x042fe20005800000 */
[----:B------:R-:W-:Y:S01]  /*1ce10*/  @!P1 IMAD.MOV R102, RZ, RZ, -R102 ;  /* 0x000000ffff669224 */ /* 0x000fe200078e0a66 */
[----:B------:R-:W1:Y:S01]  /*1ce20*/  LDCU UR56, c[0x0][0x3b0] ;  /* 0x00007600ff3877ac */ /* 0x000e620008000800 */
[----:B------:R-:W3:Y:S04]  /*1ce30*/  LDL.LU R157, [R1+0x264] ;  /* 0x00026400019d7983 */ /* 0x000ee80000300800 */
[----:B------:R-:W3:Y:S01]  /*1ce40*/  LDL.LU R156, [R1+0x414] ;  /* 0x00041400019c7983 */ /* 0x000ee20000300800 */
[----:B----4-:R-:W-:-:S03]  /*1ce50*/  SEL R135, R13, R153, !P3 ;  /* 0x000000990d877207 */ /* 0x010fc60005800000 */
[----:B------:R-:W4:Y:S01]  /*1ce60*/  LDL.LU R153, [R1+0x260] ;  /* 0x0002600001997983 */ /* 0x000f220000300800 */
[----:B------:R-:W-:Y:S01]  /*1ce70*/  IMAD R134, R134, UR55, RZ ;  /* 0x0000003786867c24 */ /* 0x000fe2000f8e02ff */
[----:B------:R-:W1:Y:S01]  /*1ce80*/  LDCU UR55, c[0x0][0x3b0] ;  /* 0x00007600ff3777ac */ /* 0x000e620008000800 */
[----:B------:R-:W-:-:S03]  /*1ce90*/  IMAD R135, R135, UR54, RZ ;  /* 0x0000003687877c24 */ /* 0x000fc6000f8e02ff */
[----:B------:R1:W-:Y:S01]  /*1cea0*/  STL [R1+0x878], R134 ;  /* 0x0008788601007387 */ /* 0x0003e20000100800 */
[----:B------:R-:W-:-:S03]  /*1ceb0*/  ISETP.GE.AND P4, PT, R154, RZ, PT ;  /* 0x000000ff9a00720c */ /* 0x000fc60003f86270 */
[----:B------:R3:W-:Y:S01]  /*1cec0*/  STL [R1+0x870], R135 ;  /* 0x0008708701007387 */ /* 0x0007e20000100800 */
[C---:B-1----:R-:W-:Y:S02]  /*1ced0*/  SEL R134, R13.reuse, R158, !P3 ;  /* 0x0000009e0d867207 */ /* 0x042fe40005800000 */
[----:B--2---:R-:W-:Y:S01]  /*1cee0*/  ISETP.GE.AND P2, PT, R152, RZ, PT ;  /* 0x000000ff9800720c */ /* 0x004fe20003f46270 */
[----:B------:R-:W2:Y:S01]  /*1cef0*/  LDL.LU R158, [R1+0x25c] ;  /* 0x00025c00019e7983 */ /* 0x000ea20000300800 */
[----:B---3--:R-:W-:Y:S01]  /*1cf00*/  SEL R135, R13, R151, !P3 ;  /* 0x000000970d877207 */ /* 0x008fe20005800000 */
[----:B------:R-:W-:Y:S01]  /*1cf10*/  @!P5 IMAD.MOV R101, RZ, RZ, -R101 ;  /* 0x000000ffff65d224 */ /* 0x000fe200078e0a65 */
[----:B------:R-:W1:Y:S01]  /*1cf20*/  LDCU UR54, c[0x0][0x3b0] ;  /* 0x00007600ff3677ac */ /* 0x000e620008000800 */
[----:B------:R-:W3:Y:S01]  /*1cf30*/  LDL.LU R154, [R1+0x418] ;  /* 0x00041800019a7983 */ /* 0x000ee20000300800 */
[----:B------:R-:W-:Y:S02]  /*1cf40*/  IMAD R134, R134, UR53, RZ ;  /* 0x0000003586867c24 */ /* 0x000fe4000f8e02ff */
[----:B------:R-:W-:Y:S01]  /*1cf50*/  IMAD R135, R135, UR52, RZ ;  /* 0x0000003487877c24 */ /* 0x000fe2000f8e02ff */
[----:B------:R-:W2:Y:S01]  /*1cf60*/  LDL.LU R151, [R1+0x258] ;  /* 0x0002580001977983 */ /* 0x000ea20000300800 */
[----:B------:R-:W-:Y:S01]  /*1cf70*/  @!P4 IMAD.MOV R100, RZ, RZ, -R100 ;  /* 0x000000ffff64c224 */ /* 0x000fe200078e0a64 */
[----:B------:R-:W1:Y:S02]  /*1cf80*/  LDCU UR53, c[0x0][0x3b0] ;  /* 0x00007600ff3577ac */ /* 0x000e640008000800 */
[----:B------:R1:W-:Y:S01]  /*1cf90*/  STL [R1+0x860], R134 ;  /* 0x0008608601007387 */ /* 0x0003e20000100800 */
[----:B------:R-:W-:-:S03]  /*1cfa0*/  ISETP.GE.AND P1, PT, R156, RZ, PT ;  /* 0x000000ff9c00720c */ /* 0x000fc60003f26270 */
[----:B------:R4:W-:Y:S01]  /*1cfb0*/  STL [R1+0x840], R135 ;  /* 0x0008408701007387 */ /* 0x0009e20000100800 */
[C---:B-1----:R-:W-:Y:S01]  /*1cfc0*/  SEL R134, R13.reuse, R155, !P3 ;  /* 0x0000009b0d867207 */ /* 0x042fe20005800000 */
[----:B------:R-:W-:Y:S01]  /*1cfd0*/  @!P2 IMAD.MOV R99, RZ, RZ, -R99 ;  /* 0x000000ffff63a224 */ /* 0x000fe200078e0a63 */
[----:B------:R-:W1:Y:S01]  /*1cfe0*/  LDCU UR52, c[0x0][0x3b0] ;  /* 0x00007600ff3477ac */ /* 0x000e620008000800 */
[----:B------:R-:W2:Y:S04]  /*1cff0*/  LDL.LU R155, [R1+0x254] ;  /* 0x00025400019b7983 */ /* 0x000ea80000300800 */
[----:B------:R-:W2:Y:S01]  /*1d000*/  LDL.LU R152, [R1+0x400] ;  /* 0x0004000001987983 */ /* 0x000ea20000300800 */
[----:B----4-:R-:W-:-:S03]  /*1d010*/  SEL R135, R13, R0, !P3 ;  /* 0x000000000d877207 */ /* 0x010fc60005800000 */
[----:B------:R-:W4:Y:S01]  /*1d020*/  LDL.LU R0, [R1+0x250] ;  /* 0x0002500001007983 */ /* 0x000f220000300800 */
[----:B------:R-:W-:Y:S01]  /*1d030*/  IMAD R134, R134, UR51, RZ ;  /* 0x0000003386867c24 */ /* 0x000fe2000f8e02ff */
[----:B---3--:R-:W-:Y:S01]  /*1d040*/  ISETP.GE.AND P5, PT, R154, RZ, PT ;  /* 0x000000ff9a00720c */ /* 0x008fe20003fa6270 */
[----:B------:R-:W-:-:S03]  /*1d050*/  IMAD R135, R135, UR50, RZ ;  /* 0x0000003287877c24 */ /* 0x000fc6000f8e02ff */
[----:B------:R3:W-:Y:S01]  /*1d060*/  STL [R1+0x838], R134 ;  /* 0x0008388601007387 */ /* 0x0007e20000100800 */
[----:B------:R-:W-:Y:S01]  /*1d070*/  @!P1 IADD3 R98, PT, PT, -R98, RZ, RZ ;  /* 0x000000ff62629210 */ /* 0x000fe20007ffe1ff */
[----:B------:R-:W-:Y:S01]  /*1d080*/  IMAD R3, R3, UR74, RZ ;  /* 0x0000004a03037c24 */ /* 0x000fe2000f8e02ff */
[----:B------:R-:W1:Y:S01]  /*1d090*/  LDCU UR51, c[0x0][0x3b0] ;  /* 0x00007600ff3377ac */ /* 0x000e620008000800 */
[----:B------:R1:W-:Y:S01]  /*1d0a0*/  STL [R1+0x830], R135 ;  /* 0x0008308701007387 */ /* 0x0003e20000100800 */
[----:B------:R-:W-:Y:S02]  /*1d0b0*/  IMAD R132, R132, UR67, RZ ;  /* 0x0000004384847c24 */ /* 0x000fe4000f8e02ff */
[----:B------:R-:W-:Y:S01]  /*1d0c0*/  IMAD R131, R131, UR67, RZ ;  /* 0x0000004383837c24 */ /* 0x000fe2000f8e02ff */
[----:B------:R-:W1:Y:S01]  /*1d0d0*/  LDCU UR50, c[0x0][0x3b0] ;  /* 0x00007600ff3277ac */ /* 0x000e620008000800 */
[----:B---3--:R-:W-:Y:S02]  /*1d0e0*/  SEL R134, R13, R157, !P3 ;  /* 0x0000009d0d867207 */ /* 0x008fe40005800000 */
[----:B------:R-:W3:Y:S01]  /*1d0f0*/  LDL.LU R157, [R1+0x3d0] ;  /* 0x0003d000019d7983 */ /* 0x000ee20000300800 */
[----:B--2---:R-:W-:-:S03]  /*1d100*/  ISETP.GE.AND P4, PT, R152, RZ, PT ;  /* 0x000000ff9800720c */ /* 0x004fc60003f86270 */
[----:B------:R-:W2:Y:S01]  /*1d110*/  LDL.LU R156, [R1+0x40c] ;  /* 0x00040c00019c7983 */ /* 0x000ea20000300800 */
[----:B-1----:R-:W-:Y:S01]  /*1d120*/  SEL R135, R13, R153, !P3 ;  /* 0x000000990d877207 */ /* 0x002fe20005800000 */
[----:B------:R-:W-:Y:S01]  /*1d130*/  @!P5 IMAD.MOV R97, RZ, RZ, -R97 ;  /* 0x000000ffff61d224 */ /* 0x000fe200078e0a61 */
[----:B------:R-:W1:Y:S01]  /*1d140*/  LDCU UR74, c[0x0][0x3b0] ;  /* 0x00007600ff4a77ac */ /* 0x000e620008000800 */
[----:B------:R-:W2:Y:S01]  /*1d150*/  LDL.LU R153, [R1+0x35c] ;  /* 0x00035c0001997983 */ /* 0x000ea20000300800 */
[----:B------:R-:W-:Y:S02]  /*1d160*/  IMAD R134, R134, UR49, RZ ;  /* 0x0000003186867c24 */ /* 0x000fe4000f8e02ff */
[----:B------:R-:W-:Y:S01]  /*1d170*/  IMAD R135, R135, UR48, RZ ;  /* 0x0000003087877c24 */ /* 0x000fe2000f8e02ff */
[----:B------:R-:W1:Y:S02]  /*1d180*/  LDCU UR49, c[0x0][0x3b0] ;  /* 0x00007600ff3177ac */ /* 0x000e640008000800 */
[----:B------:R4:W-:Y:S01]  /*1d190*/  STL [R1+0x820], R134 ;  /* 0x0008208601007387 */ /* 0x0009e20000100800 */
[----:B------:R-:W-:Y:S01]  /*1d1a0*/  @!P4 IMAD.MOV R96, RZ, RZ, -R96 ;  /* 0x000000ffff60c224 */ /* 0x000fe200078e0a60 */
[----:B------:R-:W1:Y:S02]  /*1d1b0*/  LDCU UR48, c[0x0][0x3b0] ;  /* 0x00007600ff3077ac */ /* 0x000e640008000800 */
[----:B------:R4:W-:Y:S02]  /*1d1c0*/  STL [R1+0x800], R135 ;  /* 0x0008008701007387 */ /* 0x0009e40000100800 */
[----:B----4-:R-:W-:-:S02]  /*1d1d0*/  SEL R134, R13, R158, !P3 ;  /* 0x0000009e0d867207 */ /* 0x010fc40005800000 */
[----:B------:R-:W4:Y:S01]  /*1d1e0*/  LDL.LU R158, [R1+0x454] ;  /* 0x00045400019e7983 */ /* 0x000f220000300800 */
[----:B------:R-:W-:-:S03]  /*1d1f0*/  SEL R135, R13, R151, !P3 ;  /* 0x000000970d877207 */ /* 0x000fc60005800000 */
[----:B------:R-:W4:Y:S01]  /*1d200*/  LDL.LU R154, [R1+0x410] ;  /* 0x00041000019a7983 */ /* 0x000f220000300800 */
[----:B------:R-:W-:Y:S01]  /*1d210*/  IMAD R134, R134, UR47, RZ ;  /* 0x0000002f86867c24 */ /* 0x000fe2000f8e02ff */
[----:B------:R-:W1:Y:S02]  /*1d220*/  LDCU UR47, c[0x0][0x3b0] ;  /* 0x00007600ff2f77ac */ /* 0x000e640008000800 */
[----:B------:R-:W4:Y:S01]  /*1d230*/  LDL.LU R151, [R1+0x550] ;  /* 0x0005500001977983 */ /* 0x000f220000300800 */
[----:B------:R-:W-:Y:S01]  /*1d240*/  IMAD R135, R135, UR46, RZ ;  /* 0x0000002e87877c24 */ /* 0x000fe2000f8e02ff */
[----:B------:R-:W1:Y:S02]  /*1d250*/  LDCU UR46, c[0x0][0x3b0] ;  /* 0x00007600ff2e77ac */ /* 0x000e640008000800 */
[----:B------:R1:W-:Y:S04]  /*1d260*/  STL [R1+0x7f8], R134 ;  /* 0x0007f88601007387 */ /* 0x0003e80000100800 */
[----:B------:R1:W-:Y:S02]  /*1d270*/  STL [R1+0x7f0], R135 ;  /* 0x0007f08701007387 */ /* 0x0003e40000100800 */
[----:B-1----:R-:W-:-:S02]  /*1d280*/  SEL R134, R13, R155, !P3 ;  /* 0x0000009b0d867207 */ /* 0x002fc40005800000 */
[----:B------:R-:W4:Y:S01]  /*1d290*/  LDL.LU R155, [R1+0x584] ;  /* 0x00058400019b7983 */ /* 0x000f220000300800 */
[----:B------:R-:W-:-:S03]  /*1d2a0*/  SEL R135, R13, R0, !P3 ;  /* 0x000000000d877207 */ /* 0x000fc60005800000 */
[----:B------:R-:W4:Y:S04]  /*1d2b0*/  LDL.LU R152, [R1+0x408] ;  /* 0x0004080001987983 */ /* 0x000f280000300800 */
[----:B------:R-:W4:Y:S01]  /*1d2c0*/  LDL.LU R0, [R1+0x59c] ;  /* 0x00059c0001007983 */ /* 0x000f220000300800 */
[----:B------:R-:W-:Y:S01]  /*1d2d0*/  IMAD R134, R134, UR45, RZ ;  /* 0x0000002d86867c24 */ /* 0x000fe2000f8e02ff */
[----:B------:R-:W1:Y:S01]  /*1d2e0*/  LDCU UR45, c[0x0][0x3b0] ;  /* 0x00007600ff2d77ac */ /* 0x000e620008000800 */
[----:B------:R-:W-:-:S03]  /*1d2f0*/  IMAD R135, R135, UR44, RZ ;  /* 0x0000002c87877c24 */ /* 0x000fc6000f8e02ff */
[----:B------:R3:W-:Y:S01]  /*1d300*/  STL [R1+0x7e0], R134 ;  /* 0x0007e08601007387 */ /* 0x0007e20000100800 */
[----:B------:R-:W-:Y:S01]  /*1d310*/  IMAD R130, R130, UR67, RZ ;  /* 0x0000004382827c24 */ /* 0x000fe2000f8e02ff */
[----:B------:R-:W1:Y:S02]  /*1d320*/  LDCU UR44, c[0x0][0x3b0] ;  /* 0x00007600ff2c77ac */ /* 0x000e640008000800 */
[----:B------:R1:W-:Y:S01]  /*1d330*/  STL [R1+0x7c0], R135 ;  /* 0x0007c08701007387 */ /* 0x0003e20000100800 */
[----:B---3--:R-:W-:-:S03]  /*1d340*/  SEL R134, R13, R157, !P3 ;  /* 0x0000009d0d867207 */ /* 0x008fc60005800000 */
[----:B------:R-:W3:Y:S02]  /*1d350*/  LDL.LU R157, [R1+0x638] ;  /* 0x00063800019d7983 */ /* 0x000ee40000300800 */
[----:B------:R-:W-:Y:S01]  /*1d360*/  IMAD R134, R134, UR43, RZ ;  /* 0x0000002b86867c24 */ /* 0x000fe2000f8e02ff */
[----:B------:R-:W1:Y:S01]  /*1d370*/  LDCU UR43, c[0x0][0x3b0] ;  /* 0x00007600ff2b77ac */ /* 0x000e620008000800 */
[----:B--2---:R-:W-:Y:S02]  /*1d380*/  ISETP.GE.AND P2, PT, R156, RZ, PT ;  /* 0x000000ff9c00720c */ /* 0x004fe40003f46270 */
[----:B------:R-:W2:Y:S01]  /*1d390*/  LDL.LU R156, [R1+0x3f0] ;  /* 0x0003f000019c7983 */ /* 0x000ea20000300800 */
[----:B-1----:R-:W-:-:S03]  /*1d3a0*/  SEL R135, R13, R153, !P3 ;  /* 0x000000990d877207 */ /* 0x002fc60005800000 */
[----:B------:R-:W3:Y:S04]  /*1d3b0*/  LDL.LU R153, [R1+0x624] ;  /* 0x0006240001997983 */ /* 0x000ee80000300800 */
[----:B------:R1:W-:Y:S02]  /*1d3c0*/  STL [R1+0x7b8], R134 ;  /* 0x0007b88601007387 */ /* 0x0003e40000100800 */
[----:B-1----:R-:W-:Y:S01]  /*1d3d0*/  IMAD R134, R135, UR42, RZ ;  /* 0x0000002a87867c24 */ /* 0x002fe2000f8e02ff */
[----:B------:R-:W1:Y:S01]  /*1d3e0*/  LDCU UR42, c[0x0][0x3b0] ;  /* 0x00007600ff2a77ac */ /* 0x000e620008000800 */
[----:B----4-:R-:W-:-:S03]  /*1d3f0*/  SEL R136, R13, R158, !P3 ;  /* 0x0000009e0d887207 */ /* 0x010fc60005800000 */
[----:B------:R4:W-:Y:S01]  /*1d400*/  STL [R1+0x7b0], R134 ;  /* 0x0007b08601007387 */ /* 0x0009e20000100800 */
[----:B------:R-:W-:-:S03]  /*1d410*/  ISETP.GE.AND P1, PT, R154, RZ, PT ;  /* 0x000000ff9a00720c */ /* 0x000fc60003f26270 */
        /* <DEDUP_REMOVED lines=10> */
[----:B------:R-:W-:Y:S01]  /*1d4c0*/  @!P2 IMAD.MOV R95, RZ, RZ, -R95 ;  /* 0x000000ffff5fa224 */ /* 0x000fe200078e0a5f */
[----:B-1----:R-:W-:Y:S01]  /*1d4d0*/  SEL R135, R13, R155, !P3 ;  /* 0x0000009b0d877207 */ /* 0x002fe20005800000 */
[----:B------:R-:W-:Y:S01]  /*1d4e0*/  @!P1 IMAD.MOV R94, RZ, RZ, -R94 ;  /* 0x000000ffff5e9224 */ /* 0x000fe200078e0a5e */
[----:B------:R-:W4:Y:S01]  /*1d4f0*/  LDL.LU R155, [R1+0x634] ;  /* 0x00063400019b7983 */ /* 0x000f220000300800 */
[----:B------:R-:W-:Y:S01]  /*1d500*/  IMAD R129, R129, UR67, RZ ;  /* 0x0000004381817c24 */ /* 0x000fe2000f8e02ff */
[----:B------:R-:W1:Y:S02]  /*1d510*/  LDCU UR40, c[0x0][0x3b0] ;  /* 0x00007600ff2877ac */ /* 0x000e640008000800 */
[----:B------:R-:W4:Y:S01]  /*1d520*/  LDL.LU R152, [R1+0x404] ;  /* 0x0004040001987983 */ /* 0x000f220000300800 */
[----:B------:R-:W-:-:S03]  /*1d530*/  SEL R134, R13, R0, !P3 ;  /* 0x000000000d867207 */ /* 0x000fc60005800000 */
[----:B------:R-:W4:Y:S01]  /*1d540*/  LDL.LU R0, [R1+0x628] ;  /* 0x0006280001007983 */ /* 0x000f220000300800 */
[----:B------:R-:W-:Y:S01]  /*1d550*/  IMAD R135, R135, UR39, RZ ;  /* 0x0000002787877c24 */ /* 0x000fe2000f8e02ff */
[----:B------:R-:W1:Y:S01]  /*1d560*/  LDCU UR39, c[0x0][0x3b0] ;  /* 0x00007600ff2777ac */ /* 0x000e620008000800 */
[----:B------:R-:W-:-:S03]  /*1d570*/  IMAD R134, R134, UR38, RZ ;  /* 0x0000002686867c24 */ /* 0x000fc6000f8e02ff */
[----:B------:R3:W-:Y:S01]  /*1d580*/  STL [R1+0x778], R135 ;  /* 0x0007788701007387 */ /* 0x0007e20000100800 */
[----:B--2---:R-:W-:-:S03]  /*1d590*/  ISETP.GE.AND P4, PT, R156, RZ, PT ;  /* 0x000000ff9c00720c */ /* 0x004fc60003f86270 */
[----:B------:R2:W-:Y:S01]  /*1d5a0*/  STL [R1+0x770], R134 ;  /* 0x0007708601007387 */ /* 0x0005e20000100800 */
[C---:B---3--:R-:W-:Y:S01]  /*1d5b0*/  SEL R135, R13.reuse, R157, !P3 ;  /* 0x0000009d0d877207 */ /* 0x048fe20005800000 */
[----:B------:R-:W-:Y:S01]  /*1d5c0*/  @!P5 IMAD.MOV R93, RZ, RZ, -R93 ;  /* 0x000000ffff5dd224 */ /* 0x000fe200078e0a5d */
[----:B------:R-:W3:Y:S01]  /*1d5d0*/  LDCU UR38, c[0x0][0x3b0] ;  /* 0x00007600ff2677ac */ /* 0x000ee20008000800 */
        /* <DEDUP_REMOVED lines=16> */
[----:B------:R-:W2:Y:S01]  /*1d6e0*/  LDL.LU R154, [R1+0x3d8] ;  /* 0x0003d800019a7983 */ /* 0x000ea20000300800 */
[----:B------:R-:W-:Y:S02]  /*1d6f0*/  IMAD R135, R135, UR35, RZ ;  /* 0x0000002387877c24 */ /* 0x000fe4000f8e02ff */
[----:B------:R-:W-:Y:S01]  /*1d700*/  IMAD R134, R134, UR34, RZ ;  /* 0x0000002286867c24 */ /* 0x000fe2000f8e02ff */
[----:B------:R-:W4:Y:S01]  /*1d710*/  LDL.LU R151, [R1+0x614] ;  /* 0x0006140001977983 */ /* 0x000f220000300800 */
[----:B------:R-:W-:Y:S01]  /*1d720*/  @!P2 IMAD.MOV R91, RZ, RZ, -R91 ;  /* 0x000000ffff5ba224 */ /* 0x000fe200078e0a5b */
[----:B------:R-:W1:Y:S02]  /*1d730*/  LDCU UR35, c[0x0][0x3b0] ;  /* 0x00007600ff2377ac */ /* 0x000e640008000800 */
        /* <DEDUP_REMOVED lines=79> */
[----:B---3--:R-:W-:Y:S01]  /*1dc30*/  ISETP.GE.AND P2, PT, R156, RZ, PT ;  /* 0x000000ff9c00720c */ /* 0x008fe20003f46270 */
[----:B------:R-:W-:Y:S01]  /*1dc40*/  @!P4 IMAD.MOV R84, RZ, RZ, -R84 ;  /* 0x000000ffff54c224 */ /* 0x000fe200078e0a54 */
[----:B-1----:R-:W-:Y:S01]  /*1dc50*/  SEL R135, R13, R155, !P3 ;  /* 0x0000009b0d877207 */ /* 0x002fe20005800000 */
[----:B------:R-:W-:Y:S01]  /*1dc60*/  IMAD R128, R128, UR67, RZ ;  /* 0x0000004380807c24 */ /* 0x000fe2000f8e02ff */
[----:B------:R-:W3:Y:S01]  /*1dc70*/  LDL.LU R155, [R1+0x5e8] ;  /* 0x0005e800019b7983 */ /* 0x000ee20000300800 */
[----:B------:R-:W-:Y:S01]  /*1dc80*/  IMAD R127, R127, UR67, RZ ;  /* 0x000000437f7f7c24 */ /* 0x000fe2000f8e02ff */
[----:B------:R-:W1:Y:S02]  /*1dc90*/  LDCU UR22, c[0x0][0x3b0] ;  /* 0x00007600ff1677ac */ /* 0x000e640008000800 */
[----:B------:R1:W-:Y:S04]  /*1dca0*/  STL [R1+0x67c], R134 ;  /* 0x00067c8601007387 */ /* 0x0003e80000100800 */
[----:B------:R-:W3:Y:S01]  /*1dcb0*/  LDL.LU R152, [R1+0x3c8] ;  /* 0x0003c80001987983 */ /* 0x000ee20000300800 */
[----:B-1----:R-:W-:-:S03]  /*1dcc0*/  SEL R134, R13, R0, !P3 ;  /* 0x000000000d867207 */ /* 0x002fc60005800000 */
[----:B------:R-:W4:Y:S01]  /*1dcd0*/  LDL.LU R0, [R1+0x5e4] ;  /* 0x0005e40001007983 */ /* 0x000f220000300800 */
[----:B------:R-:W-:Y:S01]  /*1dce0*/  IMAD R135, R135, UR21, RZ ;  /* 0x0000001587877c24 */ /* 0x000fe2000f8e02ff */
[----:B--2---:R-:W-:Y:S01]  /*1dcf0*/  ISETP.GE.AND P1, PT, R154, RZ, PT ;  /* 0x000000ff9a00720c */ /* 0x004fe20003f26270 */
[----:B------:R-:W-:-:S03]  /*1dd00*/  IMAD R134, R134, UR13, RZ ;  /* 0x0000000d86867c24 */ /* 0x000fc6000f8e02ff */
[----:B------:R1:W-:Y:S01]  /*1dd10*/  STL [R1+0x674], R135 ;  /* 0x0006748701007387 */ /* 0x0003e20000100800 */
[----:B------:R-:W-:Y:S01]  /*1dd20*/  @!P2 IADD3 R83, PT, PT, -R83, RZ, RZ ;  /* 0x000000ff5353a210 */ /* 0x000fe20007ffe1ff */
[----:B------:R-:W-:Y:S01]  /*1dd30*/  IMAD R126, R126, UR67, RZ ;  /* 0x000000437e7e7c24 */ /* 0x000fe2000f8e02ff */
[----:B------:R-:W2:Y:S01]  /*1dd40*/  LDCU UR21, c[0x0][0x3b0] ;  /* 0x00007600ff1577ac */ /* 0x000ea20008000800 */
[----:B------:R-:W-:Y:S02]  /*1dd50*/  IMAD R125, R125, UR67, RZ ;  /* 0x000000437d7d7c24 */ /* 0x000fe4000f8e02ff */
[----:B------:R-:W-:Y:S01]  /*1dd60*/  IMAD R124, R124, UR67, RZ ;  /* 0x000000437c7c7c24 */ /* 0x000fe2000f8e02ff */
[----:B------:R-:W2:Y:S01]  /*1dd70*/  LDCU UR13, c[0x0][0x3b0] ;  /* 0x00007600ff0d77ac */ /* 0x000ea20008000800 */
[C---:B-1----:R-:W-:Y:S02]  /*1dd80*/  SEL R135, R13.reuse, R157, !P3 ;  /* 0x0000009d0d877207 */ /* 0x042fe40005800000 */
[----:B------:R-:W2:Y:S04]  /*1dd90*/  LDL.LU R157, [R1+0x5e0] ;  /* 0x0005e000019d7983 */ /* 0x000ea80000300800 */
[----:B------:R1:W-:Y:S04]  /*1dda0*/  STL [R1+0x6b8], R134 ;  /* 0x0006b88601007387 */ /* 0x0003e80000100800 */
[----:B------:R-:W2:Y:S01]  /*1ddb0*/  LDL.LU R156, [R1+0x3a4] ;  /* 0x0003a400019c7983 */ /* 0x000ea20000300800 */
[----:B-1----:R-:W-:-:S03]  /*1ddc0*/  SEL R134, R13, R153, !P3 ;  /* 0x000000990d867207 */ /* 0x002fc60005800000 */
[----:B------:R-:W2:Y:S01]  /*1ddd0*/  LDL.LU R153, [R1+0x5d8] ;  /* 0x0005d80001997983 */ /* 0x000ea20000300800 */
[----:B------:R-:W-:Y:S01]  /*1dde0*/  IMAD R135, R135, UR12, RZ ;  /* 0x0000000c87877c24 */ /* 0x000fe2000f8e02ff */
[----:B------:R-:W1:Y:S01]  /*1ddf0*/  LDCU UR12, c[0x0][0x3b0] ;  /* 0x00007600ff0c77ac */ /* 0x000e620008000800 */
[----:B------:R-:W-:-:S03]  /*1de00*/  IMAD R134, R134, UR11, RZ ;  /* 0x0000000b86867c24 */ /* 0x000fc6000f8e02ff */
[----:B------:R1:W-:Y:S01]  /*1de10*/  STL [R1+0x6b4], R135 ;  /* 0x0006b48701007387 */ /* 0x0003e20000100800 */
[----:B---3--:R-:W-:-:S03]  /*1de20*/  ISETP.GE.AND P5, PT, R152, RZ, PT ;  /* 0x000000ff9800720c */ /* 0x008fc60003fa6270 */
[----:B------:R4:W-:Y:S01]  /*1de30*/  STL [R1+0x6b0], R134 ;  /* 0x0006b08601007387 */ /* 0x0009e20000100800 */
[----:B-1----:R-:W-:Y:S01]  /*1de40*/  SEL R135, R13, R158, !P3 ;  /* 0x0000009e0d877207 */ /* 0x002fe20005800000 */
[----:B------:R-:W-:Y:S01]  /*1de50*/  @!P1 IMAD.MOV R82, RZ, RZ, -R82 ;  /* 0x000000ffff529224 */ /* 0x000fe200078e0a52 */
[----:B------:R-:W1:Y:S01]  /*1de60*/  LDCU UR11, c[0x0][0x3b0] ;  /* 0x00007600ff0b77ac */ /* 0x000e620008000800 */
[----:B------:R-:W3:Y:S02]  /*1de70*/  LDL.LU R154, [R1+0x3a8] ;  /* 0x0003a800019a7983 */ /* 0x000ee40000300800 */
[----:B------:R-:W-:Y:S01]  /*1de80*/  IMAD R135, R135, UR9, RZ ;  /* 0x0000000987877c24 */ /* 0x000fe2000f8e02ff */
[----:B------:R-:W1:Y:S01]  /*1de90*/  LDCU UR9, c[0x0][0x3b0] ;  /* 0x00007600ff0977ac */ /* 0x000e620008000800 */
[----:B----4-:R-:W-:Y:S02]  /*1dea0*/  SEL R134, R13, R151, !P3 ;  /* 0x000000970d867207 */ /* 0x010fe40005800000 */
[----:B------:R-:W4:Y:S03]  /*1deb0*/  LDL.LU R151, [R1+0x5d4] ;  /* 0x0005d40001977983 */ /* 0x000f260000300800 */
[----:B------:R-:W-:Y:S01]  /*1dec0*/  IMAD R134, R134, UR8, RZ ;  /* 0x0000000886867c24 */ /* 0x000fe2000f8e02ff */
[----:B------:R1:W-:Y:S01]  /*1ded0*/  STL [R1+0x6a8], R135 ;  /* 0x0006a88701007387 */ /* 0x0003e20000100800 */
[----:B--2---:R-:W-:-:S03]  /*1dee0*/  ISETP.GE.AND P0, PT, R156, RZ, PT ;  /* 0x000000ff9c00720c */ /* 0x004fc60003f06270 */
[----:B------:R2:W-:Y:S01]  /*1def0*/  STL [R1+0x6a0], R134 ;  /* 0x0006a08601007387 */ /* 0x0005e20000100800 */
[C---:B-1----:R-:W-:Y:S01]  /*1df00*/  SEL R135, R13.reuse, R155, !P3 ;  /* 0x0000009b0d877207 */ /* 0x042fe20005800000 */
[----:B------:R-:W-:Y:S01]  /*1df10*/  @!P5 IMAD.MOV R81, RZ, RZ, -R81 ;  /* 0x000000ffff51d224 */ /* 0x000fe200078e0a51 */
[----:B------:R-:W1:Y:S01]  /*1df20*/  LDCU UR8, c[0x0][0x3b0] ;  /* 0x00007600ff0877ac */ /* 0x000e620008000800 */
[----:B------:R-:W4:Y:S04]  /*1df30*/  LDL.LU R155, [R1+0x5d0] ;  /* 0x0005d000019b7983 */ /* 0x000f280000300800 */
[----:B------:R-:W4:Y:S01]  /*1df40*/  LDL.LU R152, [R1+0x3a0] ;  /* 0x0003a00001987983 */ /* 0x000f220000300800 */
[----:B--2---:R-:W-:-:S03]  /*1df50*/  SEL R134, R13, R0, !P3 ;  /* 0x000000000d867207 */ /* 0x004fc60005800000 */
[----:B------:R-:W2:Y:S01]  /*1df60*/  LDL.LU R0, [R1+0x5cc] ;  /* 0x0005cc0001007983 */ /* 0x000ea20000300800 */
[----:B------:R-:W-:Y:S01]  /*1df70*/  IMAD R135, R135, UR77, RZ ;  /* 0x0000004d87877c24 */ /* 0x000fe2000f8e02ff */
[----:B------:R-:W1:Y:S01]  /*1df80*/  LDCU UR77, c[0x0][0x3b0] ;  /* 0x00007600ff4d77ac */ /* 0x000e620008000800 */
[----:B------:R-:W-:-:S03]  /*1df90*/  IMAD R134, R134, UR76, RZ ;  /* 0x0000004c86867c24 */ /* 0x000fc6000f8e02ff */
[----:B------:R-:W-:Y:S01]  /*1dfa0*/  STL [R1+0x698], R135 ;  /* 0x0006988701007387 */ /* 0x000fe20000100800 */
[----:B---3--:R-:W-:-:S03]  /*1dfb0*/  ISETP.GE.AND P4, PT, R154, RZ, PT ;  /* 0x000000ff9a00720c */ /* 0x008fc60003f86270 */
[----:B------:R3:W-:Y:S01]  /*1dfc0*/  STL [R1+0x690], R134 ;  /* 0x0006908601007387 */ /* 0x0007e20000100800 */
[----:B------:R-:W-:Y:S01]  /*1dfd0*/  @!P0 IMAD.MOV R80, RZ, RZ, -R80 ;  /* 0x000000ffff508224 */ /* 0x000fe200078e0a50 */
[----:B------:R-:W1:Y:S02]  /*1dfe0*/  LDCU UR76, c[0x0][0x3b0] ;  /* 0x00007600ff4c77ac */ /* 0x000e640008000800 */
[----:B------:R-:W2:Y:S04]  /*1dff0*/  LDL.LU R158, [R1+0x5c8] ;  /* 0x0005c800019e7983 */ /* 0x000ea80000300800 */
[----:B------:R-:W2:Y:S01]  /*1e000*/  LDL.LU R156, [R1+0x390] ;  /* 0x00039000019c7983 */ /* 0x000ea20000300800 */
[----:B---3--:R-:W-:-:S03]  /*1e010*/  SEL R134, R13, R153, !P3 ;  /* 0x000000990d867207 */ /* 0x008fc60005800000 */
[----:B------:R-:W3:Y:S01]  /*1e020*/  LDL.LU R153, [R1+0x5bc] ;  /* 0x0005bc0001997983 */ /* 0x000ee20000300800 */
[----:B------:R-:W-:Y:S01]  /*1e030*/  SEL R135, R13, R157, !P3 ;  /* 0x0000009d0d877207 */ /* 0x000fe20005800000 */
[----:B------:R-:W-:Y:S01]  /*1e040*/  IMAD R134, R134, UR6, RZ ;  /* 0x0000000686867c24 */ /* 0x000fe2000f8e02ff */
[----:B------:R-:W1:Y:S03]  /*1e050*/  LDCU UR6, c[0x0][0x3b0] ;  /* 0x00007600ff0677ac */ /* 0x000e660008000800 */
[----:B------:R-:W-:Y:S01]  /*1e060*/  IMAD R135, R135, UR75, RZ ;  /* 0x0000004b87877c24 */ /* 0x000fe2000f8e02ff */
[----:B----4-:R-:W-:-:S04]  /*1e070*/  ISETP.GE.AND P2, PT, R152, RZ, PT ;  /* 0x000000ff9800720c */ /* 0x010fc80003f46270 */
[----:B------:R-:W-:Y:S01]  /*1e080*/  STL [R1+0x688], R135 ;  /* 0x0006888701007387 */ /* 0x000fe20000100800 */
[----:B------:R-:W-:Y:S01]  /*1e090*/  IMAD R123, R123, UR67, RZ ;  /* 0x000000437b7b7c24 */ /* 0x000fe2000f8e02ff */
[----:B------:R-:W4:Y:S02]  /*1e0a0*/  LDCU UR75, c[0x0][0x3b0] ;  /* 0x00007600ff4b77ac */ /* 0x000f240008000800 */
[----:B------:R1:W-:Y:S04]  /*1e0b0*/  STL [R1+0x6ac], R134 ;  /* 0x0006ac8601007387 */ /* 0x0003e80000100800 */
[----:B------:R-:W3:Y:S04]  /*1e0c0*/  LDL.LU R157, [R1+0x5c0] ;  /* 0x0005c000019d7983 */ /* 0x000ee80000300800 */
[----:B------:R-:W3:Y:S01]  /*1e0d0*/  LDL.LU R154, [R1+0x394] ;  /* 0x00039400019a7983 */ /* 0x000ee20000300800 */
[----:B-1----:R-:W-:-:S03]  /*1e0e0*/  SEL R134, R13, R151, !P3 ;  /* 0x000000970d867207 */ /* 0x002fc60005800000 */
[----:B------:R-:W4:Y:S02]  /*1e0f0*/  LDL.LU R151, [R1+0x5b8] ;  /* 0x0005b80001977983 */ /* 0x000f240000300800 */
[----:B------:R-:W-:Y:S02]  /*1e100*/  IMAD R134, R134, UR73, RZ ;  /* 0x0000004986867c24 */ /* 0x000fe4000f8e02ff */
[----:B------:R1:W-:Y:S01]  /*1e110*/  STL [R1+0x6a4], R3 ;  /* 0x0006a40301007387 */ /* 0x0003e20000100800 */
[----:B--2---:R-:W-:-:S03]  /*1e120*/  ISETP.GE.AND P1, PT, R156, RZ, PT ;  /* 0x000000ff9c00720c */ /* 0x004fc60003f26270 */
[----:B------:R2:W-:Y:S01]  /*1e130*/  STL [R1+0x69c], R134 ;  /* 0x00069c8601007387 */ /* 0x0005e20000100800 */
[C---:B-1----:R-:W-:Y:S01]  /*1e140*/  SEL R3, R13.reuse, R155, !P3 ;  /* 0x0000009b0d037207 */ /* 0x042fe20005800000 */
[----:B------:R-:W-:Y:S01]  /*1e150*/  IMAD R122, R122, UR67, RZ ;  /* 0x000000437a7a7c24 */ /* 0x000fe2000f8e02ff */
        /* <DEDUP_REMOVED lines=12> */
[----:B------:R-:W-:Y:S01]  /*1e220*/  IMAD R121, R121, UR67, RZ ;  /* 0x0000004379797c24 */ /* 0x000fe2000f8e02ff */
[----:B------:R-:W1:Y:S01]  /*1e230*/  LDCU UR71, c[0x0][0x3b0] ;  /* 0x00007600ff4777ac */ /* 0x000e620008000800 */
[----:B------:R-:W2:Y:S04]  /*1e240*/  LDL.LU R158, [R1+0x5a8] ;  /* 0x0005a800019e7983 */ /* 0x000ea80000300800 */
[----:B------:R-:W2:Y:S01]  /*1e250*/  LDL.LU R156, [R1+0x370] ;  /* 0x00037000019c7983 */ /* 0x000ea20000300800 */
[----:B---3--:R-:W-:-:S03]  /*1e260*/  SEL R134, R13, R153, !P3 ;  /* 0x000000990d867207 */ /* 0x008fc60005800000 */
        /* <DEDUP_REMOVED lines=8> */
[----:B------:R-:W-:Y:S01]  /*1e2f0*/  IMAD R120, R120, UR67, RZ ;  /* 0x0000004378787c24 */ /* 0x000fe2000f8e02ff */
        /* <DEDUP_REMOVED lines=9> */
[----:B------:R-:W-:Y:S01]  /*1e390*/  IMAD R119, R119, UR67, RZ ;  /* 0x0000004377777c24 */ /* 0x000fe2000f8e02ff */
[----:B------:R-:W2:Y:S02]  /*1e3a0*/  LDCU UR18, c[0x0][0x3b0] ;  /* 0x00007600ff1277ac */ /* 0x000ea40008000800 */
[----:B------:R2:W-:Y:S01]  /*1e3b0*/  STL [R1+0x6ec], R134 ;  /* 0x0006ec8601007387 */ /* 0x0005e20000100800 */
[----:B-1----:R-:W-:-:S03]  /*1e3c0*/  SEL R3, R13, R155, !P3 ;  /* 0x0000009b0d037207 */ /* 0x002fc60005800000 */
[----:B------:R-:W4:Y:S01]  /*1e3d0*/  LDL.LU R155, [R1+0x598] ;  /* 0x00059800019b7983 */ /* 0x000f220000300800 */
[----:B--2---:R-:W-:-:S03]  /*1e3e0*/  SEL R134, R13, R0, !P3 ;  /* 0x000000000d867207 */ /* 0x004fc60005800000 */
[----:B------:R-:W2:Y:S04]  /*1e3f0*/  LDL.LU R152, [R1+0x380] ;  /* 0x0003800001987983 */ /* 0x000ea80000300800 */
[----:B------:R-:W2:Y:S01]  /*1e400*/  LDL.LU R0, [R1+0x594] ;  /* 0x0005940001007983 */ /* 0x000ea20000300800 */
[----:B------:R-:W-:Y:S02]  /*1e410*/  IMAD R118, R118, UR67, RZ ;  /* 0x0000004376767c24 */ /* 0x000fe4000f8e02ff */
[----:B------:R-:W-:Y:S02]  /*1e420*/  IMAD R117, R117, UR67, RZ ;  /* 0x0000004375757c24 */ /* 0x000fe4000f8e02ff */
[----:B------:R-:W-:Y:S02]  /*1e430*/  IMAD R116, R116, UR67, RZ ;  /* 0x0000004374747c24 */ /* 0x000fe4000f8e02ff */
[----:B------:R-:W-:-:S02]  /*1e440*/  IMAD R115, R115, UR67, RZ ;  /* 0x0000004373737c24 */ /* 0x000fc4000f8e02ff */
[----:B------:R-:W-:Y:S02]  /*1e450*/  IMAD R114, R114, UR67, RZ ;  /* 0x0000004372727c24 */ /* 0x000fe4000f8e02ff */
[----:B------:R-:W-:Y:S02]  /*1e460*/  IMAD R113, R113, UR67, RZ ;  /* 0x0000004371717c24 */ /* 0x000fe4000f8e02ff */
        /* <DEDUP_REMOVED lines=57> */
[----:B------:R-:W-:Y:S01]  /*1e800*/  IMAD R229, R229, UR67, RZ ;  /* 0x00000043e5e57c24 */ /* 0x000fe2000f8e02ff */
[----:B------:R-:W1:Y:S01]  /*1e810*/  LDCU UR67, c[0x0][0x3b0] ;  /* 0x00007600ff4377ac */ /* 0x000e620008000800 */
[----:B------:R-:W-:-:S02]  /*1e820*/  IMAD R3, R3, UR19, RZ ;  /* 0x0000001303037c24 */ /* 0x000fc4000f8e02ff */
[----:B------:R-:W-:Y:S01]  /*1e830*/  @!P4 IMAD.MOV R79, RZ, RZ, -R79 ;  /* 0x000000ffff4fc224 */ /* 0x000fe200078e0a4f */
[----:B------:R-:W-:Y:S01]  /*1e840*/  ISETP.GE.AND P4, PT, R156, RZ, PT ;  /* 0x000000ff9c00720c */ /* 0x000fe20003f86270 */
[----:B------:R-:W-:Y:S01]  /*1e850*/  @!P2 IMAD.MOV R78, RZ, RZ, -R78 ;  /* 0x000000ffff4ea224 */ /* 0x000fe200078e0a4e */
[----:B------:R1:W-:Y:S01]  /*1e860*/  STL [R1+0x6e4], R3 ;  /* 0x0006e40301007387 */ /* 0x0003e20000100800 */
[----:B------:R-:W-:Y:S01]  /*1e870*/  @!P1 IMAD.MOV R77, RZ, RZ, -R77 ;  /* 0x000000ffff4d9224 */ /* 0x000fe200078e0a4d */
[----:B------:R-:W2:Y:S01]  /*1e880*/  LDCU UR19, c[0x0][0x3b0] ;  /* 0x00007600ff1377ac */ /* 0x000ea20008000800 */
[----:B-1----:R-:W-:Y:S01]  /*1e890*/  IMAD R134, R134, UR67, RZ ;  /* 0x0000004386867c24 */ /* 0x002fe2000f8e02ff */
[C---:B------:R-:W-:Y:S01]  /*1e8a0*/  SEL R3, R13.reuse, R158, !P3 ;  /* 0x0000009e0d037207 */ /* 0x040fe20005800000 */
[----:B------:R-:W-:Y:S01]  /*1e8b0*/  @!P5 IMAD.MOV R76, RZ, RZ, -R76 ;  /* 0x000000ffff4cd224 */ /* 0x000fe200078e0a4c */
[----:B------:R-:W1:Y:S02]  /*1e8c0*/  LDCU UR67, c[0x0][0x3b0] ;  /* 0x00007600ff4377ac */ /* 0x000e640008000800 */
[----:B------:R3:W-:Y:S04]  /*1e8d0*/  STL [R1+0x6dc], R134 ;  /* 0x0006dc8601007387 */ /* 0x0007e80000100800 */
        /* <DEDUP_REMOVED lines=10> */
[----:B------:R4:W-:Y:S01]  /*1e980*/  STL [R1+0x6cc], R134 ;  /* 0x0006cc8601007387 */ /* 0x0009e20000100800 */
[----:B-1----:R-:W-:-:S03]  /*1e990*/  SEL R3, R13, R157, !P3 ;  /* 0x0000009d0d037207 */ /* 0x002fc60005800000 */
[----:B------:R-:W3:Y:S01]  /*1e9a0*/  LDL.LU R157, [R1+0x588] ;  /* 0x00058800019d7983 */ /* 0x000ee20000300800 */
[----:B------:R-:W-:-:S03]  /*1e9b0*/  ISETP.GE.AND P2, PT, R154, RZ, PT ;  /* 0x000000ff9a00720c */ /* 0x000fc60003f46270 */
[----:B------:R-:W3:Y:S01]  /*1e9c0*/  LDL.LU R154, [R1+0x360] ;  /* 0x00036000019a7983 */ /* 0x000ee20000300800 */
[----:B----4-:R-:W-:-:S03]  /*1e9d0*/  SEL R134, R13, R151, !P3 ;  /* 0x000000970d867207 */ /* 0x010fc60005800000 */
[----:B------:R-:W4:Y:S01]  /*1e9e0*/  LDL.LU R151, [R1+0x580] ;  /* 0x0005800001977983 */ /* 0x000f220000300800 */
        /* <DEDUP_REMOVED lines=20> */
[----:B---3--:R-:W-:Y:S01]  /*1eb30*/  ISETP.GE.AND P0, PT, R154, RZ, PT ;  /* 0x000000ff9a00720c */ /* 0x008fe20003f06270 */
[----:B------:R-:W3:Y:S01]  /*1eb40*/  LDL.LU R158, [R1+0x578] ;  /* 0x00057800019e7983 */ /* 0x000ee20000300800 */
[----:B------:R-:W-:Y:S01]  /*1eb50*/  SEL R134, R13, R153, !P3 ;  /* 0x000000990d867207 */ /* 0x000fe20005800000 */
[----:B------:R-:W-:Y:S01]  /*1eb60*/  @!P2 IMAD.MOV R73, RZ, RZ, -R73 ;  /* 0x000000ffff49a224 */ /* 0x000fe200078e0a49 */
[----:B------:R-:W1:Y:S01]  /*1eb70*/  LDCU UR61, c[0x0][0x3b0] ;  /* 0x00007600ff3d77ac */ /* 0x000e620008000800 */
[----:B------:R-:W3:Y:S04]  /*1eb80*/  LDL.LU R156, [R1+0x368] ;  /* 0x00036800019c7983 */ /* 0x000ee80000300800 */
        /* <DEDUP_REMOVED lines=48> */
[----:B----4-:R-:W-:Y:S01]  /*1ee90*/  SEL R134, R13, R151, !P3 ;  /* 0x000000970d867207 */ /* 0x010fe20005800000 */
[----:B------:R-:W-:Y:S01]  /*1eea0*/  @!P4 IMAD.MOV R69, RZ, RZ, -R69 ;  /* 0x000000ffff45c224 */ /* 0x000fe200078e0a45 */
[----:B------:R-:W1:Y:S01]  /*1eeb0*/  LDCU UR53, c[0x0][0x3b0] ;  /* 0x00007600ff3577ac */ /* 0x000e620008000800 */
[----:B------:R-:W4:Y:S01]  /*1eec0*/  LDL.LU R154, [R1+0x340] ;  /* 0x00034000019a7983 */ /* 0x000f220000300800 */
[----:B------:R-:W-:Y:S02]  /*1eed0*/  IMAD R3, R3, UR52, RZ ;  /* 0x0000003403037c24 */ /* 0x000fe4000f8e02ff */
[----:B------:R-:W-:Y:S01]  /*1eee0*/  IMAD R134, R134, UR51, RZ ;  /* 0x0000003386867c24 */ /* 0x000fe2000f8e02ff */
[----:B------:R-:W2:Y:S01]  /*1eef0*/  LDL.LU R151, [R1+0x544] ;  /* 0x0005440001977983 */ /* 0x000ea20000300800 */
[----:B------:R-:W-:Y:S01]  /*1ef00*/  @!P2 IMAD.MOV R68, RZ, RZ, -R68 ;  /* 0x000000ffff44a224 */ /* 0x000fe200078e0a44 */
[----:B------:R-:W-:-:S02]  /*1ef10*/  ISETP.GE.AND P0, PT, R156, RZ, PT ;  /* 0x000000ff9c00720c */ /* 0x000fc40003f06270 */
[----:B------:R1:W-:Y:S01]  /*1ef20*/  STL [R1+0x764], R3 ;  /* 0x0007640301007387 */ /* 0x0003e20000100800 */
[----:B------:R-:W-:Y:S01]  /*1ef30*/  @!P1 IADD3 R67, PT, PT, -R67, RZ, RZ ;  /* 0x000000ff43439210 */ /* 0x000fe20007ffe1ff */
[----:B------:R-:W-:Y:S01]  /*1ef40*/  @!P5 IMAD.MOV R66, RZ, RZ, -R66 ;  /* 0x000000ffff42d224 */ /* 0x000fe200078e0a42 */
[----:B------:R-:W2:Y:S01]  /*1ef50*/  LDCU UR52, c[0x0][0x3b0] ;  /* 0x00007600ff3477ac */ /* 0x000ea20008000800 */
[----:B------:R3:W-:Y:S01]  /*1ef60*/  STL [R1+0x75c], R134 ;  /* 0x00075c8601007387 */ /* 0x0007e20000100800 */
[----:B------:R-:W-:Y:S02]  /*1ef70*/  IMAD.MOV.U32 R136, RZ, RZ, R57 ;  /* 0x000000ffff887224 */ /* 0x000fe400078e0039 */
[----:B------:R-:W-:Y:S01]  /*1ef80*/  IMAD.MOV.U32 R137, RZ, RZ, R55 ;  /* 0x000000ffff897224 */ /* 0x000fe200078e0037 */
[----:B------:R-:W2:Y:S01]  /*1ef90*/  LDCU UR51, c[0x0][0x3b0] ;  /* 0x00007600ff3377ac */ /* 0x000ea20008000800 */
[C---:B-1----:R-:W-:Y:S02]  /*1efa0*/  SEL R3, R13.reuse, R155, !P3 ;  /* 0x0000009b0d037207 */ /* 0x042fe40005800000 */
[----:B------:R-:W2:Y:S01]  /*1efb0*/  LDL.LU R155, [R1+0x54c] ;  /* 0x00054c00019b7983 */ /* 0x000ea20000300800 */
[----:B---3--:R-:W-:-:S03]  /*1efc0*/  SEL R134, R13, R0, !P3 ;  /* 0x000000000d867207 */ /* 0x008fc60005800000 */
[----:B------:R-:W3:Y:S04]  /*1efd0*/  LDL.LU R152, [R1+0x348] ;  /* 0x0003480001987983 */ /* 0x000ee80000300800 */
        /* <DEDUP_REMOVED lines=20> */
[C---:B--2---:R-:W-:Y:S01]  /*1f120*/  SEL R3, R13.reuse, R157, !P3 ;  /* 0x0000009d0d037207 */ /* 0x044fe20005800000 */
[----:B------:R-:W-:Y:S01]  /*1f130*/  @!P4 IMAD.MOV R64, RZ, RZ, -R64 ;  /* 0x000000ffff40c224 */ /* 0x000fe200078e0a40 */
[----:B------:R-:W2:Y:S01]  /*1f140*/  LDCU UR47, c[0x0][0x3b0] ;  /* 0x00007600ff2f77ac */ /* 0x000ea20008000800 */
        /* <DEDUP_REMOVED lines=34> */
[----:B------:R-:W-:Y:S01]  /*1f370*/  IMAD.MOV.U32 R138, RZ, RZ, R54 ;  /* 0x000000ffff8a7224 */ /* 0x000fe200078e0036 */
[----:B------:R-:W2:Y:S02]  /*1f380*/  LDCU UR41, c[0x0][0x3b0] ;  /* 0x00007600ff2977ac */ /* 0x000ea40008000800 */
[----:B------:R3:W-:Y:S01]  /*1f390*/  STL [R1+0x78c], R134 ;  /* 0x00078c8601007387 */ /* 0x0007e20000100800 */
[----:B-1----:R-:W-:-:S03]  /*1f3a0*/  SEL R3, R13, R157, !P3 ;  /* 0x0000009d0d037207 */ /* 0x002fc60005800000 */
[----:B------:R-:W2:Y:S01]  /*1f3b0*/  LDL.LU R157, [R1+0x52c] ;  /* 0x00052c00019d7983 */ /* 0x000ea20000300800 */
[----:B---3--:R-:W-:-:S03]  /*1f3c0*/  SEL R134, R13, R151, !P3 ;  /* 0x000000970d867207 */ /* 0x008fc60005800000 */
[----:B------:R-:W3:Y:S01]  /*1f3d0*/  LDL.LU R154, [R1+0x21c] ;  /* 0x00021c00019a7983 */ /* 0x000ee20000300800 */
[----:B------:R-:W-:Y:S01]  /*1f3e0*/  IMAD R3, R3, UR40, RZ ;  /* 0x0000002803037c24 */ /* 0x000fe2000f8e02ff */
[----:B------:R-:W1:Y:S02]  /*1f3f0*/  LDCU UR40, c[0x0][0x3b0] ;  /* 0x00007600ff2877ac */ /* 0x000e640008000800 */
[----:B------:R-:W2:Y:S01]  /*1f400*/  LDL.LU R151, [R1+0x530] ;  /* 0x0005300001977983 */ /* 0x000ea20000300800 */
[----:B------:R-:W-:Y:S01]  /*1f410*/  IMAD R134, R134, UR39, RZ ;  /* 0x0000002786867c24 */ /* 0x000fe2000f8e02ff */
[----:B------:R-:W1:Y:S02]  /*1f420*/  LDCU UR39, c[0x0][0x3b0] ;  /* 0x00007600ff2777ac */ /* 0x000e640008000800 */
[----:B------:R4:W-:Y:S04]  /*1f430*/  STL [R1+0x7d8], R3 ;  /* 0x0007d80301007387 */ /* 0x0009e80000100800 */
[----:B------:R4:W-:Y:S01]  /*1f440*/  STL [R1+0x7d0], R134 ;  /* 0x0007d08601007387 */ /* 0x0009e20000100800 */
[----:B------:R-:W-:-:S02]  /*1f450*/  ISETP.GE.AND P0, PT, R152, RZ, PT ;  /* 0x000000ff9800720c */ /* 0x000fc40003f06270 */
[C---:B----4-:R-:W-:Y:S02]  /*1f460*/  SEL R3, R13.reuse, R155, !P3 ;  /* 0x0000009b0d037207 */ /* 0x050fe40005800000 */
        /* <DEDUP_REMOVED lines=13> */
[----:B--2---:R-:W-:Y:S01]  /*1f540*/  SEL R134, R13, R153, !P3 ;  /* 0x000000990d867207 */ /* 0x004fe20005800000 */
[----:B------:R-:W-:Y:S01]  /*1f550*/  @!P0 IMAD.MOV R60, RZ, RZ, -R60 ;  /* 0x000000ffff3c8224 */ /* 0x000fe200078e0a3c */
[----:B------:R-:W1:Y:S01]  /*1f560*/  LDCU UR37, c[0x0][0x3b0] ;  /* 0x00007600ff2577ac */ /* 0x000e620008000800 */
[----:B------:R-:W2:Y:S04]  /*1f570*/  LDL.LU R156, [R1+0x214] ;  /* 0x00021400019c7983 */ /* 0x000ea80000300800 */
[----:B------:R-:W2:Y:S01]  /*1f580*/  LDL.LU R153, [R1+0x504] ;  /* 0x0005040001997983 */ /* 0x000ea20000300800 */
[----:B------:R-:W-:Y:S01]  /*1f590*/  IMAD R3, R3, UR36, RZ ;  /* 0x0000002403037c24 */ /* 0x000fe2000f8e02ff */
[----:B------:R-:W1:Y:S01]  /*1f5a0*/  LDCU UR36, c[0x0][0x3b0] ;  /* 0x00007600ff2477ac */ /* 0x000e620008000800 */
[----:B------:R-:W-:-:S03]  /*1f5b0*/  IMAD R134, R134, UR35, RZ ;  /* 0x0000002386867c24 */ /* 0x000fc6000f8e02ff */
[----:B------:R1:W-:Y:S01]  /*1f5c0*/  STL [R1+0x7e4], R3 ;  /* 0x0007e40301007387 */ /* 0x0003e20000100800 */
[----:B----4-:R-:W-:-:S03]  /*1f5d0*/  ISETP.GE.AND P1, PT, R152, RZ, PT ;  /* 0x000000ff9800720c */ /* 0x010fc60003f26270 */
[----:B------:R4:W-:Y:S01]  /*1f5e0*/  STL [R1+0x7dc], R134 ;  /* 0x0007dc8601007387 */ /* 0x0009e20000100800 */
[C---:B-1----:R-:W-:Y:S02]  /*1f5f0*/  SEL R3, R13.reuse, R157, !P3 ;  /* 0x0000009d0d037207 */ /* 0x042fe40005800000 */
[C---:B------:R-:W-:Y:S01]  /*1f600*/  SEL R135, R13.reuse, R0, !P3 ;  /* 0x000000000d877207 */ /* 0x040fe20005800000 */
[----:B------:R-:W2:Y:S01]  /*1f610*/  LDL.LU R157, [R1+0x50c] ;  /* 0x00050c00019d7983 */ /* 0x000ea20000300800 */
[----:B------:R-:W-:Y:S01]  /*1f620*/  @!P2 IMAD.MOV R58, RZ, RZ, -R58 ;  /* 0x000000ffff3aa224 */ /* 0x000fe200078e0a3a */
[----:B------:R-:W1:Y:S02]  /*1f630*/  LDCU UR35, c[0x0][0x3b0] ;  /* 0x00007600ff2377ac */ /* 0x000e640008000800 */
[----:B------:R-:W2:Y:S01]  /*1f640*/  LDL.LU R154, [R1+0x208] ;  /* 0x00020800019a7983 */ /* 0x000ea20000300800 */
[----:B----4-:R-:W-:-:S03]  /*1f650*/  SEL R134, R13, R151, !P3 ;  /* 0x000000970d867207 */ /* 0x010fc60005800000 */
[----:B------:R-:W4:Y:S01]  /*1f660*/  LDL.LU R151, [R1+0x508] ;  /* 0x0005080001977983 */ /* 0x000f220000300800 */
[----:B------:R-:W-:Y:S01]  /*1f670*/  IMAD R3, R3, UR34, RZ ;  /* 0x0000002203037c24 */ /* 0x000fe2000f8e02ff */
[----:B------:R-:W1:Y:S01]  /*1f680*/  LDCU UR34, c[0x0][0x3b0] ;  /* 0x00007600ff2277ac */ /* 0x000e620008000800 */
[----:B------:R-:W-:-:S03]  /*1f690*/  IMAD R134, R134, UR33, RZ ;  /* 0x0000002186867c24 */ /* 0x000fc6000f8e02ff */
[----:B------:R1:W-:Y:S01]  /*1f6a0*/  STL [R1+0x7d4], R3 ;  /* 0x0007d40301007387 */ /* 0x0003e20000100800 */
[----:B------:R-:W-:Y:S01]  /*1f6b0*/  @!P1 IMAD.MOV R136, RZ, RZ, -R136 ;  /* 0x000000ffff889224 */ /* 0x000fe200078e0a88 */
[----:B------:R-:W2:Y:S02]  /*1f6c0*/  LDCU UR33, c[0x0][0x3b0] ;  /* 0x00007600ff2177ac */ /* 0x000ea40008000800 */
[----:B------:R1:W-:Y:S02]  /*1f6d0*/  STL [R1+0x7cc], R134 ;  /* 0x0007cc8601007387 */ /* 0x0003e40000100800 */
[----:B-1----:R-:W-:Y:S02]  /*1f6e0*/  SEL R3, R13, R155, !P3 ;  /* 0x0000009b0d037207 */ /* 0x002fe40005800000 */
[----:B------:R-:W4:Y:S04]  /*1f6f0*/  LDL.LU R155, [R1+0x500] ;  /* 0x00050000019b7983 */ /* 0x000f280000300800 */
[----:B------:R-:W4:Y:S04]  /*1f700*/  LDL.LU R152, [R1+0x1fc] ;  /* 0x0001fc0001987983 */ /* 0x000f280000300800 */
[----:B------:R-:W4:Y:S01]  /*1f710*/  LDL.LU R0, [R1+0x4f0] ;  /* 0x0004f00001007983 */ /* 0x000f220000300800 */
[----:B------:R-:W-:Y:S01]  /*1f720*/  IMAD R3, R3, UR32, RZ ;  /* 0x0000002003037c24 */ /* 0x000fe2000f8e02ff */
[----:B------:R-:W1:Y:S01]  /*1f730*/  LDCU UR32, c[0x0][0x3b0] ;  /* 0x00007600ff2077ac */ /* 0x000e620008000800 */
[----:B------:R-:W-:-:S02]  /*1f740*/  IMAD.MOV.U32 R134, RZ, RZ, R61 ;  /* 0x000000ffff867224 */ /* 0x000fc400078e003d */
[----:B------:R-:W-:Y:S01]  /*1f750*/  IMAD R61, R135, UR31, RZ ;  /* 0x0000001f873d7c24 */ /* 0x000fe2000f8e02ff */
[----:B------:R3:W-:Y:S01]  /*1f760*/  STL [R1+0x818], R3 ;  /* 0x0008180301007387 */ /* 0x0007e20000100800 */
[----:B------:R-:W-:Y:S01]  /*1f770*/  @!P5 IMAD.MOV R134, RZ, RZ, -R134 ;  /* 0x000000ffff86d224 */ /* 0x000fe200078e0a86 */
[----:B------:R-:W1:Y:S02]  /*1f780*/  LDCU UR31, c[0x0][0x3b0] ;  /* 0x00007600ff1f77ac */ /* 0x000e640008000800 */
[----:B------:R1:W-:Y:S01]  /*1f790*/  STL [R1+0x810], R61 ;  /* 0x0008103d01007387 */ /* 0x0003e20000100800 */
[----:B------:R-:W-:-:S04]  /*1f7a0*/  IMAD.MOV.U32 R135, RZ, RZ, R59 ;  /* 0x000000ffff877224 */ /* 0x000fc800078e003b */
[----:B------:R-:W-:Y:S01]  /*1f7b0*/  @!P4 IMAD.MOV R135, RZ, RZ, -R135 ;  /* 0x000000ffff87c224 */ /* 0x000fe200078e0a87 */
[----:B---3--:R-:W-:Y:S02]  /*1f7c0*/  SEL R3, R13, R158, !P3 ;  /* 0x0000009e0d037207 */ /* 0x008fe40005800000 */
[----:B------:R-:W3:Y:S01]  /*1f7d0*/  LDL.LU R158, [R1+0x4e8] ;  /* 0x0004e800019e7983 */ /* 0x000ee20000300800 */
[----:B--2---:R-:W-:-:S03]  /*1f7e0*/  ISETP.GE.AND P5, PT, R156, RZ, PT ;  /* 0x000000ff9c00720c */ /* 0x004fc60003fa6270 */
[----:B------:R-:W2:Y:S01]  /*1f7f0*/  LDL.LU R156, [R1+0x1f8] ;  /* 0x0001f800019c7983 */ /* 0x000ea20000300800 */
[----:B-1----:R-:W-:-:S03]  /*1f800*/  SEL R61, R13, R153, !P3 ;  /* 0x000000990d3d7207 */ /* 0x002fc60005800000 */
        /* <DEDUP_REMOVED lines=13> */
[----:B------:R-:W3:Y:S01]  /*1f8e0*/  LDL.LU R154, [R1+0x1ec] ;  /* 0x0001ec00019a7983 */ /* 0x000ee20000300800 */
[----:B------:R-:W-:Y:S02]  /*1f8f0*/  IMAD R3, R3, UR28, RZ ;  /* 0x0000001c03037c24 */ /* 0x000fe4000f8e02ff */
[----:B------:R-:W-:Y:S01]  /*1f900*/  IMAD R59, R61, UR27, RZ ;  /* 0x0000001b3d3b7c24 */ /* 0x000fe2000f8e02ff */
[----:B------:R-:W4:Y:S01]  /*1f910*/  LDL.LU R151, [R1+0x4e4] ;  /* 0x0004e40001977983 */ /* 0x000f220000300800 */
[----:B--2---:R-:W-:-:S03]  /*1f920*/  ISETP.GE.AND P2, PT, R156, RZ, PT ;  /* 0x000000ff9c00720c */ /* 0x004fc60003f46270 */
[----:B------:R2:W-:Y:S01]  /*1f930*/  STL [R1+0x824], R3 ;  /* 0x0008240301007387 */ /* 0x0005e20000100800 */
[----:B------:R-:W-:Y:S01]  /*1f940*/  @!P0 IADD3 R137, PT, PT, -R137, RZ, RZ ;  /* 0x000000ff89898210 */ /* 0x000fe20007ffe1ff */
[----:B------:R-:W-:Y:S01]  /*1f950*/  @!P4 IMAD.MOV R138, RZ, RZ, -R138 ;  /* 0x000000ffff8ac224 */ /* 0x000fe200078e0a8a */
[----:B------:R-:W1:Y:S01]  /*1f960*/  LDCU UR28, c[0x0][0x3b0] ;  /* 0x00007600ff1c77ac */ /* 0x000e620008000800 */
[----:B------:R2:W-:Y:S01]  /*1f970*/  STL [R1+0x81c], R59 ;  /* 0x00081c3b01007387 */ /* 0x0005e20000100800 */
[----:B------:R-:W-:Y:S02]  /*1f980*/  IMAD.MOV.U32 R139, RZ, RZ, R53 ;  /* 0x000000ffff8b7224 */ /* 0x000fe400078e0035 */
[----:B------:R-:W-:Y:S01]  /*1f990*/  IMAD.MOV.U32 R140, RZ, RZ, R52 ;  /* 0x000000ffff8c7224 */ /* 0x000fe200078e0034 */
[----:B------:R-:W1:Y:S01]  /*1f9a0*/  LDCU UR27, c[0x0][0x3b0] ;  /* 0x00007600ff1b77ac */ /* 0x000e620008000800 */
        /* <DEDUP_REMOVED lines=24> */
[C---:B----4-:R-:W-:Y:S01]  /*1fb30*/  SEL R3, R13.reuse, R157, !P3 ;  /* 0x0000009d0d037207 */ /* 0x050fe20005800000 */
[----:B------:R-:W-:Y:S01]  /*1fb40*/  @!P1 IMAD.MOV R140, RZ, RZ, -R140 ;  /* 0x000000ffff8c9224 */ /* 0x000fe200078e0a8c */
[----:B------:R-:W4:Y:S01]  /*1fb50*/  LDCU UR23, c[0x0][0x3b0] ;  /* 0x00007600ff1777ac */ /* 0x000f220008000800 */
        /* <DEDUP_REMOVED lines=10> */
[----:B------:R1:W-:Y:S02]  /*1fc00*/  STL [R1+0x86c], R57 ;  /* 0x00086c3901007387 */ /* 0x0003e40000100800 */
[C---:B-1----:R-:W-:Y:S02]  /*1fc10*/  SEL R3, R13.reuse, R155, !P3 ;  /* 0x0000009b0d037207 */ /* 0x042fe40005800000 */
[----:B------:R-:W2:Y:S01]  /*1fc20*/  LDL.LU R155, [R1+0x4d8] ;  /* 0x0004d800019b7983 */ /* 0x000ea20000300800 */
[----:B------:R-:W-:-:S03]  /*1fc30*/  SEL R57, R13, R0, !P3 ;  /* 0x000000000d397207 */ /* 0x000fc60005800000 */
[----:B------:R-:W4:Y:S04]  /*1fc40*/  LDL.LU R152, [R1+0x1c8] ;  /* 0x0001c80001987983 */ /* 0x000f280000300800 */
[----:B------:R-:W4:Y:S01]  /*1fc50*/  LDL.LU R0, [R1+0x4d4] ;  /* 0x0004d40001007983 */ /* 0x000f220000300800 */
[----:B------:R-:W-:Y:S01]  /*1fc60*/  IMAD R55, R57, UR12, RZ ;  /* 0x0000000c39377c24 */ /* 0x000fe2000f8e02ff */
[----:B------:R-:W1:Y:S01]  /*1fc70*/  LDCU UR12, c[0x0][0x3b0] ;  /* 0x00007600ff0c77ac */ /* 0x000e620008000800 */
[----:B------:R-:W-:Y:S01]  /*1fc80*/  IMAD R232, R3, UR13, RZ ;  /* 0x0000000d03e87c24 */ /* 0x000fe2000f8e02ff */
[----:B------:R-:W-:Y:S02]  /*1fc90*/  SEL R3, R13, R158, !P3 ;  /* 0x0000009e0d037207 */ /* 0x000fe40005800000 */
[----:B------:R1:W-:Y:S01]  /*1fca0*/  STL [R1+0x85c], R55 ;  /* 0x00085c3701007387 */ /* 0x0003e20000100800 */
[----:B------:R-:W-:-:S03]  /*1fcb0*/  ISETP.GE.AND P0, PT, R156, RZ, PT ;  /* 0x000000ff9c00720c */ /* 0x000fc60003f06270 */
[----:B------:R-:W4:Y:S01]  /*1fcc0*/  LDL.LU R158, [R1+0x4c8] ;  /* 0x0004c800019e7983 */ /* 0x000f220000300800 */
[----:B---3--:R-:W-:-:S03]  /*1fcd0*/  ISETP.GE.AND P4, PT, R154, RZ, PT ;  /* 0x000000ff9a00720c */ /* 0x008fc60003f86270 */
[----:B------:R-:W3:Y:S01]  /*1fce0*/  LDL.LU R156, [R1+0x1c4] ;  /* 0x0001c400019c7983 */ /* 0x000ee20000300800 */
[----:B-1----:R-:W-:Y:S01]  /*1fcf0*/  SEL R55, R13, R153, !P3 ;  /* 0x000000990d377207 */ /* 0x002fe20005800000 */
[----:B------:R-:W-:Y:S01]  /*1fd00*/  @!P5 IMAD.MOV R141, RZ, RZ, -R141 ;  /* 0x000000ffff8dd224 */ /* 0x000fe200078e0a8d */
[----:B------:R-:W1:Y:S01]  /*1fd10*/  LDCU UR13, c[0x0][0x3b0] ;  /* 0x00007600ff0d77ac */ /* 0x000e620008000800 */
[----:B------:R-:W3:Y:S01]  /*1fd20*/  LDL.LU R153, [R1+0x46c] ;  /* 0x00046c0001997983 */ /* 0x000ee20000300800 */
[----:B------:R-:W-:Y:S02]  /*1fd30*/  IMAD R3, R3, UR11, RZ ;  /* 0x0000000b03037c24 */ /* 0x000fe4000f8e02ff */
[----:B------:R-:W-:Y:S01]  /*1fd40*/  IMAD R54, R55, UR9, RZ ;  /* 0x0000000937367c24 */ /* 0x000fe2000f8e02ff */
[----:B------:R-:W1:Y:S02]  /*1fd50*/  LDCU UR11, c[0x0][0x3b0] ;  /* 0x00007600ff0b77ac */ /* 0x000e640008000800 */
[----:B------:R2:W-:Y:S01]  /*1fd60*/  STL [R1+0x854], R3 ;  /* 0x0008540301007387 */ /* 0x0005e20000100800 */
[----:B------:R-:W-:Y:S01]  /*1fd70*/  IMAD.MOV.U32 R142, RZ, RZ, R50 ;  /* 0x000000ffff8e7224 */ /* 0x000fe200078e0032 */
[----:B------:R-:W1:Y:S02]  /*1fd80*/  LDCU UR9, c[0x0][0x3b0] ;  /* 0x00007600ff0977ac */ /* 0x000e640008000800 */
[----:B------:R2:W-:Y:S02]  /*1fd90*/  STL [R1+0x84c], R54 ;  /* 0x00084c3601007387 */ /* 0x0005e40000100800 */
[----:B--2---:R-:W-:-:S02]  /*1fda0*/  SEL R3, R13, R157, !P3 ;  /* 0x0000009d0d037207 */ /* 0x004fc40005800000 */
[----:B------:R-:W2:Y:S01]  /*1fdb0*/  LDL.LU R157, [R1+0x498] ;  /* 0x00049800019d7983 */ /* 0x000ea20000300800 */
[----:B------:R-:W-:-:S03]  /*1fdc0*/  SEL R54, R13, R151, !P3 ;  /* 0x000000970d367207 */ /* 0x000fc60005800000 */
[----:B------:R-:W2:Y:S01]  /*1fdd0*/  LDL.LU R154, [R1+0x1b4] ;  /* 0x0001b400019a7983 */ /* 0x000ea20000300800 */
[----:B------:R-:W-:Y:S01]  /*1fde0*/  IMAD R3, R3, UR8, RZ ;  /* 0x0000000803037c24 */ /* 0x000fe2000f8e02ff */
[----:B----4-:R-:W-:Y:S01]  /*1fdf0*/  ISETP.GE.AND P2, PT, R152, RZ, PT ;  /* 0x000000ff9800720c */ /* 0x010fe20003f46270 */
[----:B------:R-:W-:Y:S01]  /*1fe00*/  IMAD R53, R54, UR77, RZ ;  /* 0x0000004d36357c24 */ /* 0x000fe2000f8e02ff */
[----:B------:R-:W4:Y:S01]  /*1fe10*/  LDL.LU R151, [R1+0x470] ;  /* 0x0004700001977983 */ /* 0x000f220000300800 */
[----:B------:R-:W-:Y:S01]  /*1fe20*/  @!P0 IMAD.MOV R142, RZ, RZ, -R142 ;  /* 0x000000ffff8e8224 */ /* 0x000fe200078e0a8e */
[----:B------:R-:W1:Y:S02]  /*1fe30*/  LDCU UR8, c[0x0][0x3b0] ;  /* 0x00007600ff0877ac */ /* 0x000e640008000800 */
[----:B------:R1:W-:Y:S01]  /*1fe40*/  STL [R1+0x88c], R3 ;  /* 0x00088c0301007387 */ /* 0x0003e20000100800 */
[----:B------:R-:W-:Y:S01]  /*1fe50*/  IMAD.MOV.U32 R143, RZ, RZ, R49 ;  /* 0x000000ffff8f7224 */ /* 0x000fe200078e0031 */
[----:B------:R-:W2:Y:S02]  /*1fe60*/  LDCU UR77, c[0x0][0x3b0] ;  /* 0x00007600ff4d77ac */ /* 0x000ea40008000800 */
[----:B------:R1:W-:Y:S02]  /*1fe70*/  STL [R1+0x898], R53 ;  /* 0x0008983501007387 */ /* 0x0003e40000100800 */
[----:B-1----:R-:W-:-:S02]  /*1fe80*/  SEL R3, R13, R155, !P3 ;  /* 0x0000009b0d037207 */ /* 0x002fc40005800000 */
[----:B------:R-:W4:Y:S01]  /*1fe90*/  LDL.LU R155, [R1+0x4b8] ;  /* 0x0004b800019b7983 */ /* 0x000f220000300800 */
[----:B------:R-:W-:-:S03]  /*1fea0*/  SEL R53, R13, R0, !P3 ;  /* 0x000000000d357207 */ /* 0x000fc60005800000 */
[----:B------:R-:W4:Y:S04]  /*1feb0*/  LDL.LU R0, [R1+0x1ac] ;  /* 0x0001ac0001007983 */ /* 0x000f280000300800 */
[----:B------:R-:W4:Y:S01]  /*1fec0*/  LDL.LU R152, [R1+0x4bc] ;  /* 0x0004bc0001987983 */ /* 0x000f220000300800 */
[----:B------:R-:W-:Y:S02]  /*1fed0*/  IMAD R52, R53, UR75, RZ ;  /* 0x0000004b35347c24 */ /* 0x000fe4000f8e02ff */
[----:B------:R-:W-:Y:S02]  /*1fee0*/  IMAD.MOV.U32 R144, RZ, RZ, R48 ;  /* 0x000000ffff907224 */ /* 0x000fe400078e0030 */
[----:B------:R-:W-:Y:S01]  /*1fef0*/  IMAD.MOV.U32 R145, RZ, RZ, R47 ;  /* 0x000000ffff917224 */ /* 0x000fe200078e002f */
[----:B------:R1:W-:Y:S01]  /*1ff00*/  STL [R1+0x8b4], R52 ;  /* 0x0008b43401007387 */ /* 0x0003e20000100800 */
[----:B------:R-:W-:Y:S01]  /*1ff10*/  IMAD R54, R3, UR76, RZ ;  /* 0x0000004c03367c24 */ /* 0x000fe2000f8e02ff */
[----:B------:R-:W-:-:S02]  /*1ff20*/  SEL R3, R13, R158, !P3 ;  /* 0x0000009e0d037207 */ /* 0x000fc40005800000 */
[----:B---3--:R-:W-:Y:S01]  /*1ff30*/  ISETP.GE.AND P1, PT, R156, RZ, PT ;  /* 0x000000ff9c00720c */ /* 0x008fe20003f26270 */
[----:B------:R-:W3:Y:S01]  /*1ff40*/  LDL.LU R158, [R1+0x4c4] ;  /* 0x0004c400019e7983 */ /* 0x000ee20000300800 */
[----:B--2---:R-:W-:-:S03]  /*1ff50*/  ISETP.GE.AND P5, PT, R154, RZ, PT ;  /* 0x000000ff9a00720c */ /* 0x004fc60003fa6270 */
[----:B------:R-:W2:Y:S01]  /*1ff60*/  LDL.LU R156, [R1+0x1a8] ;  /* 0x0001a800019c7983 */ /* 0x000ea20000300800 */
[----:B-1----:R-:W-:Y:S02]  /*1ff70*/  SEL R52, R13, R153, !P3 ;  /* 0x000000990d347207 */ /* 0x002fe40005800000 */
[----:B----4-:R-:W-:Y:S01]  /*1ff80*/  ISETP.GE.AND P0, PT, R0, RZ, PT ;  /* 0x000000ff0000720c */ /* 0x010fe20003f06270 */
[----:B------:R-:W4:Y:S01]  /*1ff90*/  LDL.LU R153, [R1+0x4c0] ;  /* 0x0004c00001997983 */ /* 0x000f220000300800 */
[----:B------:R-:W-:Y:S02]  /*1ffa0*/  IMAD R3, R3, UR6, RZ ;  /* 0x0000000603037c24 */ /* 0x000fe4000f8e02ff */
[----:B------:R-:W-:Y:S02]  /*1ffb0*/  IMAD.MOV.U32 R146, RZ, RZ, R46 ;  /* 0x000000ffff927224 */ /* 0x000fe400078e002e */
[----:B------:R-:W-:Y:S02]  /*1ffc0*/  IMAD.MOV.U32 R147, RZ, RZ, R45 ;  /* 0x000000ffff937224 */ /* 0x000fe400078e002d */
[----:B------:R-:W-:-:S02]  /*1ffd0*/  IMAD.MOV.U32 R148, RZ, RZ, R44 ;  /* 0x000000ffff947224 */ /* 0x000fc400078e002c */
[----:B------:R-:W-:Y:S02]  /*1ffe0*/  IMAD.MOV.U32 R149, RZ, RZ, R43 ;  /* 0x000000ffff957224 */ /* 0x000fe400078e002b */
[----:B------:R-:W-:Y:S01]  /*1fff0*/  IMAD.MOV.U32 R150, RZ, RZ, R42 ;  /* 0x000000ffff967224 */ /* 0x000fe200078e002a */
[----:B------:R-:W-:Y:S01]  /*20000*/  SEL R110, R13, R110, !P3 ;  /* 0x0000006e0d6e7207 */ /* 0x000fe20005800000 */
[----:B------:R-:W-:Y:S01]  /*20010*/  IMAD R51, R52, UR74, RZ ;  /* 0x0000004a34337c24 */ /* 0x000fe2000f8e02ff */
[----:B------:R1:W-:Y:S01]  /*20020*/  STL [R1+0x8ac], R3 ;  /* 0x0008ac0301007387 */ /* 0x0003e20000100800 */
[----:B------:R-:W-:Y:S02]  /*20030*/  @!P4 IMAD.MOV R143, RZ, RZ, -R143 ;  /* 0x000000ffff8fc224 */ /* 0x000fe400078e0a8f */
[----:B------:R-:W-:Y:S01]  /*20040*/  @!P6 IMAD.MOV R109, RZ, RZ, -R109 ;  /* 0x000000ffff6de224 */ /* 0x000fe200078e0a6d */
[----:B------:R1:W-:Y:S01]  /*20050*/  STL [R1+0x8a4], R51 ;  /* 0x0008a43301007387 */ /* 0x0003e20000100800 */
[----:B------:R-:W-:Y:S01]  /*20060*/  @!P2 IMAD.MOV R144, RZ, RZ, -R144 ;  /* 0x000000ffff90a224 */ /* 0x000fe200078e0a90 */
[----:B------:R-:W-:Y:S01]  /*20070*/  @!P1 IADD3 R145, PT, PT, -R145, RZ, RZ ;  /* 0x000000ff91919210 */ /* 0x000fe20007ffe1ff */
[----:B------:R-:W-:Y:S01]  /*20080*/  @!P5 IMAD.MOV R146, RZ, RZ, -R146 ;  /* 0x000000ffff92d224 */ /* 0x000fe200078e0a92 */
[----:B------:R-:W2:Y:S01]  /*20090*/  LDCU UR6, c[0x0][0x3b0] ;  /* 0x00007600ff0677ac */ /* 0x000ea20008000800 */
[----:B-1----:R-:W-:-:S02]  /*200a0*/  SEL R3, R13, R157, !P3 ;  /* 0x0000009d0d037207 */ /* 0x002fc40005800000 */
[----:B------:R-:W3:Y:S01]  /*200b0*/  LDL.LU R157, [R1+0x4a4] ;  /* 0x0004a400019d7983 */ /* 0x000ee20000300800 */
[----:B------:R-:W-:Y:S01]  /*200c0*/  @!P0 IMAD.MOV R147, RZ, RZ, -R147 ;  /* 0x000000ffff938224 */ /* 0x000fe200078e0a93 */
[C---:B------:R-:W-:Y:S01]  /*200d0*/  SEL R51, R13.reuse, R151, !P3 ;  /* 0x000000970d337207 */ /* 0x040fe20005800000 */
[----:B------:R-:W1:Y:S01]  /*200e0*/  LDCU UR74, c[0x0][0x3b0] ;  /* 0x00007600ff4a77ac */ /* 0x000e620008000800 */
[----:B------:R-:W3:Y:S01]  /*200f0*/  LDL.LU R154, [R1+0x1a0] ;  /* 0x0001a000019a7983 */ /* 0x000ee20000300800 */
[C---:B------:R-:W-:Y:S02]  /*20100*/  SEL R108, R13.reuse, R108, !P3 ;  /* 0x0000006c0d6c7207 */ /* 0x040fe40005800000 */
[----:B------:R-:W-:Y:S01]  /*20110*/  SEL R107, R13, R107, !P3 ;  /* 0x0000006b0d6b7207 */ /* 0x000fe20005800000 */
[----:B------:R-:W3:Y:S01]  /*20120*/  LDL.LU R151, [R1+0x49c] ;  /* 0x00049c0001977983 */ /* 0x000ee20000300800 */
[----:B------:R-:W-:Y:S01]  /*20130*/  IMAD R3, R3, UR73, RZ ;  /* 0x0000004903037c24 */ /* 0x000fe2000f8e02ff */
[----:B------:R-:W1:Y:S01]  /*20140*/  LDCU UR73, c[0x0][0x3b0] ;  /* 0x00007600ff4977ac */ /* 0x000e620008000800 */
[----:B------:R-:W-:-:S03]  /*20150*/  IMAD R50, R51, UR72, RZ ;  /* 0x0000004833327c24 */ /* 0x000fc6000f8e02ff */
[----:B------:R1:W-:Y:S01]  /*20160*/  STL [R1+0x89c], R3 ;  /* 0x00089c0301007387 */ /* 0x0003e20000100800 */
[----:B------:R-:W2:Y:S03]  /*20170*/  LDCU UR72, c[0x0][0x3b0] ;  /* 0x00007600ff4877ac */ /* 0x000ea60008000800 */
[----:B------:R1:W-:Y:S01]  /*20180*/  STL [R1+0x894], R50 ;  /* 0x0008943201007387 */ /* 0x0003e20000100800 */
[C---:B------:R-:W-:Y:S01]  /*20190*/  SEL R106, R13.reuse, R106, !P3 ;  /* 0x0000006a0d6a7207 */ /* 0x040fe20005800000 */
[----:B------:R-:W2:Y:S02]  /*201a0*/  LDCU UR75, c[0x0][0x3b0] ;  /* 0x00007600ff4b77ac */ /* 0x000ea40008000800 */
[----:B------:R-:W3:Y:S01]  /*201b0*/  LDL.LU R0, [R1+0x4b4] ;  /* 0x0004b40001007983 */ /* 0x000ee20000300800 */
[C---:B-1----:R-:W-:Y:S01]  /*201c0*/  SEL R3, R13.reuse, R155, !P3 ;  /* 0x0000009b0d037207 */ /* 0x042fe20005800000 */
[----:B------:R-:W1:Y:S02]  /*201d0*/  LDCU UR76, c[0x0][0x3b0] ;  /* 0x00007600ff4c77ac */ /* 0x000e640008000800 */
[----:B------:R-:W3:Y:S01]  /*201e0*/  LDL.LU R155, [R1+0x19c] ;  /* 0x00019c00019b7983 */ /* 0x000ee20000300800 */
[----:B------:R-:W-:-:S03]  /*201f0*/  SEL R50, R13, R152, !P3 ;  /* 0x000000980d327207 */ /* 0x000fc60005800000 */
[----:B------:R-:W3:Y:S01]  /*20200*/  LDL.LU R152, [R1+0x4b0] ;  /* 0x0004b00001987983 */ /* 0x000ee20000300800 */
[----:B------:R-:W-:Y:S01]  /*20210*/  IMAD R3, R3, UR71, RZ ;  /* 0x0000004703037c24 */ /* 0x000fe2000f8e02ff */
[----:B------:R-:W1:Y:S01]  /*20220*/  LDCU UR71, c[0x0][0x3b0] ;  /* 0x00007600ff4777ac */ /* 0x000e620008000800 */
[----:B------:R-:W-:-:S03]  /*20230*/  IMAD R49, R50, UR70, RZ ;  /* 0x0000004632317c24 */ /* 0x000fc6000f8e02ff */
[----:B------:R-:W-:Y:S01]  /*20240*/  STL [R1+0x8cc], R3 ;  /* 0x0008cc0301007387 */ /* 0x000fe20000100800 */
[----:B------:R-:W1:Y:S03]  /*20250*/  LDCU UR70, c[0x0][0x3b0] ;  /* 0x00007600ff4677ac */ /* 0x000e660008000800 */
[----:B------:R4:W-:Y:S04]  /*20260*/  STL [R1+0x8d8], R49 ;  /* 0x0008d83101007387 */ /* 0x0009e80000100800 */
[----:B------:R-:W3:Y:S01]  /*20270*/  LDL.LU R159, [R1+0x4ac] ;  /* 0x0004ac00019f7983 */ /* 0x000ee20000300800 */
[----:B--2---:R-:W-:-:S03]  /*20280*/  ISETP.GE.AND P4, PT, R156, RZ, PT ;  /* 0x000000ff9c00720c */ /* 0x004fc60003f86270 */
[----:B------:R-:W2:Y:S01]  /*20290*/  LDL.LU R156, [R1+0x190] ;  /* 0x00019000019c7983 */ /* 0x000ea20000300800 */
[----:B----4-:R-:W-:-:S03]  /*202a0*/  SEL R49, R13, R153, !P3 ;  /* 0x000000990d317207 */ /* 0x010fc60005800000 */
[----:B------:R-:W4:Y:S01]  /*202b0*/  LDL.LU R153, [R1+0x4a8] ;  /* 0x0004a80001997983 */ /* 0x000f220000300800 */
[----:B---3--:R-:W-:Y:S01]  /*202c0*/  SEL R3, R13, R158, !P3 ;  /* 0x0000009e0d037207 */ /* 0x008fe20005800000 */
[----:B------:R-:W-:Y:S01]  /*202d0*/  IMAD R48, R49, UR68, RZ ;  /* 0x0000004431307c24 */ /* 0x000fe2000f8e02ff */
[----:B------:R-:W3:Y:S03]  /*202e0*/  LDCU UR68, c[0x0][0x3b0] ;  /* 0x00007600ff4477ac */ /* 0x000ee60008000800 */
[----:B------:R-:W-:Y:S01]  /*202f0*/  IMAD R3, R3, UR69, RZ ;  /* 0x0000004503037c24 */ /* 0x000fe2000f8e02ff */
[----:B------:R-:W-:-:S04]  /*20300*/  ISETP.GE.AND P2, PT, R154, RZ, PT ;  /* 0x000000ff9a00720c */ /* 0x000fc80003f46270 */
[----:B------:R1:W-:Y:S01]  /*20310*/  STL [R1+0x8d0], R3 ;  /* 0x0008d00301007387 */ /* 0x0003e20000100800 */
[----:B------:R-:W-:-:S03]  /*20320*/  ISETP.GE.AND P1, PT, R155, RZ, PT ;  /* 0x000000ff9b00720c */ /* 0x000fc60003f26270 */
[----:B------:R3:W-:Y:S01]  /*20330*/  STL [R1+0x8f4], R48 ;  /* 0x0008f43001007387 */ /* 0x0007e20000100800 */
[C---:B-1----:R-:W-:Y:S02]  /*20340*/  SEL R3, R13.reuse, R157, !P3 ;  /* 0x0000009d0d037207 */ /* 0x042fe40005800000 */
[C---:B------:R-:W-:Y:S01]  /*20350*/  SEL R47, R13.reuse, R152, !P3 ;  /* 0x000000980d2f7207 */ /* 0x040fe20005800000 */
[----:B------:R-:W4:Y:S01]  /*20360*/  LDL.LU R157, [R1+0x4a0] ;  /* 0x0004a000019d7983 */ /* 0x000f220000300800 */
[----:B------:R-:W-:Y:S01]  /*20370*/  @!P4 IMAD.MOV R148, RZ, RZ, -R148 ;  /* 0x000000ffff94c224 */ /* 0x000fe200078e0a94 */
[----:B------:R-:W1:Y:S02]  /*20380*/  LDCU UR69, c[0x0][0x3b0] ;  /* 0x00007600ff4577ac */ /* 0x000e640008000800 */
[----:B------:R-:W4:Y:S01]  /*20390*/  LDL.LU R154, [R1+0x18c] ;  /* 0x00018c00019a7983 */ /* 0x000f220000300800 */
[----:B---3--:R-:W-:-:S03]  /*203a0*/  SEL R48, R13, R151, !P3 ;  /* 0x000000970d307207 */ /* 0x008fc60005800000 */
[----:B------:R-:W3:Y:S01]  /*203b0*/  LDL.LU R151, [R1+0x474] ;  /* 0x0004740001977983 */ /* 0x000ee20000300800 */
[----:B------:R-:W-:Y:S01]  /*203c0*/  IMAD R3, R3, UR18, RZ ;  /* 0x0000001203037c24 */ /* 0x000fe2000f8e02ff */
[----:B------:R-:W1:Y:S04]  /*203d0*/  LDCU UR18, c[0x0][0x3b0] ;  /* 0x00007600ff1277ac */ /* 0x000e680008000800 */
[----:B------:R1:W-:Y:S04]  /*203e0*/  STL [R1+0x8ec], R3 ;  /* 0x0008ec0301007387 */ /* 0x0003e80000100800 */
[----:B------:R-:W3:Y:S04]  /*203f0*/  LDL.LU R158, [R1+0x494] ;  /* 0x00049400019e7983 */ /* 0x000ee80000300800 */
[----:B------:R-:W3:Y:S01]  /*20400*/  LDL.LU R155, [R1+0x188] ;  /* 0x00018800019b7983 */ /* 0x000ee20000300800 */
[----:B-1----:R-:W-:-:S03]  /*20410*/  SEL R3, R13, R0, !P3 ;  /* 0x000000000d037207 */ /* 0x002fc60005800000 */
[----:B------:R-:W3:Y:S01]  /*20420*/  LDL.LU R152, [R1+0x490] ;  /* 0x0004900001987983 */ /* 0x000ee20000300800 */
[----:B------:R-:W-:Y:S01]  /*20430*/  IMAD R46, R47, UR66, RZ ;  /* 0x000000422f2e7c24 */ /* 0x000fe2000f8e02ff */
[----:B------:R-:W1:Y:S01]  /*20440*/  LDCU UR66, c[0x0][0x3b0] ;  /* 0x00007600ff4277ac */ /* 0x000e620008000800 */
[----:B------:R-:W-:Y:S01]  /*20450*/  IMAD R3, R3, UR67, RZ ;  /* 0x0000004303037c24 */ /* 0x000fe2000f8e02ff */
[----:B--2---:R-:W-:-:S04]  /*20460*/  ISETP.GE.AND P5, PT, R156, RZ, PT ;  /* 0x000000ff9c00720c */ /* 0x004fc80003fa6270 */
[----:B------:R2:W-:Y:S01]  /*20470*/  STL [R1+0x8dc], R3 ;  /* 0x0008dc0301007387 */ /* 0x0005e20000100800 */
[----:B----4-:R-:W-:-:S03]  /*20480*/  ISETP.GE.AND P0, PT, R154, RZ, PT ;  /* 0x000000ff9a00720c */ /* 0x010fc60003f06270 */
[----:B------:R4:W-:Y:S01]  /*20490*/  STL [R1+0x8d4], R46 ;  /* 0x0008d42e01007387 */ /* 0x0009e20000100800 */
[----:B--2---:R-:W-:Y:S02]  /*204a0*/  SEL R3, R13, R159, !P3 ;  /* 0x0000009f0d037207 */ /* 0x004fe40005800000 */
[----:B---3--:R-:W-:Y:S01]  /*204b0*/  ISETP.GE.AND P4, PT, R155, RZ, PT ;  /* 0x000000ff9b00720c */ /* 0x008fe20003f86270 */
[----:B------:R-:W2:Y:S01]  /*204c0*/  LDL.LU R159, [R1+0x484] ;  /* 0x00048400019f7983 */ /* 0x000ea20000300800 */
[C---:B----4-:R-:W-:Y:S01]  /*204d0*/  SEL R46, R13.reuse, R153, !P3 ;  /* 0x000000990d2e7207 */ /* 0x050fe20005800000 */
[----:B------:R-:W-:Y:S01]  /*204e0*/  @!P2 IMAD.MOV R149, RZ, RZ, -R149 ;  /* 0x000000ffff95a224 */ /* 0x000fe200078e0a95 */
[----:B------:R-:W-:Y:S01]  /*204f0*/  SEL R44, R13, R152, !P3 ;  /* 0x000000980d2c7207 */ /* 0x000fe20005800000 */
[----:B------:R-:W3:Y:S01]  /*20500*/  LDL.LU R156, [R1+0x170] ;  /* 0x00017000019c7983 */ /* 0x000ee20000300800 */
[----:B------:R-:W-:Y:S01]  /*20510*/  @!P1 IMAD.MOV R150, RZ, RZ, -R150 ;  /* 0x000000ffff969224 */ /* 0x000fe200078e0a96 */
[----:B------:R-:W4:Y:S02]  /*20520*/  LDCU UR67, c[0x0][0x3b0] ;  /* 0x00007600ff4377ac */ /* 0x000f240008000800 */
        /* <DEDUP_REMOVED lines=8> */
[----:B------:R-:W-:Y:S01]  /*205b0*/  IMAD R0, R48, UR19, RZ ;  /* 0x0000001330007c24 */ /* 0x000fe2000f8e02ff */
[----:B------:R-:W2:Y:S01]  /*205c0*/  LDCU UR19, c[0x0][0x3b0] ;  /* 0x00007600ff1377ac */ /* 0x000ea20008000800 */
[C---:B-1----:R-:W-:Y:S01]  /*205d0*/  SEL R3, R13.reuse, R157, !P3 ;  /* 0x0000009d0d037207 */ /* 0x042fe20005800000 */
[----:B------:R-:W1:Y:S01]  /*205e0*/  LDCU UR60, c[0x0][0x3b0] ;  /* 0x00007600ff3c77ac */ /* 0x000e620008000800 */
[----:B------:R-:W4:Y:S01]  /*205f0*/  LDL.LU R157, [R1+0x48c] ;  /* 0x00048c00019d7983 */ /* 0x000f220000300800 */
[----:B------:R-:W-:-:S03]  /*20600*/  SEL R45, R13, R151, !P3 ;  /* 0x000000970d2d7207 */ /* 0x000fc60005800000 */
[----:B------:R-:W4:Y:S04]  /*20610*/  LDL.LU R154, [R1+0x16c] ;  /* 0x00016c00019a7983 */ /* 0x000f280000300800 */
[----:B------:R-:W4:Y:S01]  /*20620*/  LDL.LU R151, [R1+0x488] ;  /* 0x0004880001977983 */ /* 0x000f220000300800 */
[----:B------:R-:W-:Y:S01]  /*20630*/  IMAD R231, R3, UR63, RZ ;  /* 0x0000003f03e77c24 */ /* 0x000fe2000f8e02ff */
[----:B------:R-:W-:Y:S01]  /*20640*/  SEL R3, R13, R158, !P3 ;  /* 0x0000009e0d037207 */ /* 0x000fe20005800000 */
[----:B------:R-:W-:Y:S01]  /*20650*/  IMAD R230, R45, UR62, RZ ;  /* 0x0000003e2de67c24 */ /* 0x000fe2000f8e02ff */
[----:B------:R-:W4:Y:S01]  /*20660*/  LDL.LU R158, [R1+0x480] ;  /* 0x00048000019e7983 */ /* 0x000f220000300800 */
[----:B------:R-:W1:Y:S03]  /*20670*/  LDCU UR63, c[0x0][0x3b0] ;  /* 0x00007600ff3f77ac */ /* 0x000e660008000800 */
[----:B------:R-:W4:Y:S01]  /*20680*/  LDL.LU R155, [R1+0x168] ;  /* 0x00016800019b7983 */ /* 0x000f220000300800 */
[----:B------:R-:W-:Y:S01]  /*20690*/  IMAD R45, R3, UR61, RZ ;  /* 0x0000003d032d7c24 */ /* 0x000fe2000f8e02ff */
[----:B------:R-:W1:Y:S02]  /*206a0*/  LDCU UR62, c[0x0][0x3b0] ;  /* 0x00007600ff3e77ac */ /* 0x000e640008000800 */
[----:B------:R-:W4:Y:S01]  /*206b0*/  LDL.LU R152, [R1+0x47c] ;  /* 0x00047c0001987983 */ /* 0x000f220000300800 */
[----:B------:R-:W1:Y:S03]  /*206c0*/  LDCU UR61, c[0x0][0x3b0] ;  /* 0x00007600ff3d77ac */ /* 0x000e660008000800 */
[----:B------:R4:W-:Y:S01]  /*206d0*/  STL [R1+0x924], R43 ;  /* 0x0009242b01007387 */ /* 0x0009e20000100800 */
[----:B--2---:R-:W-:-:S03]  /*206e0*/  SEL R3, R13, R159, !P3 ;  /* 0x0000009f0d037207 */ /* 0x004fc60005800000 */
[----:B------:R-:W2:Y:S01]  /*206f0*/  LDL.LU R159, [R1+0x468] ;  /* 0x00046800019f7983 */ /* 0x000ea20000300800 */
[----:B---3--:R-:W-:-:S03]  /*20700*/  ISETP.GE.AND P2, PT, R156, RZ, PT ;  /* 0x000000ff9c00720c */ /* 0x008fc60003f46270 */
[----:B------:R-:W3:Y:S01]  /*20710*/  LDL.LU R156, [R1+0x15c] ;  /* 0x00015c00019c7983 */ /* 0x000ee20000300800 */
[----:B----4-:R-:W-:-:S03]  /*20720*/  SEL R43, R13, R153, !P3 ;  /* 0x000000990d2b7207 */ /* 0x010fc60005800000 */
[----:B------:R-:W4:Y:S01]  /*20730*/  LDL.LU R153, [R1+0x464] ;  /* 0x0004640001997983 */ /* 0x000f220000300800 */
[----:B------:R-:W-:Y:S01]  /*20740*/  IMAD R3, R3, UR59, RZ ;  /* 0x0000003b03037c24 */ /* 0x000fe2000f8e02ff */
[----:B------:R-:W1:Y:S01]  /*20750*/  LDCU UR59, c[0x0][0x3b0] ;  /* 0x00007600ff3b77ac */ /* 0x000e620008000800 */
[----:B------:R-:W-:-:S03]  /*20760*/  IMAD R42, R43, UR58, RZ ;  /* 0x0000003a2b2a7c24 */ /* 0x000fc6000f8e02ff */
[----:B------:R1:W-:Y:S01]  /*20770*/  STL [R1+0x91c], R3 ;  /* 0x00091c0301007387 */ /* 0x0003e20000100800 */
[----:B------:R-:W2:Y:S03]  /*20780*/  LDCU UR58, c[0x0][0x3b0] ;  /* 0x00007600ff3a77ac */ /* 0x000ea60008000800 */
[----:B------:R1:W-:Y:S04]  /*20790*/  STL [R1+0x914], R42 ;  /* 0x0009142a01007387 */ /* 0x0003e80000100800 */
[----:B------:R-:W3:Y:S01]  /*207a0*/  LDL.LU R160, [R1+0x460] ;  /* 0x0004600001a07983 */ /* 0x000ee20000300800 */
[----:B-1----:R-:W-:-:S03]  /*207b0*/  SEL R3, R13, R157, !P3 ;  /* 0x0000009d0d037207 */ /* 0x002fc60005800000 */
[----:B------:R-:W3:Y:S01]  /*207c0*/  LDL.LU R157, [R1+0x158] ;  /* 0x00015800019d7983 */ /* 0x000ee20000300800 */
[----:B------:R-:W-:-:S03]  /*207d0*/  ISETP.GE.AND P1, PT, R154, RZ, PT ;  /* 0x000000ff9a00720c */ /* 0x000fc60003f26270 */
[----:B------:R-:W3:Y:S01]  /*207e0*/  LDL.LU R154, [R1+0x45c] ;  /* 0x00045c00019a7983 */ /* 0x000ee20000300800 */
[----:B------:R-:W-:Y:S01]  /*207f0*/  SEL R42, R13, R151, !P3 ;  /* 0x000000970d2a7207 */ /* 0x000fe20005800000 */
[----:B------:R-:W-:Y:S01]  /*20800*/  IMAD R3, R3, UR57, RZ ;  /* 0x0000003903037c24 */ /* 0x000fe2000f8e02ff */
[----:B------:R-:W1:Y:S01]  /*20810*/  LDCU UR57, c[0x0][0x3b0] ;  /* 0x00007600ff3977ac */ /* 0x000e620008000800 */
[----:B------:R-:W-:Y:S02]  /*20820*/  IMAD.MOV.U32 R151, RZ, RZ, R41 ;  /* 0x000000ffff977224 */ /* 0x000fe400078e0029 */
[----:B------:R-:W-:Y:S01]  /*20830*/  IMAD R41, R42, UR56, RZ ;  /* 0x000000382a297c24 */ /* 0x000fe2000f8e02ff */
[----:B------:R1:W-:Y:S01]  /*20840*/  STL [R1+0x94c], R3 ;  /* 0x00094c0301007387 */ /* 0x0003e20000100800 */
[----:B------:R-:W-:Y:S01]  /*20850*/  @!P5 IMAD.MOV R151, RZ, RZ, -R151 ;  /* 0x000000ffff97d224 */ /* 0x000fe200078e0a97 */
[----:B------:R-:W-:Y:S01]  /*20860*/  ISETP.GE.AND P5, PT, R155, RZ, PT ;  /* 0x000000ff9b00720c */ /* 0x000fe20003fa6270 */
[----:B------:R-:W2:Y:S01]  /*20870*/  LDCU UR56, c[0x0][0x3b0] ;  /* 0x00007600ff3877ac */ /* 0x000ea20008000800 */
[----:B------:R1:W-:Y:S04]  /*20880*/  STL [R1+0x958], R41 ;  /* 0x0009582901007387 */ /* 0x0003e80000100800 */
[----:B------:R-:W3:Y:S01]  /*20890*/  LDL.LU R161, [R1+0x458] ;  /* 0x0004580001a17983 */ /* 0x000ee20000300800 */
[----:B-1----:R-:W-:-:S03]  /*208a0*/  SEL R3, R13, R158, !P3 ;  /* 0x0000009e0d037207 */ /* 0x002fc60005800000 */
[----:B------:R-:W3:Y:S01]  /*208b0*/  LDL.LU R158, [R1+0x154] ;  /* 0x00015400019e7983 */ /* 0x000ee20000300800 */
[----:B------:R-:W-:-:S03]  /*208c0*/  SEL R41, R13, R152, !P3 ;  /* 0x000000980d297207 */ /* 0x000fc60005800000 */
[----:B------:R-:W3:Y:S01]  /*208d0*/  LDL.LU R155, [R1+0x450] ;  /* 0x00045000019b7983 */ /* 0x000ee20000300800 */
[----:B------:R-:W-:Y:S01]  /*208e0*/  IMAD R3, R3, UR55, RZ ;  /* 0x0000003703037c24 */ /* 0x000fe2000f8e02ff */
[----:B------:R-:W1:Y:S01]  /*208f0*/  LDCU UR55, c[0x0][0x3b0] ;  /* 0x00007600ff3777ac */ /* 0x000e620008000800 */
[----:B------:R-:W-:Y:S02]  /*20900*/  IMAD.MOV.U32 R152, RZ, RZ, R40 ;  /* 0x000000ffff987224 */ /* 0x000fe400078e0028 */
[----:B------:R-:W-:Y:S01]  /*20910*/  IMAD R40, R41, UR54, RZ ;  /* 0x0000003629287c24 */ /* 0x000fe2000f8e02ff */
[----:B------:R2:W-:Y:S01]  /*20920*/  STL [R1+0x950], R3 ;  /* 0x0009500301007387 */ /* 0x0005e20000100800 */
[----:B------:R-:W-:Y:S01]  /*20930*/  @!P0 IMAD.MOV R152, RZ, RZ, -R152 ;  /* 0x000000ffff988224 */ /* 0x000fe200078e0a98 */
[----:B------:R-:W1:Y:S02]  /*20940*/  LDCU UR54, c[0x0][0x3b0] ;  /* 0x00007600ff3677ac */ /* 0x000e640008000800 */
[----:B------:R4:W-:Y:S04]  /*20950*/  STL [R1+0x974], R40 ;  /* 0x0009742801007387 */ /* 0x0009e80000100800 */
[----:B------:R-:W3:Y:S01]  /*20960*/  LDL.LU R162, [R1+0x444] ;  /* 0x0004440001a27983 */ /* 0x000ee20000300800 */
[----:B--2---:R-:W-:-:S03]  /*20970*/  SEL R3, R13, R159, !P3 ;  /* 0x0000009f0d037207 */ /* 0x004fc60005800000 */
[----:B------:R-:W2:Y:S01]  /*20980*/  LDL.LU R159, [R1+0x150] ;  /* 0x00015000019f7983 */ /* 0x000ea20000300800 */
[----:B----4-:R-:W-:Y:S01]  /*20990*/  SEL R40, R13, R153, !P3 ;  /* 0x000000990d287207 */ /* 0x010fe20005800000 */
[----:B------:R-:W-:Y:S01]  /*209a0*/  IMAD R3, R3, UR53, RZ ;  /* 0x0000003503037c24 */ /* 0x000fe2000f8e02ff */
[----:B---3--:R-:W-:Y:S01]  /*209b0*/  ISETP.GE.AND P0, PT, R156, RZ, PT ;  /* 0x000000ff9c00720c */ /* 0x008fe20003f06270 */
[----:B------:R-:W-:Y:S01]  /*209c0*/  IMAD.MOV.U32 R153, RZ, RZ, R39 ;  /* 0x000000ffff997224 */ /* 0x000fe200078e0027 */
[----:B------:R-:W3:Y:S01]  /*209d0*/  LDL.LU R156, [R1+0x43c] ;  /* 0x00043c00019c7983 */ /* 0x000ee20000300800 */
[----:B------:R-:W-:Y:S01]  /*209e0*/  IMAD R39, R40, UR52, RZ ;  /* 0x0000003428277c24 */ /* 0x000fe2000f8e02ff */
[----:B------:R-:W4:Y:S02]  /*209f0*/  LDCU UR53, c[0x0][0x3b0] ;  /* 0x00007600ff3577ac */ /* 0x000f240008000800 */
[----:B------:R1:W-:Y:S01]  /*20a00*/  STL [R1+0x96c], R3 ;  /* 0x00096c0301007387 */ /* 0x0003e20000100800 */
[----:B------:R-:W-:Y:S01]  /*20a10*/  @!P4 IADD3 R153, PT, PT, -R153, RZ, RZ ;  /* 0x000000ff9999c210 */ /* 0x000fe20007ffe1ff */
[----:B------:R-:W2:Y:S02]  /*20a20*/  LDCU UR52, c[0x0][0x3b0] ;  /* 0x00007600ff3477ac */ /* 0x000ea40008000800 */
[----:B------:R4:W-:Y:S04]  /*20a30*/  STL [R1+0x964], R39 ;  /* 0x0009642701007387 */ /* 0x0009e80000100800 */
[----:B------:R-:W3:Y:S01]  /*20a40*/  LDL.LU R163, [R1+0x434] ;  /* 0x0004340001a37983 */ /* 0x000ee20000300800 */
[----:B-1----:R-:W-:-:S03]  /*20a50*/  SEL R3, R13, R160, !P3 ;  /* 0x000000a00d037207 */ /* 0x002fc60005800000 */
[----:B------:R-:W3:Y:S01]  /*20a60*/  LDL.LU R160, [R1+0x140] ;  /* 0x0001400001a07983 */ /* 0x000ee20000300800 */
[----:B----4-:R-:W-:Y:S01]  /*20a70*/  SEL R39, R13, R154, !P3 ;  /* 0x0000009a0d277207 */ /* 0x010fe20005800000 */
[----:B------:R-:W-:Y:S01]  /*20a80*/  IMAD R3, R3, UR51, RZ ;  /* 0x0000003303037c24 */ /* 0x000fe2000f8e02ff */
[----:B------:R-:W-:Y:S01]  /*20a90*/  ISETP.GE.AND P4, PT, R157, RZ, PT ;  /* 0x000000ff9d00720c */ /* 0x000fe20003f86270 */
[----:B------:R-:W-:Y:S01]  /*20aa0*/  IMAD.MOV.U32 R154, RZ, RZ, R38 ;  /* 0x000000ffff9a7224 */ /* 0x000fe200078e0026 */
[----:B------:R-:W4:Y:S01]  /*20ab0*/  LDL.LU R157, [R1+0x3f8] ;  /* 0x0003f800019d7983 */ /* 0x000f220000300800 */
[----:B------:R-:W-:Y:S01]  /*20ac0*/  IMAD R38, R39, UR50, RZ ;  /* 0x0000003227267c24 */ /* 0x000fe2000f8e02ff */
[----:B------:R-:W1:Y:S02]  /*20ad0*/  LDCU UR51, c[0x0][0x3b0] ;  /* 0x00007600ff3377ac */ /* 0x000e640008000800 */
[----:B------:R1:W-:Y:S01]  /*20ae0*/  STL [R1+0x95c], R3 ;  /* 0x00095c0301007387 */ /* 0x0003e20000100800 */
[----:B------:R-:W-:Y:S01]  /*20af0*/  @!P2 IMAD.MOV R154, RZ, RZ, -R154 ;  /* 0x000000ffff9aa224 */ /* 0x000fe200078e0a9a */
[----:B------:R-:W2:Y:S02]  /*20b00*/  LDCU UR50, c[0x0][0x3b0] ;  /* 0x00007600ff3277ac */ /* 0x000ea40008000800 */
[----:B------:R1:W-:Y:S04]  /*20b10*/  STL [R1+0x954], R38 ;  /* 0x0009542601007387 */ /* 0x0003e80000100800 */
[----:B------:R-:W4:Y:S01]  /*20b20*/  LDL.LU R164, [R1+0x42c] ;  /* 0x00042c0001a47983 */ /* 0x000f220000300800 */
[----:B-1----:R-:W-:-:S02]  /*20b30*/  SEL R3, R13, R161, !P3 ;  /* 0x000000a10d037207 */ /* 0x002fc40005800000 */
[----:B------:R-:W-:Y:S01]  /*20b40*/  ISETP.GE.AND P2, PT, R158, RZ, PT ;  /* 0x000000ff9e00720c */ /* 0x000fe20003f46270 */
[----:B------:R-:W4:Y:S01]  /*20b50*/  LDL.LU R161, [R1+0x13c] ;  /* 0x00013c0001a17983 */ /* 0x000f220000300800 */
[----:B------:R-:W-:-:S03]  /*20b60*/  SEL R38, R13, R155, !P3 ;  /* 0x0000009b0d267207 */ /* 0x000fc60005800000 */
[----:B------:R-:W4:Y:S01]  /*20b70*/  LDL.LU R158, [R1+0x41c] ;  /* 0x00041c00019e7983 */ /* 0x000f220000300800 */
[----:B------:R-:W-:Y:S01]  /*20b80*/  IMAD R3, R3, UR49, RZ ;  /* 0x0000003103037c24 */ /* 0x000fe2000f8e02ff */
[C---:B------:R-:W-:Y:S01]  /*20b90*/  SEL R109, R13.reuse, R109, !P3 ;  /* 0x0000006d0d6d7207 */ /* 0x040fe20005800000 */
[----:B------:R-:W-:Y:S01]  /*20ba0*/  IMAD.MOV.U32 R155, RZ, RZ, R37 ;  /* 0x000000ffff9b7224 */ /* 0x000fe200078e0025 */
[----:B------:R-:W1:Y:S01]  /*20bb0*/  LDCU UR49, c[0x0][0x3b0] ;  /* 0x00007600ff3177ac */ /* 0x000e620008000800 */
[----:B------:R-:W-:Y:S01]  /*20bc0*/  IMAD R37, R38, UR48, RZ ;  /* 0x0000003026257c24 */ /* 0x000fe2000f8e02ff */
[----:B------:R1:W-:Y:S01]  /*20bd0*/  STL [R1+0x6c], R3 ;  /* 0x00006c0301007387 */ /* 0x0003e20000100800 */
[----:B------:R-:W-:Y:S01]  /*20be0*/  @!P1 IMAD.MOV R155, RZ, RZ, -R155 ;  /* 0x000000ffff9b9224 */ /* 0x000fe200078e0a9b */
[----:B------:R-:W2:Y:S02]  /*20bf0*/  LDCU UR48, c[0x0][0x3b0] ;  /* 0x00007600ff3077ac */ /* 0x000ea40008000800 */
[----:B------:R3:W-:Y:S04]  /*20c00*/  STL [R1+0x64], R37 ;  /* 0x0000642501007387 */ /* 0x0007e80000100800 */
[----:B------:R-:W4:Y:S01]  /*20c10*/  LDL.LU R165, [R1+0x3f4] ;  /* 0x0003f40001a57983 */ /* 0x000f220000300800 */
[----:B-1----:R-:W-:-:S03]  /*20c20*/  SEL R3, R13, R162, !P3 ;  /* 0x000000a20d037207 */ /* 0x002fc60005800000 */
[----:B------:R-:W4:Y:S01]  /*20c30*/  LDL.LU R162, [R1+0x138] ;  /* 0x0001380001a27983 */ /* 0x000f220000300800 */
[----:B--2---:R-:W-:-:S03]  /*20c40*/  ISETP.GE.AND P1, PT, R159, RZ, PT ;  /* 0x000000ff9f00720c */ /* 0x004fc60003f26270 */
[----:B------:R-:W2:Y:S01]  /*20c50*/  LDL.LU R159, [R1+0x3e8] ;  /* 0x0003e800019f7983 */ /* 0x000ea20000300800 */
[----:B------:R-:W-:Y:S01]  /*20c60*/  IMAD R3, R3, UR47, RZ ;  /* 0x0000002f03037c24 */ /* 0x000fe2000f8e02ff */
[----:B------:R-:W1:Y:S01]  /*20c70*/  LDCU UR47, c[0x0][0x3b0] ;  /* 0x00007600ff2f77ac */ /* 0x000e620008000800 */
[C---:B---3--:R-:W-:Y:S01]  /*20c80*/  SEL R37, R13.reuse, R156, !P3 ;  /* 0x0000009c0d257207 */ /* 0x048fe20005800000 */
[----:B------:R-:W-:Y:S02]  /*20c90*/  IMAD.MOV.U32 R156, RZ, RZ, R36 ;  /* 0x000000ffff9c7224 */ /* 0x000fe400078e0024 */
[----:B------:R3:W-:Y:S02]  /*20ca0*/  STL [R1+0x60], R3 ;  /* 0x0000600301007387 */ /* 0x0007e40000100800 */
[----:B------:R-:W-:Y:S02]  /*20cb0*/  @!P5 IMAD.MOV R156, RZ, RZ, -R156 ;  /* 0x000000ffff9cd224 */ /* 0x000fe400078e0a9c */
[----:B------:R-:W2:Y:S01]  /*20cc0*/  LDL.LU R166, [R1+0x3dc] ;  /* 0x0003dc0001a67983 */ /* 0x000ea20000300800 */
[----:B---3--:R-:W-:-:S03]  /*20cd0*/  SEL R3, R13, R163, !P3 ;  /* 0x000000a30d037207 */ /* 0x008fc60005800000 */
[----:B------:R-:W3:Y:S01]  /*20ce0*/  LDL.LU R163, [R1+0x130] ;  /* 0x0001300001a37983 */ /* 0x000ee20000300800 */
[----:B------:R-:W-:-:S03]  /*20cf0*/  ISETP.GE.AND P5, PT, R160, RZ, PT ;  /* 0x000000ffa000720c */ /* 0x000fc60003fa6270 */
[----:B------:R-:W3:Y:S04]  /*20d00*/  LDL.LU R160, [R1+0x3cc] ;  /* 0x0003cc0001a07983 */ /* 0x000ee80000300800 */
[----:B------:R-:W3:Y:S01]  /*20d10*/  LDL.LU R169, [R1+0x3c0] ;  /* 0x0003c00001a97983 */ /* 0x000ee20000300800 */
[----:B----4-:R-:W-:Y:S01]  /*20d20*/  SEL R36, R13, R157, !P3 ;  /* 0x0000009d0d247207 */ /* 0x010fe20005800000 */
[----:B------:R-:W-:Y:S02]  /*20d30*/  IMAD.MOV.U32 R157, RZ, RZ, R35 ;  /* 0x000000ffff9d7224 */ /* 0x000fe400078e0023 */
[----:B------:R-:W-:Y:S02]  /*20d40*/  IMAD R44, R3, UR45, RZ ;  /* 0x0000002d032c7c24 */ /* 0x000fe4000f8e02ff */
[----:B------:R-:W-:Y:S01]  /*20d50*/  IMAD R41, R37, UR46, RZ ;  /* 0x0000002e25297c24 */ /* 0x000fe2000f8e02ff */
[C---:B------:R-:W-:Y:S01]  /*20d60*/  SEL R105, R13.reuse, R105, !P3 ;  /* 0x000000690d697207 */ /* 0x040fe20005800000 */
[----:B------:R-:W-:Y:S01]  /*20d70*/  @!P0 IMAD.MOV R157, RZ, RZ, -R157 ;  /* 0x000000ffff9d8224 */ /* 0x000fe200078e0a9d */
[C---:B------:R-:W-:Y:S01]  /*20d80*/  SEL R104, R13.reuse, R104, !P3 ;  /* 0x000000680d687207 */ /* 0x040fe20005800000 */
[----:B------:R-:W-:Y:S01]  /*20d90*/  IMAD R43, R36, UR44, RZ ;  /* 0x0000002c242b7c24 */ /* 0x000fe2000f8e02ff */
[----:B------:R-:W4:Y:S01]  /*20da0*/  LDCU UR44, c[0x0][0x3b0] ;  /* 0x00007600ff2c77ac */ /* 0x000f220008000800 */
[----:B------:R-:W-:-:S02]  /*20db0*/  SEL R3, R13, R164, !P3 ;  /* 0x000000a40d037207 */ /* 0x000fc40005800000 */
[----:B------:R-:W4:Y:S01]  /*20dc0*/  LDL.LU R164, [R1+0x12c] ;  /* 0x00012c0001a47983 */ /* 0x000f220000300800 */
[----:B------:R-:W-:Y:S01]  /*20dd0*/  SEL R101, R13, R101, !P3 ;  /* 0x000000650d657207 */ /* 0x000fe20005800000 */
[----:B------:R-:W1:Y:S01]  /*20de0*/  LDCU UR45, c[0x0][0x3b0] ;  /* 0x00007600ff2d77ac */ /* 0x000e620008000800 */
[----:B------:R-:W-:Y:S02]  /*20df0*/  ISETP.GE.AND P0, PT, R161, RZ, PT ;  /* 0x000000ffa100720c */ /* 0x000fe40003f06270 */
[----:B------:R-:W4:Y:S01]  /*20e00*/  LDL.LU R161, [R1+0x3b4] ;  /* 0x0003b40001a17983 */ /* 0x000f220000300800 */
[C---:B------:R-:W-:Y:S01]  /*20e10*/  SEL R35, R13.reuse, R158, !P3 ;  /* 0x0000009e0d237207 */ /* 0x040fe20005800000 */
[----:B------:R-:W-:Y:S01]  /*20e20*/  IMAD.MOV.U32 R158, RZ, RZ, R34 ;  /* 0x000000ffff9e7224 */ /* 0x000fe200078e0022 */
[----:B------:R-:W-:Y:S01]  /*20e30*/  SEL R100, R13, R100, !P3 ;  /* 0x000000640d647207 */ /* 0x000fe20005800000 */
[----:B------:R-:W1:Y:S02]  /*20e40*/  LDCU UR46, c[0x0][0x3b0] ;  /* 0x00007600ff2e77ac */ /* 0x000e640008000800 */
[----:B------:R-:W-:-:S02]  /*20e50*/  IMAD R34, R35, UR42, RZ ;  /* 0x0000002a23227c24 */ /* 0x000fc4000f8e02ff */
[----:B------:R-:W-:Y:S02]  /*20e60*/  IMAD R42, R3, UR43, RZ ;  /* 0x0000002b032a7c24 */ /* 0x000fe4000f8e02ff */
[----:B------:R-:W-:Y:S01]  /*20e70*/  @!P4 IMAD.MOV R158, RZ, RZ, -R158 ;  /* 0x000000ffff9ec224 */ /* 0x000fe200078e0a9e */
[----:B------:R2:W-:Y:S01]  /*20e80*/  STL [R1+0x48], R34 ;  /* 0x0000482201007387 */ /* 0x0005e20000100800 */
[C---:B------:R-:W-:Y:S01]  /*20e90*/  SEL R35, R13.reuse, R2, !P3 ;  /* 0x000000020d237207 */ /* 0x040fe20005800000 */
[----:B------:R-:W1:Y:S01]  /*20ea0*/  LDCU UR43, c[0x0][0x3b0] ;  /* 0x00007600ff2b77ac */ /* 0x000e620008000800 */
[----:B------:R-:W-:Y:S01]  /*20eb0*/  SEL R3, R13, R165, !P3 ;  /* 0x000000a50d037207 */ /* 0x000fe20005800000 */
[----:B------:R-:W4:Y:S01]  /*20ec0*/  LDL.LU R167, [R1+0x3b0] ;  /* 0x0003b00001a77983 */ /* 0x000f220000300800 */
[----:B------:R-:W1:Y:S01]  /*20ed0*/  LDCU UR42, c[0x0][0x3b0] ;  /* 0x00007600ff2a77ac */ /* 0x000e620008000800 */
[----:B------:R-:W-:Y:S02]  /*20ee0*/  ISETP.GE.AND P4, PT, R162, RZ, PT ;  /* 0x000000ffa200720c */ /* 0x000fe40003f86270 */
[----:B------:R-:W4:Y:S01]  /*20ef0*/  LDL.LU R165, [R1+0x128] ;  /* 0x0001280001a57983 */ /* 0x000f220000300800 */
[----:B------:R-:W-:Y:S01]  /*20f00*/  IMAD R3, R3, UR41, RZ ;  /* 0x0000002903037c24 */ /* 0x000fe2000f8e02ff */
[C---:B------:R-:W-:Y:S01]  /*20f10*/  SEL R99, R13.reuse, R99, !P3 ;  /* 0x000000630d637207 */ /* 0x040fe20005800000 */
[----:B------:R-:W1:Y:S01]  /*20f20*/  LDCU UR41, c[0x0][0x3b0] ;  /* 0x00007600ff2977ac */ /* 0x000e620008000800 */
[----:B------:R-:W4:Y:S04]  /*20f30*/  LDL.LU R162, [R1+0x3ac] ;  /* 0x0003ac0001a27983 */ /* 0x000f280000300800 */
[----:B------:R1:W-:Y:S01]  /*20f40*/  STL [R1+0x44], R3 ;  /* 0x0000440301007387 */ /* 0x0003e20000100800 */
[----:B--2---:R-:W-:Y:S01]  /*20f50*/  SEL R34, R13, R159, !P3 ;  /* 0x0000009f0d227207 */ /* 0x004fe20005800000 */
[----:B------:R-:W-:-:S04]  /*20f60*/  IMAD.MOV.U32 R159, RZ, RZ, R33 ;  /* 0x000000ffff9f7224 */ /* 0x000fc800078e0021 */
[----:B------:R-:W-:Y:S02]  /*20f70*/  IMAD R33, R34, UR40, RZ ;  /* 0x0000002822217c24 */ /* 0x000fe4000f8e02ff */
[----:B------:R-:W-:Y:S01]  /*20f80*/  @!P2 IMAD.MOV R159, RZ, RZ, -R159 ;  /* 0x000000ffff9fa224 */ /* 0x000fe200078e0a9f */
[C---:B-1----:R-:W-:Y:S02]  /*20f90*/  SEL R3, R13.reuse, R166, !P3 ;  /* 0x000000a60d037207 */ /* 0x042fe40005800000 */
[----:B------:R1:W-:Y:S01]  /*20fa0*/  STL [R1+0x3c], R33 ;  /* 0x00003c2101007387 */ /* 0x0003e20000100800 */
[----:B------:R-:W-:Y:S01]  /*20fb0*/  SEL R34, R13, R15, !P3 ;  /* 0x0000000f0d227207 */ /* 0x000fe20005800000 */
[----:B------:R-:W2:Y:S02]  /*20fc0*/  LDCU UR40, c[0x0][0x3b0] ;  /* 0x00007600ff2877ac */ /* 0x000ea40008000800 */
[----:B------:R-:W2:Y:S01]  /*20fd0*/  LDL.LU R168, [R1+0x398] ;  /* 0x0003980001a87983 */ /* 0x000ea20000300800 */
[----:B------:R-:W-:Y:S01]  /*20fe0*/  IMAD R3, R3, UR39, RZ ;  /* 0x0000002703037c24 */ /* 0x000fe2000f8e02ff */
[----:B------:R-:W2:Y:S01]  /*20ff0*/  LDCU UR39, c[0x0][0x3b0] ;  /* 0x00007600ff2777ac */ /* 0x000ea20008000800 */
[----:B---3--:R-:W-:Y:S01]  /*21000*/  ISETP.GE.AND P2, PT, R163, RZ, PT ;  /* 0x000000ffa300720c */ /* 0x008fe20003f46270 */
[----:B------:R-:W3:Y:S01]  /*21010*/  LDL.LU R166, [R1+0x124] ;  /* 0x0001240001a67983 */ /* 0x000ee20000300800 */
[----:B-1----:R-:W-:Y:S01]  /*21020*/  SEL R33, R13, R160, !P3 ;  /* 0x000000a00d217207 */ /* 0x002fe20005800000 */
[----:B------:R-:W-:-:S02]  /*21030*/  IMAD.MOV.U32 R160, RZ, RZ, R32 ;  /* 0x000000ffffa07224 */ /* 0x000fc400078e0020 */
[----:B------:R-:W3:Y:S02]  /*21040*/  LDL.LU R163, [R1+0x38c] ;  /* 0x00038c0001a37983 */ /* 0x000ee40000300800 */
[----:B------:R-:W-:Y:S02]  /*21050*/  IMAD R32, R33, UR38, RZ ;  /* 0x0000002621207c24 */ /* 0x000fe4000f8e02ff */
[----:B------:R1:W-:Y:S01]  /*21060*/  STL [R1+0x38], R3 ;  /* 0x0000380301007387 */ /* 0x0003e20000100800 */
[----:B------:R-:W-:Y:S01]  /*21070*/  @!P1 IMAD.MOV R160, RZ, RZ, -R160 ;  /* 0x000000ffffa09224 */ /* 0x000fe200078e0aa0 */
[----:B------:R-:W2:Y:S02]  /*21080*/  LDCU UR38, c[0x0][0x3b0] ;  /* 0x00007600ff2677ac */ /* 0x000ea40008000800 */
[----:B------:R4:W-:Y:S04]  /*21090*/  STL [R1+0x34], R32 ;  /* 0x0000342001007387 */ /* 0x0009e80000100800 */
[----:B------:R-:W3:Y:S01]  /*210a0*/  LDL.LU R172, [R1+0x384] ;  /* 0x0003840001ac7983 */ /* 0x000ee20000300800 */
[----:B-1----:R-:W-:-:S03]  /*210b0*/  SEL R3, R13, R169, !P3 ;  /* 0x000000a90d037207 */ /* 0x002fc60005800000 */
[----:B------:R-:W3:Y:S01]  /*210c0*/  LDL.LU R169, [R1+0x120] ;  /* 0x0001200001a97983 */ /* 0x000ee20000300800 */
[----:B----4-:R-:W-:Y:S01]  /*210d0*/  ISETP.GE.AND P1, PT, R164, RZ, PT ;  /* 0x000000ffa400720c */ /* 0x010fe20003f26270 */
[----:B------:R-:W-:Y:S02]  /*210e0*/  IMAD R3, R3, UR37, RZ ;  /* 0x0000002503037c24 */ /* 0x000fe4000f8e02ff */
[----:B------:R-:W4:Y:S01]  /*210f0*/  LDL.LU R164, [R1+0x37c] ;  /* 0x00037c0001a47983 */ /* 0x000f220000300800 */
[C---:B------:R-:W-:Y:S01]  /*21100*/  SEL R32, R13.reuse, R161, !P3 ;  /* 0x000000a10d207207 */ /* 0x040fe20005800000 */
[----:B------:R-:W-:Y:S01]  /*21110*/  IMAD.MOV.U32 R161, RZ, RZ, R31 ;  /* 0x000000ffffa17224 */ /* 0x000fe200078e001f */
[C---:B------:R-:W-:Y:S01]  /*21120*/  SEL R97, R13.reuse, R97, !P3 ;  /* 0x000000610d617207 */ /* 0x040fe20005800000 */
[----:B------:R1:W-:Y:S01]  /*21130*/  STL [R1+0x30], R3 ;  /* 0x0000300301007387 */ /* 0x0003e20000100800 */
[----:B------:R-:W-:Y:S01]  /*21140*/  SEL R96, R13, R96, !P3 ;  /* 0x000000600d607207 */ /* 0x000fe20005800000 */
[----:B------:R-:W-:Y:S01]  /*21150*/  IMAD R31, R32, UR36, RZ ;  /* 0x00000024201f7c24 */ /* 0x000fe2000f8e02ff */
[----:B------:R-:W-:Y:S01]  /*21160*/  @!P5 IADD3 R161, PT, PT, -R161, RZ, RZ ;  /* 0x000000ffa1a1d210 */ /* 0x000fe20007ffe1ff */
[----:B------:R-:W2:Y:S01]  /*21170*/  LDCU UR37, c[0x0][0x3b0] ;  /* 0x00007600ff2577ac */ /* 0x000ea20008000800 */
[----:B------:R-:W-:-:S02]  /*21180*/  SEL R95, R13, R95, !P3 ;  /* 0x0000005f0d5f7207 */ /* 0x000fc40005800000 */
[C---:B------:R-:W-:Y:S01]  /*21190*/  SEL R88, R13.reuse, R88, !P3 ;  /* 0x000000580d587207 */ /* 0x040fe20005800000 */
[----:B------:R-:W2:Y:S01]  /*211a0*/  LDCU UR36, c[0x0][0x3b0] ;  /* 0x00007600ff2477ac */ /* 0x000ea20008000800 */
[----:B-1----:R-:W-:Y:S02]  /*211b0*/  SEL R3, R13, R167, !P3 ;  /* 0x000000a70d037207 */ /* 0x002fe40005800000 */
[----:B------:R-:W4:Y:S04]  /*211c0*/  LDL.LU R167, [R1+0x374] ;  /* 0x0003740001a77983 */ /* 0x000f280000300800 */
[----:B------:R1:W-:Y:S01]  /*211d0*/  STL [R1+0x2c], R31 ;  /* 0x00002c1f01007387 */ /* 0x0003e20000100800 */
[----:B------:R-:W-:Y:S01]  /*211e0*/  IMAD R3, R3, UR35, RZ ;  /* 0x0000002303037c24 */ /* 0x000fe2000f8e02ff */
[----:B------:R-:W-:Y:S01]  /*211f0*/  ISETP.GE.AND P5, PT, R165, RZ, PT ;  /* 0x000000ffa500720c */ /* 0x000fe20003fa6270 */
[----:B------:R-:W2:Y:S01]  /*21200*/  LDCU UR35, c[0x0][0x3b0] ;  /* 0x00007600ff2377ac */ /* 0x000ea20008000800 */
[----:B------:R-:W4:Y:S04]  /*21210*/  LDL.LU R170, [R1+0x118] ;  /* 0x0001180001aa7983 */ /* 0x000f280000300800 */
[----:B------:R-:W4:Y:S01]  /*21220*/  LDL.LU R165, [R1+0x358] ;  /* 0x0003580001a57983 */ /* 0x000f220000300800 */
[----:B-1----:R-:W-:Y:S01]  /*21230*/  SEL R31, R13, R162, !P3 ;  /* 0x000000a20d1f7207 */ /* 0x002fe20005800000 */
[----:B------:R-:W-:-:S02]  /*21240*/  IMAD.MOV.U32 R162, RZ, RZ, R30 ;  /* 0x000000ffffa27224 */ /* 0x000fc400078e001e */
[----:B------:R2:W-:Y:S02]  /*21250*/  STL [R1+0x28], R3 ;  /* 0x0000280301007387 */ /* 0x0005e40000100800 */
[----:B------:R-:W-:Y:S01]  /*21260*/  IMAD R30, R31, UR34, RZ ;  /* 0x000000221f1e7c24 */ /* 0x000fe2000f8e02ff */
[C---:B------:R-:W-:Y:S01]  /*21270*/  SEL R87, R13.reuse, R87, !P3 ;  /* 0x000000570d577207 */ /* 0x040fe20005800000 */
[----:B------:R-:W-:Y:S01]  /*21280*/  @!P0 IMAD.MOV R162, RZ, RZ, -R162 ;  /* 0x000000ffffa28224 */ /* 0x000fe200078e0aa2 */
[C---:B------:R-:W-:Y:S01]  /*21290*/  SEL R85, R13.reuse, R85, !P3 ;  /* 0x000000550d557207 */ /* 0x040fe20005800000 */
[----:B------:R-:W1:Y:S01]  /*212a0*/  LDCU UR34, c[0x0][0x3b0] ;  /* 0x00007600ff2277ac */ /* 0x000e620008000800 */
[----:B--2---:R-:W-:Y:S02]  /*212b0*/  SEL R3, R13, R168, !P3 ;  /* 0x000000a80d037207 */ /* 0x004fe40005800000 */
[----:B------:R-:W2:Y:S04]  /*212c0*/  LDL.LU R168, [R1+0x354] ;  /* 0x0003540001a87983 */ /* 0x000ea80000300800 */
[----:B------:R1:W-:Y:S04]  /*212d0*/  STL [R1+0x24], R30 ;  /* 0x0000241e01007387 */ /* 0x0003e80000100800 */
[----:B------:R-:W2:Y:S01]  /*212e0*/  LDL.LU R171, [R1+0x108] ;  /* 0x0001080001ab7983 */ /* 0x000ea20000300800 */
[----:B------:R-:W-:Y:S01]  /*212f0*/  IMAD R3, R3, UR33, RZ ;  /* 0x0000002103037c24 */ /* 0x000fe2000f8e02ff */
[----:B---3--:R-:W-:Y:S01]  /*21300*/  ISETP.GE.AND P0, PT, R166, RZ, PT ;  /* 0x000000ffa600720c */ /* 0x008fe20003f06270 */
[----:B------:R-:W3:Y:S01]  /*21310*/  LDCU UR33, c[0x0][0x3b0] ;  /* 0x00007600ff2177ac */ /* 0x000ee20008000800 */
[----:B------:R-:W3:Y:S01]  /*21320*/  LDL.LU R166, [R1+0x350] ;  /* 0x0003500001a67983 */ /* 0x000ee20000300800 */
[----:B-1----:R-:W-:Y:S01]  /*21330*/  SEL R30, R13, R163, !P3 ;  /* 0x000000a30d1e7207 */ /* 0x002fe20005800000 */
[----:B------:R-:W-:-:S02]  /*21340*/  IMAD.MOV.U32 R163, RZ, RZ, R29 ;  /* 0x000000ffffa37224 */ /* 0x000fc400078e001d */
[----:B------:R1:W-:Y:S02]  /*21350*/  STL [R1+0x20], R3 ;  /* 0x0000200301007387 */ /* 0x0003e40000100800 */
[----:B------:R-:W-:Y:S01]  /*21360*/  IMAD R29, R30, UR32, RZ ;  /* 0x000000201e1d7c24 */ /* 0x000fe2000f8e02ff */
[C---:B------:R-:W-:Y:S01]  /*21370*/  SEL R84, R13.reuse, R84, !P3 ;  /* 0x000000540d547207 */ /* 0x040fe20005800000 */
[----:B------:R-:W-:Y:S01]  /*21380*/  @!P4 IMAD.MOV R163, RZ, RZ, -R163 ;  /* 0x000000ffffa3c224 */ /* 0x000fe200078e0aa3 */
[C---:B------:R-:W-:Y:S01]  /*21390*/  SEL R98, R13.reuse, R98, !P3 ;  /* 0x000000620d627207 */ /* 0x040fe20005800000 */
[----:B------:R-:W2:Y:S01]  /*213a0*/  LDCU UR32, c[0x0][0x3b0] ;  /* 0x00007600ff2077ac */ /* 0x000ea20008000800 */
[----:B-1----:R-:W-:Y:S01]  /*213b0*/  SEL R3, R13, R172, !P3 ;  /* 0x000000ac0d037207 */ /* 0x002fe20005800000 */
[----:B------:R4:W-:Y:S01]  /*213c0*/  STL [R1+0x1c], R29 ;  /* 0x00001c1d01007387 */ /* 0x0009e20000100800 */
[----:B------:R-:W-:-:S03]  /*213d0*/  ISETP.GE.AND P4, PT, R169, RZ, PT ;  /* 0x000000ffa900720c */ /* 0x000fc60003f86270 */
[----:B------:R-:W-:Y:S01]  /*213e0*/  IMAD R3, R3, UR31, RZ ;  /* 0x0000001f03037c24 */ /* 0x000fe2000f8e02ff */
[----:B------:R-:W3:Y:S01]  /*213f0*/  LDL.LU R169, [R1+0x34c] ;  /* 0x00034c0001a97983 */ /* 0x000ee20000300800 */
[----:B------:R-:W1:Y:S03]  /*21400*/  LDCU UR31, c[0x0][0x3b0] ;  /* 0x00007600ff1f77ac */ /* 0x000e660008000800 */
[----:B------:R4:W-:Y:S04]  /*21410*/  STL [R1+0x18], R3 ;  /* 0x0000180301007387 */ /* 0x0009e80000100800 */
[----:B------:R-:W3:Y:S01]  /*21420*/  LDL.LU R172, [R1+0x104] ;  /* 0x0001040001ac7983 */ /* 0x000ee20000300800 */
[----:B----4-:R-:W-:Y:S01]  /*21430*/  SEL R29, R13, R164, !P3 ;  /* 0x000000a40d1d7207 */ /* 0x010fe20005800000 */
[----:B------:R-:W-:-:S04]  /*21440*/  IMAD.MOV.U32 R164, RZ, RZ, R28 ;  /* 0x000000ffffa47224 */ /* 0x000fc800078e001c */
[----:B------:R-:W-:Y:S01]  /*21450*/  IMAD R3, R29, UR30, RZ ;  /* 0x0000001e1d037c24 */ /* 0x000fe2000f8e02ff */
[----:B------:R-:W-:Y:S01]  /*21460*/  SEL R250, R13, R167, !P3 ;  /* 0x000000a70dfa7207 */ /* 0x000fe20005800000 */
[----:B------:R-:W-:Y:S01]  /*21470*/  @!P2 IMAD.MOV R164, RZ, RZ, -R164 ;  /* 0x000000ffffa4a224 */ /* 0x000fe200078e0aa4 */
[----:B------:R-:W4:Y:S01]  /*21480*/  LDL.LU R167, [R1+0x23c] ;  /* 0x00023c0001a77983 */ /* 0x000f220000300800 */
[----:B------:R-:W1:Y:S03]  /*21490*/  LDCU UR30, c[0x0][0x3b0] ;  /* 0x00007600ff1e77ac */ /* 0x000e660008000800 */
[----:B------:R-:W-:Y:S01]  /*214a0*/  STL [R1+0x14], R3 ;  /* 0x0000140301007387 */ /* 0x000fe20000100800 */
[----:B------:R-:W-:-:S03]  /*214b0*/  ISETP.GE.AND P2, PT, R170, RZ, PT ;  /* 0x000000ffaa00720c */ /* 0x000fc60003f46270 */
[----:B------:R-:W4:Y:S01]  /*214c0*/  LDL.LU R170, [R1+0x238] ;  /* 0x0002380001aa7983 */ /* 0x000f220000300800 */
[----:B------:R-:W-:Y:S01]  /*214d0*/  IMAD R250, R250, UR29, RZ ;  /* 0x0000001dfafa7c24 */ /* 0x000fe2000f8e02ff */
[C---:B------:R-:W-:Y:S01]  /*214e0*/  SEL R249, R13.reuse, R165, !P3 ;  /* 0x000000a50df97207 */ /* 0x040fe20005800000 */
[----:B------:R-:W-:Y:S01]  /*214f0*/  IMAD.MOV.U32 R165, RZ, RZ, R27 ;  /* 0x000000ffffa57224 */ /* 0x000fe200078e001b */
[----:B------:R-:W-:Y:S01]  /*21500*/  SEL R83, R13, R83, !P3 ;  /* 0x000000530d537207 */ /* 0x000fe20005800000 */
[----:B------:R-:W1:Y:S01]  /*21510*/  LDCU UR29, c[0x0][0x3b0] ;  /* 0x00007600ff1d77ac */ /* 0x000e620008000800 */
[----:B------:R-:W-:Y:S01]  /*21520*/  STL [R1+0x1af0], R250 ;  /* 0x001af0fa01007387 */ /* 0x000fe20000100800 */
[----:B------:R-:W-:-:S03]  /*21530*/  @!P1 IMAD.MOV R165, RZ, RZ, -R165 ;  /* 0x000000ffffa59224 */ /* 0x000fc600078e0aa5 */
[----:B------:R-:W4:Y:S01]  /*21540*/  LDL.LU R234, [R1+0x100] ;  /* 0x0001000001ea7983 */ /* 0x000f220000300800 */
[----:B------:R-:W-:Y:S01]  /*21550*/  IMAD R249, R249, UR28, RZ ;  /* 0x0000001cf9f97c24 */ /* 0x000fe2000f8e02ff */
[----:B------:R-:W1:Y:S01]  /*21560*/  LDCU UR28, c[0x0][0x3b0] ;  /* 0x00007600ff1c77ac */ /* 0x000e620008000800 */
[----:B--2---:R-:W-:Y:S02]  /*21570*/  SEL R248, R13, R168, !P3 ;  /* 0x000000a80df87207 */ /* 0x004fe40005800000 */
[----:B------:R-:W2:Y:S01]  /*21580*/  LDL.LU R168, [R1+0x234] ;  /* 0x0002340001a87983 */ /* 0x000ea20000300800 */
[----:B------:R-:W-:-:S03]  /*21590*/  ISETP.GE.AND P1, PT, R171, RZ, PT ;  /* 0x000000ffab00720c */ /* 0x000fc60003f26270 */
[----:B------:R-:W2:Y:S01]  /*215a0*/  LDL.LU R171, [R1+0x230] ;  /* 0x0002300001ab7983 */ /* 0x000ea20000300800 */
[----:B------:R-:W-:Y:S01]  /*215b0*/  IMAD R248, R248, UR27, RZ ;  /* 0x0000001bf8f87c24 */ /* 0x000fe2000f8e02ff */
[C---:B---3--:R-:W-:Y:S02]  /*215c0*/  SEL R247, R13.reuse, R166, !P3 ;  /* 0x000000a60df77207 */ /* 0x048fe40005800000 */
[C---:B------:R-:W-:Y:S02]  /*215d0*/  SEL R246, R13.reuse, R169, !P3 ;  /* 0x000000a90df67207 */ /* 0x040fe40005800000 */
[----:B------:R3:W-:Y:S01]  /*215e0*/  STL.64 [R1+0x1ae8], R248 ;  /* 0x001ae8f801007387 */ /* 0x0007e20000100a00 */
[----:B----4-:R-:W-:-:S03]  /*215f0*/  SEL R245, R13, R167, !P3 ;  /* 0x000000a70df57207 */ /* 0x010fc60005800000 */
[----:B------:R-:W4:Y:S01]  /*21600*/  LDL.LU R233, [R1+0xfc] ;  /* 0x0000fc0001e97983 */ /* 0x000f220000300800 */
[----:B------:R-:W-:Y:S01]  /*21610*/  IMAD.MOV.U32 R166, RZ, RZ, R26 ;  /* 0x000000ffffa67224 */ /* 0x000fe200078e001a */
[----:B------:R-:W1:Y:S01]  /*21620*/  LDCU UR27, c[0x0][0x3b0] ;  /* 0x00007600ff1b77ac */ /* 0x000e620008000800 */
[----:B------:R-:W-:Y:S01]  /*21630*/  IMAD R247, R247, UR26, RZ ;  /* 0x0000001af7f77c24 */ /* 0x000fe2000f8e02ff */
[----:B------:R-:W4:Y:S01]  /*21640*/  LDL.LU R169, [R1+0x22c] ;  /* 0x00022c0001a97983 */ /* 0x000f220000300800 */
[----:B------:R-:W-:Y:S01]  /*21650*/  @!P5 IMAD.MOV R166, RZ, RZ, -R166 ;  /* 0x000000ffffa6d224 */ /* 0x000fe200078e0aa6 */
[----:B------:R-:W-:Y:S01]  /*21660*/  ISETP.GE.AND P5, PT, R172, RZ, PT ;  /* 0x000000ffac00720c */ /* 0x000fe20003fa6270 */
[----:B------:R-:W-:Y:S01]  /*21670*/  IMAD R246, R246, UR25, RZ ;  /* 0x00000019f6f67c24 */ /* 0x000fe2000f8e02ff */
[----:B------:R-:W4:Y:S01]  /*21680*/  LDL.LU R172, [R1+0x228] ;  /* 0x0002280001ac7983 */ /* 0x000f220000300800 */
[----:B------:R-:W-:Y:S01]  /*21690*/  SEL R244, R13, R170, !P3 ;  /* 0x000000aa0df47207 */ /* 0x000fe20005800000 */
[----:B------:R-:W-:Y:S01]  /*216a0*/  IMAD R245, R245, UR24, RZ ;  /* 0x00000018f5f57c24 */ /* 0x000fe2000f8e02ff */
[----:B------:R-:W1:Y:S01]  /*216b0*/  LDCU UR26, c[0x0][0x3b0] ;  /* 0x00007600ff1a77ac */ /* 0x000e620008000800 */
[----:B------:R-:W-:Y:S02]  /*216c0*/  STL.64 [R1+0x1ae0], R246 ;  /* 0x001ae0f601007387 */ /* 0x000fe40000100a00 */
[----:B------:R-:W-:Y:S01]  /*216d0*/  IMAD R244, R244, UR23, RZ ;  /* 0x00000017f4f47c24 */ /* 0x000fe2000f8e02ff */
[C---:B------:R-:W-:Y:S01]  /*216e0*/  SEL R91, R13.reuse, R91, !P3 ;  /* 0x0000005b0d5b7207 */ /* 0x040fe20005800000 */
[----:B------:R-:W4:Y:S01]  /*216f0*/  LDL.LU R173, [R1+0xf8] ;  /* 0x0000f80001ad7983 */ /* 0x000f220000300800 */
[----:B--2---:R-:W-:-:S03]  /*21700*/  SEL R243, R13, R168, !P3 ;  /* 0x000000a80df37207 */ /* 0x004fc60005800000 */
[----:B------:R-:W2:Y:S01]  /*21710*/  LDL.LU R170, [R1+0x224] ;  /* 0x0002240001aa7983 */ /* 0x000ea20000300800 */
[----:B------:R-:W-:-:S03]  /*21720*/  SEL R242, R13, R171, !P3 ;  /* 0x000000ab0df27207 */ /* 0x000fc60005800000 */
[----:B------:R-:W2:Y:S01]  /*21730*/  LDL.LU R237, [R1+0x220] ;  /* 0x0002200001ed7983 */ /* 0x000ea20000300800 */
[----:B------:R-:W-:Y:S01]  /*21740*/  IMAD.MOV.U32 R167, RZ, RZ, R25 ;  /* 0x000000ffffa77224 */ /* 0x000fe200078e0019 */
[----:B------:R-:W1:Y:S02]  /*21750*/  LDCU UR25, c[0x0][0x3b0] ;  /* 0x00007600ff1977ac */ /* 0x000e640008000800 */
[----:B------:R1:W-:Y:S01]  /*21760*/  STL.64 [R1+0x1ad0], R244 ;  /* 0x001ad0f401007387 */ /* 0x0003e20000100a00 */
[----:B---3--:R-:W-:Y:S01]  /*21770*/  IMAD R249, R34, UR58, RZ ;  /* 0x0000003a22f97c24 */ /* 0x008fe2000f8e02ff */
[----:B------:R-:W3:Y:S02]  /*21780*/  LDCU UR24, c[0x0][0x3b0] ;  /* 0x00007600ff1877ac */ /* 0x000ee40008000800 */
[----:B------:R-:W3:Y:S01]  /*21790*/  LDL.LU R236, [R1+0xf4] ;  /* 0x0000f40001ec7983 */ /* 0x000ee20000300800 */
[----:B------:R-:W-:Y:S01]  /*217a0*/  IMAD.MOV.U32 R168, RZ, RZ, R24 ;  /* 0x000000ffffa87224 */ /* 0x000fe200078e0018 */
[----:B------:R-:W1:Y:S02]  /*217b0*/  LDCU UR23, c[0x0][0x3b0] ;  /* 0x00007600ff1777ac */ /* 0x000e640008000800 */
[----:B------:R-:W3:Y:S01]  /*217c0*/  LDL.LU R171, [R1+0x210] ;  /* 0x0002100001ab7983 */ /* 0x000ee20000300800 */
[----:B------:R-:W-:-:S02]  /*217d0*/  IMAD R243, R243, UR22, RZ ;  /* 0x00000016f3f37c24 */ /* 0x000fc4000f8e02ff */
[----:B------:R-:W-:Y:S01]  /*217e0*/  IMAD R242, R242, UR21, RZ ;  /* 0x00000015f2f27c24 */ /* 0x000fe2000f8e02ff */
[----:B------:R-:W3:Y:S01]  /*217f0*/  LDL.LU R235, [R1+0x1dc] ;  /* 0x0001dc0001eb7983 */ /* 0x000ee20000300800 */
[----:B------:R-:W-:Y:S02]  /*21800*/  @!P4 IMAD.MOV R168, RZ, RZ, -R168 ;  /* 0x000000ffffa8c224 */ /* 0x000fe400078e0aa8 */
[----:B------:R-:W-:Y:S01]  /*21810*/  @!P0 IMAD.MOV R167, RZ, RZ, -R167 ;  /* 0x000000ffffa78224 */ /* 0x000fe200078e0aa7 */
[----:B------:R1:W-:Y:S01]  /*21820*/  STL.64 [R1+0x1ac8], R242 ;  /* 0x001ac8f201007387 */ /* 0x0003e20000100a00 */
[C---:B----4-:R-:W-:Y:S02]  /*21830*/  SEL R241, R13.reuse, R169, !P3 ;  /* 0x000000a90df17207 */ /* 0x050fe40005800000 */
[C---:B------:R-:W-:Y:S02]  /*21840*/  SEL R240, R13.reuse, R172, !P3 ;  /* 0x000000ac0df07207 */ /* 0x040fe40005800000 */
[----:B--2---:R-:W-:-:S02]  /*21850*/  SEL R239, R13, R170, !P3 ;  /* 0x000000aa0def7207 */ /* 0x004fc40005800000 */
[----:B------:R-:W-:Y:S01]  /*21860*/  SEL R238, R13, R237, !P3 ;  /* 0x000000ed0dee7207 */ /* 0x000fe20005800000 */
[----:B------:R-:W-:Y:S01]  /*21870*/  IMAD.MOV.U32 R250, RZ, RZ, R43 ;  /* 0x000000fffffa7224 */ /* 0x000fe200078e002b */
[----:B------:R-:W-:Y:S01]  /*21880*/  ISETP.GE.AND P4, PT, R233, RZ, PT ;  /* 0x000000ffe900720c */ /* 0x000fe20003f86270 */
[----:B-1----:R-:W-:Y:S01]  /*21890*/  IMAD R245, R99, UR42, RZ ;  /* 0x0000002a63f57c24 */ /* 0x002fe2000f8e02ff */
[----:B------:R-:W2:Y:S01]  /*218a0*/  LDL.LU R233, [R1+0xf0] ;  /* 0x0000f00001e97983 */ /* 0x000ea20000300800 */
[----:B------:R-:W-:Y:S01]  /*218b0*/  IMAD.MOV.U32 R169, RZ, RZ, R23 ;  /* 0x000000ffffa97224 */ /* 0x000fe200078e0017 */
[----:B------:R-:W-:Y:S01]  /*218c0*/  ISETP.GE.AND P0, PT, R234, RZ, PT ;  /* 0x000000ffea00720c */ /* 0x000fe20003f06270 */
[----:B------:R-:W-:Y:S01]  /*218d0*/  IMAD R241, R241, UR13, RZ ;  /* 0x0000000df1f17c24 */ /* 0x000fe2000f8e02ff */
[----:B------:R-:W4:Y:S01]  /*218e0*/  LDL.LU R172, [R1+0x63c] ;  /* 0x00063c0001ac7983 */ /* 0x000f220000300800 */
[----:B------:R-:W-:Y:S01]  /*218f0*/  IMAD R240, R240, UR12, RZ ;  /* 0x0000000cf0f07c24 */ /* 0x000fe2000f8e02ff */
[----:B------:R-:W-:Y:S01]  /*21900*/  @!P2 IADD3 R169, PT, PT, -R169, RZ, RZ ;  /* 0x000000ffa9a9a210 */ /* 0x000fe20007ffe1ff */
[----:B------:R-:W-:Y:S01]  /*21910*/  IMAD R239, R239, UR11, RZ ;  /* 0x0000000befef7c24 */ /* 0x000fe2000f8e02ff */
[----:B------:R-:W-:Y:S01]  /*21920*/  ISETP.GE.AND P2, PT, R173, RZ, PT ;  /* 0x000000ffad00720c */ /* 0x000fe20003f46270 */
[----:B------:R-:W2:Y:S01]  /*21930*/  LDL.LU R234, [R1+0x1b8] ;  /* 0x0001b80001ea7983 */ /* 0x000ea20000300800 */
[C---:B---3--:R-:W-:Y:S01]  /*21940*/  SEL R237, R13.reuse, R171, !P3 ;  /* 0x000000ab0ded7207 */ /* 0x048fe20005800000 */
[----:B------:R-:W-:Y:S01]  /*21950*/  IMAD R238, R238, UR9, RZ ;  /* 0x00000009eeee7c24 */ /* 0x000fe2000f8e02ff */
[C---:B------:R-:W-:Y:S01]  /*21960*/  SEL R3, R13.reuse, R235, !P3 ;  /* 0x000000eb0d037207 */ /* 0x040fe20005800000 */
[----:B------:R-:W3:Y:S01]  /*21970*/  LDL.LU R173, [R1+0xe4] ;  /* 0x0000e40001ad7983 */ /* 0x000ee20000300800 */
[----:B------:R-:W-:Y:S01]  /*21980*/  IMAD.MOV.U32 R171, RZ, RZ, R21 ;  /* 0x000000ffffab7224 */ /* 0x000fe200078e0015 */
[----:B------:R-:W-:Y:S01]  /*21990*/  SEL R34, R13, R17, !P3 ;  /* 0x000000110d227207 */ /* 0x000fe20005800000 */
[----:B------:R-:W-:Y:S01]  /*219a0*/  IMAD R237, R237, UR8, RZ ;  /* 0x00000008eded7c24 */ /* 0x000fe2000f8e02ff */
[----:B------:R1:W-:Y:S01]  /*219b0*/  STL.64 [R1+0x1ac0], R240 ;  /* 0x001ac0f001007387 */ /* 0x0003e20000100a00 */
[----:B------:R-:W-:Y:S01]  /*219c0*/  @!P5 IMAD.MOV R171, RZ, RZ, -R171 ;  /* 0x000000ffffabd224 */ /* 0x000fe200078e0aab */
[----:B------:R-:W-:Y:S01]  /*219d0*/  SEL R94, R13, R94, !P3 ;  /* 0x0000005e0d5e7207 */ /* 0x000fe20005800000 */
[----:B------:R-:W-:Y:S01]  /*219e0*/  IMAD R3, R3, UR77, RZ ;  /* 0x0000004d03037c24 */ /* 0x000fe2000f8e02ff */
[----:B------:R-:W3:Y:S01]  /*219f0*/  LDL.LU R61, [R1+0x1b0] ;  /* 0x0001b000013d7983 */ /* 0x000ee20000300800 */
[----:B------:R-:W-:Y:S01]  /*21a00*/  IMAD.MOV.U32 R170, RZ, RZ, R22 ;  /* 0x000000ffffaa7224 */ /* 0x000fe200078e0016 */
[----:B------:R-:W1:Y:S02]  /*21a10*/  LDCU UR22, c[0x0][0x3b0] ;  /* 0x00007600ff1677ac */ /* 0x000e640008000800 */
[----:B------:R-:W3:Y:S01]  /*21a20*/  LDL.LU R251, [R1+0x184] ;  /* 0x0001840001fb7983 */ /* 0x000ee20000300800 */
[----:B------:R-:W-:Y:S01]  /*21a30*/  IMAD R242, R101, UR44, RZ ;  /* 0x0000002c65f27c24 */ /* 0x000fe2000f8e02ff */
[----:B------:R-:W1:Y:S02]  /*21a40*/  LDCU UR21, c[0x0][0x3b0] ;  /* 0x00007600ff1577ac */ /* 0x000e640008000800 */
[----:B------:R-:W-:Y:S01]  /*21a50*/  STL.64 [R1+0x1ad8], R238 ;  /* 0x001ad8ee01007387 */ /* 0x000fe20000100a00 */
[C---:B------:R-:W-:Y:S01]  /*21a60*/  SEL R86, R13.reuse, R86, !P3 ;  /* 0x000000560d567207 */ /* 0x040fe20005800000 */
[----:B------:R-:W1:Y:S02]  /*21a70*/  LDCU UR42, c[0x0][0x3b0] ;  /* 0x00007600ff2a77ac */ /* 0x000e640008000800 */
[----:B------:R-:W3:Y:S01]  /*21a80*/  LDL.LU R252, [R1+0xec] ;  /* 0x0000ec0001fc7983 */ /* 0x000ee20000300800 */
[C---:B------:R-:W-:Y:S01]  /*21a90*/  SEL R93, R13.reuse, R93, !P3 ;  /* 0x0000005d0d5d7207 */ /* 0x040fe20005800000 */
[----:B------:R-:W1:Y:S02]  /*21aa0*/  LDCU UR13, c[0x0][0x3b0] ;  /* 0x00007600ff0d77ac */ /* 0x000e640008000800 */
[----:B------:R-:W3:Y:S01]  /*21ab0*/  LDL.LU R235, [R1+0x180] ;  /* 0x0001800001eb7983 */ /* 0x000ee20000300800 */
[C---:B------:R-:W-:Y:S01]  /*21ac0*/  SEL R92, R13.reuse, R92, !P3 ;  /* 0x0000005c0d5c7207 */ /* 0x040fe20005800000 */
[----:B------:R-:W1:Y:S02]  /*21ad0*/  LDCU UR58, c[0x0][0x3b0] ;  /* 0x00007600ff3a77ac */ /* 0x000e640008000800 */
[----:B------:R-:W-:Y:S01]  /*21ae0*/  STL [R1+0x1b00], R237 ;  /* 0x001b00ed01007387 */ /* 0x000fe20000100800 */
[----:B----4-:R-:W-:Y:S01]  /*21af0*/  SEL R24, R13, R172, !P3 ;  /* 0x000000ac0d187207 */ /* 0x010fe20005800000 */
[----:B------:R-:W-:Y:S01]  /*21b00*/  IMAD R243, R34, UR56, RZ ;  /* 0x0000003822f37c24 */ /* 0x000fe2000f8e02ff */
[----:B--2---:R-:W-:Y:S01]  /*21b10*/  ISETP.GE.AND P5, PT, R233, RZ, PT ;  /* 0x000000ffe900720c */ /* 0x004fe20003fa6270 */
[----:B------:R-:W-:Y:S01]  /*21b20*/  IMAD.MOV.U32 R172, RZ, RZ, R20 ;  /* 0x000000ffffac7224 */ /* 0x000fe200078e0014 */
[----:B------:R-:W2:Y:S01]  /*21b30*/  LDL.LU R233, [R1+0x17c] ;  /* 0x00017c0001e97983 */ /* 0x000ea20000300800 */
[----:B------:R-:W-:Y:S01]  /*21b40*/  @!P1 IMAD.MOV R170, RZ, RZ, -R170 ;  /* 0x000000ffffaa9224 */ /* 0x000fe200078e0aaa */
[C---:B------:R-:W-:Y:S01]  /*21b50*/  SEL R90, R13.reuse, R90, !P3 ;  /* 0x0000005a0d5a7207 */ /* 0x040fe20005800000 */
[----:B------:R-:W-:Y:S01]  /*21b60*/  @!P0 IMAD.MOV R172, RZ, RZ, -R172 ;  /* 0x000000ffffac8224 */ /* 0x000fe200078e0aac */
[----:B------:R-:W-:Y:S01]  /*21b70*/  SEL R89, R13, R89, !P3 ;  /* 0x000000590d597207 */ /* 0x000fe20005800000 */
[----:B-1----:R-:W-:Y:S01]  /*21b80*/  IMAD R241, R35, UR59, RZ ;  /* 0x0000003b23f17c24 */ /* 0x002fe2000f8e02ff */
[----:B---3--:R-:W-:Y:S01]  /*21b90*/  ISETP.GE.AND P0, PT, R173, RZ, PT ;  /* 0x000000ffad00720c */ /* 0x008fe20003f06270 */
[----:B------:R1:W-:Y:S01]  /*21ba0*/  STL [R1+0x10], R3 ;  /* 0x0000100301007387 */ /* 0x0003e20000100800 */
[----:B------:R-:W-:Y:S01]  /*21bb0*/  ISETP.GE.AND P1, PT, R236, RZ, PT ;  /* 0x000000ffec00720c */ /* 0x000fe20003f26270 */
[----:B------:R-:W-:Y:S01]  /*21bc0*/  @!P2 IMAD.MOV R14, RZ, RZ, -R14 ;  /* 0x000000ffff0ea224 */ /* 0x000fe200078e0a0e */
[C---:B------:R-:W-:Y:S01]  /*21bd0*/  SEL R103, R13.reuse, R103, !P3 ;  /* 0x000000670d677207 */ /* 0x040fe20005800000 */
[----:B------:R-:W3:Y:S01]  /*21be0*/  S2R R173, SR_TID.X ;  /* 0x0000000000ad7919 */ /* 0x000ee20000002100 */
[C---:B------:R-:W-:Y:S01]  /*21bf0*/  SEL R102, R13.reuse, R102, !P3 ;  /* 0x000000660d667207 */ /* 0x040fe20005800000 */
[----:B------:R-:W4:Y:S01]  /*21c00*/  LDCU UR44, c[0x0][0x3b0] ;  /* 0x00007600ff2c77ac */ /* 0x000f220008000800 */
[C---:B-1----:R-:W-:Y:S01]  /*21c10*/  SEL R3, R13.reuse, R234, !P3 ;  /* 0x000000ea0d037207 */ /* 0x042fe20005800000 */
[----:B------:R-:W1:Y:S01]  /*21c20*/  LDCU UR9, c[0x0][0x3b0] ;  /* 0x00007600ff0977ac */ /* 0x000e620008000800 */
[----:B------:R-:W4:Y:S01]  /*21c30*/  LDL.LU R234, [R1+0x178] ;  /* 0x0001780001ea7983 */ /* 0x000f220000300800 */
[----:B------:R-:W-:-:S02]  /*21c40*/  SEL R20, R13, R61, !P3 ;  /* 0x0000003d0d147207 */ /* 0x000fc40005800000 */
[----:B------:R-:W-:Y:S01]  /*21c50*/  IMAD R21, R3, UR6, RZ ;  /* 0x0000000603157c24 */ /* 0x000fe2000f8e02ff */
[----:B------:R-:W4:Y:S01]  /*21c60*/  LDL.LU R236, [R1+0x164] ;  /* 0x0001640001ec7983 */ /* 0x000f220000300800 */
[C---:B------:R-:W-:Y:S01]  /*21c70*/  SEL R251, R13.reuse, R251, !P3 ;  /* 0x000000fb0dfb7207 */ /* 0x040fe20005800000 */
[----:B------:R-:W1:Y:S02]  /*21c80*/  LDCU UR12, c[0x0][0x3b0] ;  /* 0x00007600ff0c77ac */ /* 0x000e640008000800 */
[----:B------:R2:W-:Y:S01]  /*21c90*/  STL [R1+0x8], R21 ;  /* 0x0000081501007387 */ /* 0x0005e20000100800 */
[C---:B------:R-:W-:Y:S01]  /*21ca0*/  SEL R22, R13.reuse, R235, !P3 ;  /* 0x000000eb0d167207 */ /* 0x040fe20005800000 */
[----:B------:R-:W-:Y:S02]  /*21cb0*/  IMAD R239, R104, UR47, RZ ;  /* 0x0000002f68ef7c24 */ /* 0x000fe4000f8e02ff */
[----:B------:R-:W4:Y:S01]  /*21cc0*/  LDL.LU R59, [R1+0x160] ;  /* 0x00016000013b7983 */ /* 0x000f220000300800 */
[C---:B------:R-:W-:Y:S01]  /*21cd0*/  SEL R35, R13.reuse, R16, !P3 ;  /* 0x000000100d237207 */ /* 0x040fe20005800000 */
[----:B------:R-:W1:Y:S01]  /*21ce0*/  LDCU UR77, c[0x0][0x3b0] ;  /* 0x00007600ff4d77ac */ /* 0x000e620008000800 */
[----:B------:R-:W-:Y:S01]  /*21cf0*/  SEL R34, R13, R19, !P3 ;  /* 0x000000130d227207 */ /* 0x000fe20005800000 */
[----:B------:R-:W-:-:S02]  /*21d00*/  @!P5 IMAD.MOV R11, RZ, RZ, -R11 ;  /* 0x000000ffff0bd224 */ /* 0x000fc400078e0a0b */
[----:B------:R-:W-:Y:S01]  /*21d10*/  IMAD.MOV.U32 R237, RZ, RZ, R0 ;  /* 0x000000ffffed7224 */ /* 0x000fe200078e0000 */
[----:B------:R-:W-:Y:S01]  /*21d20*/  ISETP.GE.AND P2, PT, R12, RZ, PT ;  /* 0x000000ff0c00720c */ /* 0x000fe20003f46270 */
[----:B------:R-:W1:Y:S01]  /*21d30*/  LDCU UR8, c[0x0][0x3b0] ;  /* 0x00007600ff0877ac */ /* 0x000e620008000800 */
[----:B---3--:R-:W-:Y:S01]  /*21d40*/  SHF.R.U32.HI R3, RZ, 0x6, R173 ;  /* 0x00000006ff037819 */ /* 0x008fe200000116ad */
[----:B------:R-:W-:Y:S01]  /*21d50*/  IMAD.MOV.U32 R173, RZ, RZ, R6 ;  /* 0x000000ffffad7224 */ /* 0x000fe200078e0006 */
[C---:B------:R-:W-:Y:S01]  /*21d60*/  SEL R76, R13.reuse, R76, !P3 ;  /* 0x0000004c0d4c7207 */ /* 0x040fe20005800000 */
[----:B------:R-:W-:Y:S01]  /*21d70*/  IMAD R6, R20, UR74, RZ ;  /* 0x0000004a14067c24 */ /* 0x000fe2000f8e02ff */
[C---:B------:R-:W-:Y:S01]  /*21d80*/  SEL R75, R13.reuse, R75, !P3 ;  /* 0x0000004b0d4b7207 */ /* 0x040fe20005800000 */
[----:B------:R-:W-:Y:S01]  /*21d90*/  @!P4 IMAD.MOV R173, RZ, RZ, -R173 ;  /* 0x000000ffffadc224 */ /* 0x000fe200078e0aad */
[----:B------:R-:W-:Y:S01]  /*21da0*/  SEL R74, R13, R74, !P3 ;  /* 0x0000004a0d4a7207 */ /* 0x000fe20005800000 */
[----:B------:R-:W-:Y:S01]  /*21db0*/  IMAD R251, R251, UR73, RZ ;  /* 0x00000049fbfb7c24 */ /* 0x000fe2000f8e02ff */
[----:B------:R3:W-:Y:S01]  /*21dc0*/  STL [R1+0xaa4], R6 ;  /* 0x000aa40601007387 */ /* 0x0007e20000100800 */
[----:B------:R-:W-:Y:S01]  /*21dd0*/  ISETP.GE.AND P4, PT, R252, RZ, PT ;  /* 0x000000fffc00720c */ /* 0x000fe20003f86270 */
[----:B------:R-:W-:Y:S01]  /*21de0*/  @!P0 IMAD.MOV R10, RZ, RZ, -R10 ;  /* 0x000000ffff0a8224 */ /* 0x000fe200078e0a0a */
[C---:B------:R-:W-:Y:S01]  /*21df0*/  SEL R73, R13.reuse, R73, !P3 ;  /* 0x000000490d497207 */ /* 0x040fe20005800000 */
[----:B------:R-:W4:Y:S01]  /*21e00*/  LDL.LU R61, [R1+0x14c] ;  /* 0x00014c00013d7983 */ /* 0x000f220000300800 */
[C---:B------:R-:W-:Y:S01]  /*21e10*/  SEL R72, R13.reuse, R72, !P3 ;  /* 0x000000480d487207 */ /* 0x040fe20005800000 */
[----:B------:R-:W1:Y:S02]  /*21e20*/  LDCU UR11, c[0x0][0x3b0] ;  /* 0x00007600ff0b77ac */ /* 0x000e640008000800 */
[----:B------:R-:W4:Y:S01]  /*21e30*/  LDL.LU R252, [R1+0x148] ;  /* 0x0001480001fc7983 */ /* 0x000f220000300800 */
[----:B------:R-:W-:-:S02]  /*21e40*/  SEL R71, R13, R71, !P3 ;  /* 0x000000470d477207 */ /* 0x000fc40005800000 */
[C---:B------:R-:W-:Y:S01]  /*21e50*/  SEL R134, R13.reuse, R134, !P3 ;  /* 0x000000860d867207 */ /* 0x040fe20005800000 */
[----:B------:R-:W-:Y:S01]  /*21e60*/  STL [R1+0x1b10], R251 ;  /* 0x001b10fb01007387 */ /* 0x000fe20000100800 */
        /* <DEDUP_REMOVED lines=34> */
[C---:B------:R-:W-:Y:S01]  /*22090*/  SEL R171, R13.reuse, R171, !P3 ;  /* 0x000000ab0dab7207 */ /* 0x040fe20005800000 */
[----:B------:R-:W-:Y:S01]  /*220a0*/  IMAD R24, R24, UR75, RZ ;  /* 0x0000004b18187c24 */ /* 0x000fe2000f8e02ff */
[C---:B------:R-:W-:Y:S01]  /*220b0*/  SEL R170, R13.reuse, R170, !P3 ;  /* 0x000000aa0daa7207 */ /* 0x040fe20005800000 */
[----:B------:R-:W1:Y:S01]  /*220c0*/  LDCU UR56, c[0x0][0x3b0] ;  /* 0x00007600ff3877ac */ /* 0x000e620008000800 */
[C---:B------:R-:W-:Y:S01]  /*220d0*/  SEL R172, R13.reuse, R172, !P3 ;  /* 0x000000ac0dac7207 */ /* 0x040fe20005800000 */
[----:B------:R-:W1:Y:S01]  /*220e0*/  LDCU UR6, c[0x0][0x3b0] ;  /* 0x00007600ff0677ac */ /* 0x000e620008000800 */
[----:B------:R-:W1:Y:S01]  /*220f0*/  LDCU UR59, c[0x0][0x3b0] ;  /* 0x00007600ff3b77ac */ /* 0x000e620008000800 */
[----:B--2---:R-:W-:Y:S01]  /*22100*/  SEL R21, R13, R233, !P3 ;  /* 0x000000e90d157207 */ /* 0x004fe20005800000 */
[----:B------:R-:W-:Y:S01]  /*22110*/  IMAD R240, R22, UR72, RZ ;  /* 0x0000004816f07c24 */ /* 0x000fe2000f8e02ff */
[----:B------:R-:W2:Y:S01]  /*22120*/  LDL.LU R233, [R1+0x144] ;  /* 0x0001440001e97983 */ /* 0x000ea20000300800 */
[----:B------:R-:W-:Y:S01]  /*22130*/  SGXT.U32 R3, R3, 0x1 ;  /* 0x000000010303781a */ /* 0x000fe20000000000 */
[----:B---3--:R-:W-:Y:S01]  /*22140*/  IMAD.U32 R6, RZ, RZ, UR14 ;  /* 0x0000000eff067e24 */ /* 0x008fe2000f8e00ff */
[----:B------:R-:W3:Y:S01]  /*22150*/  LDCU UR47, c[0x0][0x3b0] ;  /* 0x00007600ff2f77ac */ /* 0x000ee20008000800 */
[----:B------:R-:W-:Y:S01]  /*22160*/  IMAD R21, R21, UR71, RZ ;  /* 0x0000004715157c24 */ /* 0x000fe2000f8e02ff */
[----:B------:R-:W3:Y:S01]  /*22170*/  LDL.LU R53, [R1+0xdc] ;  /* 0x0000dc0001357983 */ /* 0x000ee20000300800 */
[----:B------:R-:W-:-:S02]  /*22180*/  IMAD R20, R3, UR14, RZ ;  /* 0x0000000e03147c24 */ /* 0x000fc4000f8e02ff */
[----:B------:R-:W-:Y:S01]  /*22190*/  IMAD R248, R35, UR57, RZ ;  /* 0x0000003923f87c24 */ /* 0x000fe2000f8e02ff */
[----:B------:R1:W-:Y:S01]  /*221a0*/  STL [R1+0xacc], R21 ;  /* 0x000acc1501007387 */ /* 0x0003e20000100800 */
[C---:B------:R-:W-:Y:S01]  /*221b0*/  IMAD R235, R6.reuse, 0x2, R20 ;  /* 0x0000000206eb7824 */ /* 0x040fe200078e0214 */
[----:B------:R-:W-:Y:S01]  /*221c0*/  SEL R99, R13, R11, !P3 ;  /* 0x0000000b0d637207 */ /* 0x000fe20005800000 */
[----:B------:R-:W-:Y:S01]  /*221d0*/  IMAD R0, R89, UR32, RZ ;  /* 0x0000002059007c24 */ /* 0x000fe2000f8e02ff */
[----:B------:R-:W3:Y:S01]  /*221e0*/  LDL.LU R55, [R1+0x7c] ;  /* 0x00007c0001377983 */ /* 0x000ee20000300800 */
[C---:B------:R-:W-:Y:S01]  /*221f0*/  SEL R173, R13.reuse, R173, !P3 ;  /* 0x000000ad0dad7207 */ /* 0x040fe20005800000 */
[----:B------:R-:W2:Y:S01]  /*22200*/  LDCU UR74, c[0x0][0x3b0] ;  /* 0x00007600ff4a77ac */ /* 0x000ea20008000800 */
[C---:B----4-:R-:W-:Y:S01]  /*22210*/  SEL R22, R13.reuse, R234, !P3 ;  /* 0x000000ea0d167207 */ /* 0x050fe20005800000 */
[----:B------:R-:W-:Y:S01]  /*22220*/  IMAD R234, R6, 0x2, R235 ;  /* 0x0000000206ea7824 */ /* 0x000fe200078e02eb */
[----:B------:R-:W4:Y:S01]  /*22230*/  LDCU UR72, c[0x0][0x3b0] ;  /* 0x00007600ff4877ac */ /* 0x000f220008000800 */
[----:B-1----:R-:W-:-:S02]  /*22240*/  SEL R21, R13, R236, !P3 ;  /* 0x000000ec0d157207 */ /* 0x002fc40005800000 */
[----:B------:R-:W-:Y:S01]  /*22250*/  IMAD R40, R22, UR70, RZ ;  /* 0x0000004616287c24 */ /* 0x000fe2000f8e02ff */
[----:B------:R-:W-:Y:S01]  /*22260*/  STL.64 [R1+0x19c0], R234 ;  /* 0x0019c0ea01007387 */ /* 0x000fe20000100a00 */
[----:B------:R-:W-:Y:S01]  /*22270*/  IMAD R236, R6, 0x2, R234 ;  /* 0x0000000206ec7824 */ /* 0x000fe200078e02ea */
[----:B------:R-:W1:Y:S01]  /*22280*/  LDCU UR75, c[0x0][0x3b0] ;  /* 0x00007600ff4b77ac */ /* 0x000e620008000800 */
[----:B------:R-:W-:Y:S01]  /*22290*/  IMAD R21, R21, UR69, RZ ;  /* 0x0000004515157c24 */ /* 0x000fe2000f8e02ff */
[----:B------:R-:W4:Y:S01]  /*222a0*/  LDL.LU R57, [R1+0x68] ;  /* 0x0000680001397983 */ /* 0x000f220000300800 */
[----:B------:R-:W-:Y:S01]  /*222b0*/  SEL R22, R13, R59, !P3 ;  /* 0x0000003b0d167207 */ /* 0x000fe20005800000 */
[----:B------:R-:W1:Y:S02]  /*222c0*/  LDCU UR73, c[0x0][0x3b0] ;  /* 0x00007600ff4977ac */ /* 0x000e640008000800 */
[----:B------:R1:W-:Y:S02]  /*222d0*/  STL [R1+0xad8], R21 ;  /* 0x000ad81501007387 */ /* 0x0003e40000100800 */
[----:B------:R-:W-:-:S02]  /*222e0*/  IMAD R22, R22, UR68, RZ ;  /* 0x0000004416167c24 */ /* 0x000fc4000f8e02ff */
[----:B------:R-:W-:Y:S01]  /*222f0*/  STL [R1+0x1a1c], R236 ;  /* 0x001a1cec01007387 */ /* 0x000fe20000100800 */
[C---:B------:R-:W-:Y:S01]  /*22300*/  SEL R23, R13.reuse, R61, !P3 ;  /* 0x0000003d0d177207 */ /* 0x040fe20005800000 */
[----:B-1----:R-:W-:Y:S02]  /*22310*/  IMAD R21, R6, 0x2, R236 ;  /* 0x0000000206157824 */ /* 0x002fe400078e02ec */
[----:B------:R-:W4:Y:S01]  /*22320*/  LDL.LU R59, [R1+0x4c] ;  /* 0x00004c00013b7983 */ /* 0x000f220000300800 */
[C---:B------:R-:W-:Y:S01]  /*22330*/  SEL R25, R13.reuse, R252, !P3 ;  /* 0x000000fc0d197207 */ /* 0x040fe20005800000 */
[----:B------:R-:W-:Y:S02]  /*22340*/  IMAD.MOV.U32 R251, RZ, RZ, R42 ;  /* 0x000000fffffb7224 */ /* 0x000fe400078e002a */
[----:B------:R-:W4:Y:S01]  /*22350*/  LDL.LU R61, [R1+0x40] ;  /* 0x00004000013d7983 */ /* 0x000f220000300800 */
[----:B--2---:R-:W-:-:S03]  /*22360*/  SEL R26, R13, R233, !P3 ;  /* 0x000000e90d1a7207 */ /* 0x004fc60005800000 */
[----:B------:R-:W-:Y:S01]  /*22370*/  STL [R1+0xadc], R22 ;  /* 0x000adc1601007387 */ /* 0x000fe20000100800 */
[----:B------:R-:W-:Y:S01]  /*22380*/  @!P4 IMAD.MOV R9, RZ, RZ, -R9 ;  /* 0x000000ffff09c224 */ /* 0x000fe200078e0a09 */
[----:B------:R-:W1:Y:S02]  /*22390*/  LDCU UR71, c[0x0][0x3b0] ;  /* 0x00007600ff4777ac */ /* 0x000e640008000800 */
[----:B------:R2:W-:Y:S01]  /*223a0*/  STL.64 [R1+0x19c8], R20 ;  /* 0x0019c81401007387 */ /* 0x0005e20000100a00 */
[C---:B---3--:R-:W-:Y:S01]  /*223b0*/  SEL R27, R13.reuse, R53, !P3 ;  /* 0x000000350d1b7207 */ /* 0x048fe20005800000 */
[----:B------:R-:W3:Y:S02]  /*223c0*/  LDCU UR32, c[0x0][0x3b0] ;  /* 0x00007600ff2077ac */ /* 0x000ee40008000800 */
[----:B------:R-:W3:Y:S01]  /*223d0*/  LDL.LU R252, [R1+0xc] ;  /* 0x00000c0001fc7983 */ /* 0x000ee20000300800 */
[C---:B------:R-:W-:Y:S01]  /*223e0*/  SEL R35, R13.reuse, R18, !P3 ;  /* 0x000000120d237207 */ /* 0x040fe20005800000 */
[----:B------:R-:W1:Y:S01]  /*223f0*/  LDCU UR57, c[0x0][0x3b0] ;  /* 0x00007600ff3977ac */ /* 0x000e620008000800 */
[C---:B------:R-:W-:Y:S01]  /*22400*/  SEL R28, R13.reuse, R55, !P3 ;  /* 0x000000370d1c7207 */ /* 0x040fe20005800000 */
[----:B------:R-:W-:Y:S01]  /*22410*/  IMAD.MOV.U32 R234, RZ, RZ, R41 ;  /* 0x000000ffffea7224 */ /* 0x000fe200078e0029 */
[----:B------:R-:W-:Y:S01]  /*22420*/  SEL R89, R13, R140, !P3 ;  /* 0x0000008c0d597207 */ /* 0x000fe20005800000 */
[----:B------:R-:W-:Y:S01]  /*22430*/  IMAD.MOV.U32 R235, RZ, RZ, R44 ;  /* 0x000000ffffeb7224 */ /* 0x000fe200078e002c */
[----:B------:R-:W1:Y:S01]  /*22440*/  LDCU UR70, c[0x0][0x3b0] ;  /* 0x00007600ff4677ac */ /* 0x000e620008000800 */
[----:B--2---:R-:W-:-:S02]  /*22450*/  IMAD R20, R23, UR18, RZ ;  /* 0x0000001217147c24 */ /* 0x004fc4000f8e02ff */
[C---:B------:R-:W-:Y:S01]  /*22460*/  IMAD R22, R6.reuse, 0x2, R21 ;  /* 0x0000000206167824 */ /* 0x040fe200078e0215 */
[----:B------:R-:W2:Y:S02]  /*22470*/  LDCU UR69, c[0x0][0x3b0] ;  /* 0x00007600ff4577ac */ /* 0x000ea40008000800 */
[----:B------:R1:W-:Y:S01]  /*22480*/  STL [R1+0xae4], R20 ;  /* 0x000ae41401007387 */ /* 0x0003e20000100800 */
[----:B------:R-:W1:Y:S03]  /*22490*/  LDCU UR68, c[0x0][0x3b0] ;  /* 0x00007600ff4477ac */ /* 0x000e660008000800 */
[----:B------:R-:W2:Y:S01]  /*224a0*/  LDL.LU R233, [R1+0x4] ;  /* 0x0000040001e97983 */ /* 0x000ea20000300800 */
[----:B------:R-:W-:Y:S01]  /*224b0*/  IMAD R23, R6, 0x2, R22 ;  /* 0x0000000206177824 */ /* 0x000fe200078e0216 */
[C---:B----4-:R-:W-:Y:S01]  /*224c0*/  SEL R29, R13.reuse, R57, !P3 ;  /* 0x000000390d1d7207 */ /* 0x050fe20005800000 */
[----:B------:R-:W-:Y:S01]  /*224d0*/  IMAD R236, R90, UR33, RZ ;  /* 0x000000215aec7c24 */ /* 0x000fe2000f8e02ff */
[----:B------:R-:W-:Y:S01]  /*224e0*/  SEL R30, R13, R59, !P3 ;  /* 0x0000003b0d1e7207 */ /* 0x000fe20005800000 */
[----:B-1----:R-:W-:Y:S01]  /*224f0*/  IMAD R20, R25, UR19, RZ ;  /* 0x0000001319147c24 */ /* 0x002fe2000f8e02ff */
[----:B------:R-:W-:Y:S01]  /*22500*/  LEA R25, R6, R23, 0x1 ;  /* 0x0000001706197211 */ /* 0x000fe200078e08ff */
[----:B------:R-:W-:Y:S01]  /*22510*/  IMAD R246, R29, UR64, RZ ;  /* 0x000000401df67c24 */ /* 0x000fe2000f8e02ff */
[C---:B------:R-:W-:Y:S01]  /*22520*/  SEL R31, R13.reuse, R61, !P3 ;  /* 0x0000003d0d1f7207 */ /* 0x040fe20005800000 */
[----:B------:R-:W-:Y:S01]  /*22530*/  IMAD.MOV.U32 R21, RZ, RZ, R40 ;  /* 0x000000ffff157224 */ /* 0x000fe200078e0028 */
[----:B------:R1:W-:Y:S01]  /*22540*/  STL [R1+0xaec], R20 ;  /* 0x000aec1401007387 */ /* 0x0003e20000100800 */
[C---:B------:R-:W-:Y:S01]  /*22550*/  SEL R101, R13.reuse, R9, !P3 ;  /* 0x000000090d657207 */ /* 0x040fe20005800000 */
[----:B------:R-:W4:Y:S02]  /*22560*/  LDCU UR33, c[0x0][0x3b0] ;  /* 0x00007600ff2177ac */ /* 0x000f240008000800 */
[----:B------:R3:W-:Y:S01]  /*22570*/  STL.64 [R1+0x19d0], R22 ;  /* 0x0019d01601007387 */ /* 0x0007e20000100a00 */
[----:B------:R-:W2:Y:S01]  /*22580*/  LDCU UR18, c[0x0][0x3b0] ;  /* 0x00007600ff1277ac */ /* 0x000ea20008000800 */
[----:B-1----:R-:W-:Y:S01]  /*22590*/  IMAD R20, R26, UR67, RZ ;  /* 0x000000431a147c24 */ /* 0x002fe2000f8e02ff */
[----:B---3--:R-:W-:Y:S01]  /*225a0*/  SEL R32, R13, R252, !P3 ;  /* 0x000000fc0d207207 */ /* 0x008fe20005800000 */
[----:B------:R-:W-:-:S03]  /*225b0*/  IMAD R26, R6, 0x2, R25 ;  /* 0x00000002061a7824 */ /* 0x000fc600078e0219 */
[----:B------:R1:W-:Y:S01]  /*225c0*/  STL [R1+0xb0c], R20 ;  /* 0x000b0c1401007387 */ /* 0x0003e20000100800 */
[----:B------:R-:W-:Y:S01]  /*225d0*/  IMAD R22, R30, UR63, RZ ;  /* 0x0000003f1e167c24 */ /* 0x000fe2000f8e02ff */
[----:B--2---:R-:W-:Y:S01]  /*225e0*/  SEL R33, R13, R233, !P3 ;  /* 0x000000e90d217207 */ /* 0x004fe20005800000 */
[----:B-1----:R-:W-:Y:S01]  /*225f0*/  IMAD R20, R27, UR66, RZ ;  /* 0x000000421b147c24 */ /* 0x002fe2000f8e02ff */
[----:B------:R-:W-:Y:S01]  /*22600*/  STL [R1+0x1a20], R25 ;  /* 0x001a201901007387 */ /* 0x000fe20000100800 */
[----:B------:R-:W-:Y:S01]  /*22610*/  IMAD R27, R6, 0x2, R26 ;  /* 0x00000002061b7824 */ /* 0x000fe200078e021a */
[----:B------:R-:W-:Y:S01]  /*22620*/  SEL R90, R13, R77, !P3 ;  /* 0x0000004d0d5a7207 */ /* 0x000fe20005800000 */
[----:B------:R-:W-:Y:S01]  /*22630*/  IMAD R238, R31, UR62, RZ ;  /* 0x0000003e1fee7c24 */ /* 0x000fe2000f8e02ff */
[----:B------:R1:W-:Y:S01]  /*22640*/  STL [R1+0xb14], R20 ;  /* 0x000b141401007387 */ /* 0x0003e20000100800 */
[----:B------:R-:W-:Y:S01]  /*22650*/  IMAD R244, R32, UR61, RZ ;  /* 0x0000003d20f47c24 */ /* 0x000fe2000f8e02ff */
[----:B------:R-:W2:Y:S01]  /*22660*/  LDCU UR19, c[0x0][0x3b0] ;  /* 0x00007600ff1377ac */ /* 0x000ea20008000800 */
[----:B------:R-:W-:-:S02]  /*22670*/  IMAD R247, R33, UR60, RZ ;  /* 0x0000003c21f77c24 */ /* 0x000fc4000f8e02ff */
[----:B------:R-:W-:Y:S01]  /*22680*/  IMAD.MOV.U32 R23, RZ, RZ, R45 ;  /* 0x000000ffff177224 */ /* 0x000fe200078e002d */
[----:B------:R-:W3:Y:S01]  /*22690*/  LDCU UR66, c[0x0][0x3b0] ;  /* 0x00007600ff4277ac */ /* 0x000ee20008000800 */
[----:B-1----:R-:W-:Y:S01]  /*226a0*/  IMAD R20, R28, UR65, RZ ;  /* 0x000000411c147c24 */ /* 0x002fe2000f8e02ff */
[----:B------:R-:W1:Y:S01]  /*226b0*/  LDCU UR64, c[0x0][0x3b0] ;  /* 0x00007600ff4077ac */ /* 0x000e620008000800 */
[C---:B------:R-:W-:Y:S02]  /*226c0*/  IMAD R28, R6.reuse, 0x2, R27 ;  /* 0x00000002061c7824 */ /* 0x040fe400078e021b */
[----:B------:R-:W-:Y:S01]  /*226d0*/  IMAD R25, R91, UR34, RZ ;  /* 0x000000225b197c24 */ /* 0x000fe2000f8e02ff */
[----:B------:R-:W-:Y:S01]  /*226e0*/  STL [R1+0x68], R20 ;  /* 0x0000681401007387 */ /* 0x000fe20000100800 */
[C---:B------:R-:W-:Y:S01]  /*226f0*/  IMAD R29, R6.reuse, 0x2, R28 ;  /* 0x00000002061d7824 */ /* 0x040fe200078e021c */
[----:B------:R-:W-:Y:S01]  /*22700*/  SEL R77, R13, R70, !P3 ;  /* 0x000000460d4d7207 */ /* 0x000fe20005800000 */
[----:B------:R-:W-:Y:S01]  /*22710*/  IMAD.MOV.U32 R91, RZ, RZ, R4 ;  /* 0x000000ffff5b7224 */ /* 0x000fe200078e0004 */
[----:B------:R-:W1:Y:S01]  /*22720*/  LDCU UR34, c[0x0][0x3b0] ;  /* 0x00007600ff2277ac */ /* 0x000e620008000800 */
[C---:B------:R-:W-:Y:S01]  /*22730*/  IMAD R30, R6.reuse, 0x2, R29 ;  /* 0x00000002061e7824 */ /* 0x040fe200078e021d */
[----:B------:R-:W-:Y:S01]  /*22740*/  STL.64 [R1+0x19d8], R26 ;  /* 0x0019d81a01007387 */ /* 0x000fe20000100a00 */
[----:B------:R-:W1:Y:S01]  /*22750*/  LDC R4, c[0x0][0x3a0] ;  /* 0x0000e800ff047b82 */ /* 0x000e620000000800 */
[----:B------:R-:W1:Y:S01]  /*22760*/  LDCU UR65, c[0x0][0x3b0] ;  /* 0x00007600ff4177ac */ /* 0x000e620008000800 */
[C---:B------:R-:W-:Y:S01]  /*22770*/  IMAD R31, R6.reuse, 0x2, R30 ;  /* 0x00000002061f7824 */ /* 0x040fe200078e021e */
[----:B------:R-:W1:Y:S03]  /*22780*/  LDCU UR61, c[0x0][0x3b0] ;  /* 0x00007600ff3d77ac */ /* 0x000e660008000800 */
[C---:B------:R-:W-:Y:S01]  /*22790*/  IMAD R32, R6.reuse, 0x2, R31 ;  /* 0x0000000206207824 */ /* 0x040fe200078e021f */
[----:B------:R-:W1:Y:S03]  /*227a0*/  LDCU UR63, c[0x0][0x3b0] ;  /* 0x00007600ff3f77ac */ /* 0x000e660008000800 */
[C---:B------:R-:W-:Y:S01]  /*227b0*/  IMAD R33, R6.reuse, 0x2, R32 ;  /* 0x0000000206217824 */ /* 0x040fe200078e0220 */
[----:B------:R-:W1:Y:S03]  /*227c0*/  LDCU UR67, c[0x0][0x3b0] ;  /* 0x00007600ff4377ac */ /* 0x000e660008000800 */
[C---:B------:R-:W-:Y:S01]  /*227d0*/  IMAD R15, R6.reuse, 0x2, R33 ;  /* 0x00000002060f7824 */ /* 0x040fe200078e0221 */
[----:B------:R-:W1:Y:S03]  /*227e0*/  LDCU UR60, c[0x0][0x3b0] ;  /* 0x00007600ff3c77ac */ /* 0x000e660008000800 */
[C---:B------:R-:W-:Y:S01]  /*227f0*/  IMAD R16, R6.reuse, 0x2, R15 ;  /* 0x0000000206107824 */ /* 0x040fe200078e020f */
[----:B------:R-:W-:Y:S01]  /*22800*/  STL.64 [R1+0x19e0], R28 ;  /* 0x0019e01c01007387 */ /* 0x000fe20000100a00 */
[----:B------:R-:W1:Y:S02]  /*22810*/  LDCU UR62, c[0x0][0x3b0] ;  /* 0x00007600ff3e77ac */ /* 0x000e640008000800 */
[C---:B------:R-:W-:Y:S01]  /*22820*/  IMAD R17, R6.reuse, 0x2, R16 ;  /* 0x0000000206117824 */ /* 0x040fe200078e0210 */
[----:B------:R-:W-:Y:S03]  /*22830*/  STL.64 [R1+0x19e8], R30 ;  /* 0x0019e81e01007387 */ /* 0x000fe60000100a00 */
[C---:B------:R-:W-:Y:S01]  /*22840*/  IMAD R18, R6.reuse, 0x2, R17 ;  /* 0x0000000206127824 */ /* 0x040fe200078e0211 */
[----:B------:R-:W2:Y:S04]  /*22850*/  LDL.LU R2, [R1+0x1b50] ;  /* 0x001b500001027983 */ /* 0x000ea80000300800 */
[----:B------:R-:W-:Y:S01]  /*22860*/  STL.64 [R1+0x1b08], R246 ;  /* 0x001b08f601007387 */ /* 0x000fe20000100a00 */
[----:B------:R-:W-:-:S03]  /*22870*/  IMAD R19, R6, 0x2, R18 ;  /* 0x0000000206137824 */ /* 0x000fc600078e0212 */
[----:B------:R-:W-:Y:S04]  /*22880*/  STL.64 [R1+0x1b18], R240 ;  /* 0x001b18f001007387 */ /* 0x000fe80000100a00 */
[----:B------:R-:W-:Y:S04]  /*22890*/  STL.64 [R1+0x19f0], R32 ;  /* 0x0019f02001007387 */ /* 0x000fe80000100a00 */
[----:B------:R-:W-:Y:S04]  /*228a0*/  STL [R1+0x1a24], R33 ;  /* 0x001a242101007387 */ /* 0x000fe80000100800 */
[----:B------:R1:W-:Y:S04]  /*228b0*/  STL [R1+0x1a28], R15 ;  /* 0x001a280f01007387 */ /* 0x0003e80000100800 */
[----:B------:R3:W-:Y:S01]  /*228c0*/  STL.64 [R1+0x1b20], R248 ;  /* 0x001b20f801007387 */ /* 0x0007e20000100a00 */
[----:B-1----:R-:W-:-:S02]  /*228d0*/  IMAD R15, R35, UR55, RZ ;  /* 0x00000037230f7c24 */ /* 0x002fc4000f8e02ff */
[----:B---3--:R-:W-:Y:S01]  /*228e0*/  IMAD R248, R34, UR54, RZ ;  /* 0x0000003622f87c24 */ /* 0x008fe2000f8e02ff */
[----:B------:R1:W-:Y:S01]  /*228f0*/  STL.64 [R1+0x19f8], R16 ;  /* 0x0019f81001007387 */ /* 0x0003e20000100a00 */
[C---:B------:R-:W-:Y:S02]  /*22900*/  IMAD R34, R6.reuse, 0x2, R19 ;  /* 0x0000000206227824 */ /* 0x040fe400078e0213 */
[----:B------:R-:W-:Y:S02]  /*22910*/  IMAD.MOV.U32 R20, RZ, RZ, R54 ;  /* 0x000000ffff147224 */ /* 0x000fe400078e0036 */
[----:B------:R-:W-:Y:S01]  /*22920*/  @!P1 IMAD.MOV R91, RZ, RZ, -R91 ;  /* 0x000000ffff5b9224 */ /* 0x000fe200078e0a5b */
[----:B------:R-:W-:Y:S01]  /*22930*/  ISETP.GE.AND P0, PT, R3, R4, PT ;  /* 0x000000040300720c */ /* 0x000fe20003f06270 */
[C---:B------:R-:W-:Y:S01]  /*22940*/  IMAD R35, R6.reuse, 0x2, R34 ;  /* 0x0000000206237824 */ /* 0x040fe200078e0222 */
[----:B------:R-:W3:Y:S04]  /*22950*/  LDCU UR55, c[0x0][0x3b0] ;  /* 0x00007600ff3777ac */ /* 0x000ee80008000800 */
[----:B------:R-:W-:Y:S01]  /*22960*/  LEA R36, R6, R35, 0x1 ;  /* 0x0000002306247211 */ /* 0x000fe200078e08ff */
[----:B------:R-:W-:Y:S01]  /*22970*/  IMAD R33, R92, UR35, RZ ;  /* 0x000000235c217c24 */ /* 0x000fe2000f8e02ff */
[----:B------:R-:W2:Y:S03]  /*22980*/  LDCU UR54, c[0x0][0x3b0] ;  /* 0x00007600ff3677ac */ /* 0x000ea60008000800 */
[----:B------:R-:W-:Y:S01]  /*22990*/  IMAD R37, R6, 0x2, R36 ;  /* 0x0000000206257824 */ /* 0x000fe200078e0224 */
[----:B------:R3:W-:Y:S01]  /*229a0*/  STL [R1+0xb58], R15 ;  /* 0x000b580f01007387 */ /* 0x0007e20000100800 */
[----:B-1----:R-:W-:Y:S01]  /*229b0*/  IMAD R16, R88, UR31, RZ ;  /* 0x0000001f58107c24 */ /* 0x002fe2000f8e02ff */
[C---:B------:R-:W-:Y:S01]  /*229c0*/  SEL R92, R13.reuse, R78, !P3 ;  /* 0x0000004e0d5c7207 */ /* 0x040fe20005800000 */
[C---:B------:R-:W-:Y:S01]  /*229d0*/  IMAD R38, R6.reuse, 0x2, R37 ;  /* 0x0000000206267824 */ /* 0x040fe200078e0225 */
[----:B------:R-:W-:Y:S01]  /*229e0*/  STL.64 [R1+0x1a00], R18 ;  /* 0x001a001201007387 */ /* 0x000fe20000100a00 */
[----:B------:R-:W-:Y:S01]  /*229f0*/  SEL R91, R13, R91, !P3 ;  /* 0x0000005b0d5b7207 */ /* 0x000fe20005800000 */
[----:B------:R-:W1:Y:S01]  /*22a00*/  LDCU UR35, c[0x0][0x3b0] ;  /* 0x00007600ff2377ac */ /* 0x000e620008000800 */
[----:B------:R-:W-:-:S02]  /*22a10*/  IMAD R39, R6, 0x2, R38 ;  /* 0x0000000206277824 */ /* 0x000fc400078e0226 */
[----:B---3--:R-:W-:Y:S01]  /*22a20*/  IMAD R15, R110, UR53, RZ ;  /* 0x000000356e0f7c24 */ /* 0x008fe2000f8e02ff */
[C---:B------:R-:W-:Y:S01]  /*22a30*/  SEL R88, R13.reuse, R56, !P3 ;  /* 0x000000380d587207 */ /* 0x040fe20005800000 */
[C---:B------:R-:W-:Y:S01]  /*22a40*/  IMAD R40, R6.reuse, 0x2, R39 ;  /* 0x0000000206287824 */ /* 0x040fe200078e0227 */
[----:B------:R-:W-:Y:S01]  /*22a50*/  SEL R78, R13, R69, !P3 ;  /* 0x000000450d4e7207 */ /* 0x000fe20005800000 */
[----:B------:R-:W3:Y:S02]  /*22a60*/  LDCU UR31, c[0x0][0x3b0] ;  /* 0x00007600ff1f77ac */ /* 0x000ee40008000800 */
[C---:B------:R-:W-:Y:S02]  /*22a70*/  IMAD R41, R6.reuse, 0x2, R40 ;  /* 0x0000000206297824 */ /* 0x040fe400078e0228 */
[----:B------:R-:W-:Y:S01]  /*22a80*/  IMAD.MOV.U32 R247, RZ, RZ, R234 ;  /* 0x000000fffff77224 */ /* 0x000fe200078e00ea */
[----:B------:R-:W1:Y:S01]  /*22a90*/  LDCU UR53, c[0x0][0x3b0] ;  /* 0x00007600ff3577ac */ /* 0x000e620008000800 */
[----:B------:R-:W-:-:S04]  /*22aa0*/  IMAD R42, R6, 0x2, R41 ;  /* 0x00000002062a7824 */ /* 0x000fc800078e0229 */
[C---:B------:R-:W-:Y:S01]  /*22ab0*/  IMAD R43, R6.reuse, 0x2, R42 ;  /* 0x00000002062b7824 */ /* 0x040fe200078e022a */
[----:B------:R3:W-:Y:S04]  /*22ac0*/  STL [R1+0xb74], R15 ;  /* 0x000b740f01007387 */ /* 0x0007e80000100800 */
[----:B------:R-:W-:-:S05]  /*22ad0*/  LEA R44, R6, R43, 0x1 ;  /* 0x0000002b062c7211 */ /* 0x000fca00078e08ff */
[C---:B------:R-:W-:Y:S02]  /*22ae0*/  IMAD R45, R6.reuse, 0x2, R44 ;  /* 0x00000002062d7824 */ /* 0x040fe400078e022c */
[----:B---3--:R-:W-:Y:S01]  /*22af0*/  IMAD R15, R109, UR52, RZ ;  /* 0x000000346d0f7c24 */ /* 0x008fe2000f8e02ff */
[----:B------:R-:W3:Y:S01]  /*22b00*/  LDCU UR52, c[0x0][0x3b0] ;  /* 0x00007600ff3477ac */ /* 0x000ee20008000800 */
[----:B------:R-:W-:-:S03]  /*22b10*/  IMAD R46, R6, 0x2, R45 ;  /* 0x00000002062e7824 */ /* 0x000fc600078e022d */
[----:B------:R1:W-:Y:S01]  /*22b20*/  STL [R1+0xb6c], R15 ;  /* 0x000b6c0f01007387 */ /* 0x0003e20000100800 */
[----:B------:R-:W-:-:S03]  /*22b30*/  IMAD R47, R6, 0x2, R46 ;  /* 0x00000002062f7824 */ /* 0x000fc600078e022e */
[----:B------:R-:W-:Y:S01]  /*22b40*/  STL.64 [R1+0x1a08], R34 ;  /* 0x001a082201007387 */ /* 0x000fe20000100a00 */
[----:B-1----:R-:W-:Y:S01]  /*22b50*/  IMAD R15, R108, UR51, RZ ;  /* 0x000000336c0f7c24 */ /* 0x002fe2000f8e02ff */
[----:B------:R-:W1:Y:S01]  /*22b60*/  LDCU UR51, c[0x0][0x3b0] ;  /* 0x00007600ff3377ac */ /* 0x000e620008000800 */
[----:B------:R-:W-:-:S03]  /*22b70*/  IMAD R48, R6, 0x2, R47 ;  /* 0x0000000206307824 */ /* 0x000fc600078e022f */
[----:B------:R3:W-:Y:S01]  /*22b80*/  STL [R1+0xb64], R15 ;  /* 0x000b640f01007387 */ /* 0x0007e20000100800 */
[C---:B------:R-:W-:Y:S02]  /*22b90*/  IMAD R49, R6.reuse, 0x2, R48 ;  /* 0x0000000206317824 */ /* 0x040fe400078e0230 */
[----:B---3--:R-:W-:Y:S01]  /*22ba0*/  IMAD R15, R107, UR50, RZ ;  /* 0x000000326b0f7c24 */ /* 0x008fe2000f8e02ff */
[----:B------:R-:W3:Y:S04]  /*22bb0*/  LDCU UR50, c[0x0][0x3b0] ;  /* 0x00007600ff3277ac */ /* 0x000ee80008000800 */
[----:B------:R1:W-:Y:S01]  /*22bc0*/  STL [R1+0xb5c], R15 ;  /* 0x000b5c0f01007387 */ /* 0x0003e20000100800 */
[----:B------:R-:W-:-:S03]  /*22bd0*/  IMAD R50, R6, 0x2, R49 ;  /* 0x0000000206327824 */ /* 0x000fc600078e0231 */
[----:B------:R-:W-:Y:S01]  /*22be0*/  STL.64 [R1+0x1a10], R36 ;  /* 0x001a102401007387 */ /* 0x000fe20000100a00 */
[----:B-1----:R-:W-:Y:S01]  /*22bf0*/  IMAD R15, R106, UR49, RZ ;  /* 0x000000316a0f7c24 */ /* 0x002fe2000f8e02ff */
[----:B------:R-:W1:Y:S01]  /*22c00*/  LDCU UR49, c[0x0][0x3b0] ;  /* 0x00007600ff3177ac */ /* 0x000e620008000800 */
[----:B------:R-:W-:-:S03]  /*22c10*/  IMAD R51, R6, 0x2, R50 ;  /* 0x0000000206337824 */ /* 0x000fc600078e0232 */
[----:B------:R3:W-:Y:S01]  /*22c20*/  STL [R1+0xb8c], R15 ;  /* 0x000b8c0f01007387 */ /* 0x0007e20000100800 */
[----:B------:R-:W-:-:S03]  /*22c30*/  IMAD R52, R6, 0x2, R51 ;  /* 0x0000000206347824 */ /* 0x000fc600078e0233 */
[----:B------:R1:W-:Y:S01]  /*22c40*/  STL [R1+0x1a2c], R38 ;  /* 0x001a2c2601007387 */ /* 0x0003e20000100800 */
[----:B---3--:R-:W-:Y:S01]  /*22c50*/  IMAD R15, R105, UR48, RZ ;  /* 0x00000030690f7c24 */ /* 0x008fe2000f8e02ff */
[----:B------:R-:W3:Y:S01]  /*22c60*/  LDCU UR48, c[0x0][0x3b0] ;  /* 0x00007600ff3077ac */ /* 0x000ee20008000800 */
[----:B------:R-:W-:-:S03]  /*22c70*/  IMAD R37, R100, UR43, RZ ;  /* 0x0000002b64257c24 */ /* 0x000fc6000f8e02ff */
[----:B------:R4:W-:Y:S01]  /*22c80*/  STL [R1+0xb94], R15 ;  /* 0x000b940f01007387 */ /* 0x0009e20000100800 */
[C---:B------:R-:W-:Y:S02]  /*22c90*/  IMAD R53, R6.reuse, 0x2, R52 ;  /* 0x0000000206357824 */ /* 0x040fe400078e0234 */
[----:B------:R-:W-:Y:S01]  /*22ca0*/  IMAD R36, R83, UR26, RZ ;  /* 0x0000001a53247c24 */ /* 0x000fe2000f8e02ff */
[----:B------:R3:W-:Y:S01]  /*22cb0*/  STL [R1+0x1a30], R39 ;  /* 0x001a302701007387 */ /* 0x0007e20000100800 */
[----:B------:R-:W-:Y:S02]  /*22cc0*/  IMAD R54, R6, 0x2, R53 ;  /* 0x0000000206367824 */ /* 0x000fe400078e0235 */
[----:B-1----:R-:W-:Y:S01]  /*22cd0*/  IMAD R38, R94, UR37, RZ ;  /* 0x000000255e267c24 */ /* 0x002fe2000f8e02ff */
[----:B------:R-:W-:Y:S01]  /*22ce0*/  STL.64 [R1+0x1af8], R238 ;  /* 0x001af8ee01007387 */ /* 0x000fe20000100a00 */
[C---:B------:R-:W-:Y:S01]  /*22cf0*/  IMAD R55, R6.reuse, 0x2, R54 ;  /* 0x0000000206377824 */ /* 0x040fe200078e0236 */
[----:B------:R-:W-:Y:S01]  /*22d00*/  SEL R100, R13, R10, !P3 ;  /* 0x0000000a0d647207 */ /* 0x000fe20005800000 */
[----:B----4-:R-:W-:Y:S01]  /*22d10*/  IMAD R15, R93, UR36, RZ ;  /* 0x000000245d0f7c24 */ /* 0x010fe2000f8e02ff */
[----:B------:R1:W-:Y:S01]  /*22d20*/  STL [R1+0x1a34], R40 ;  /* 0x001a342801007387 */ /* 0x0003e20000100800 */
[----:B------:R-:W-:Y:S01]  /*22d30*/  SEL R83, R13, R64, !P3 ;  /* 0x000000400d537207 */ /* 0x000fe20005800000 */
[----:B---3--:R-:W-:Y:S01]  /*22d40*/  IMAD R39, R95, UR38, RZ ;  /* 0x000000265f277c24 */ /* 0x008fe2000f8e02ff */
[C---:B------:R-:W-:Y:S01]  /*22d50*/  SEL R94, R13.reuse, R80, !P3 ;  /* 0x000000500d5e7207 */ /* 0x040fe20005800000 */
[----:B------:R3:W-:Y:S01]  /*22d60*/  STL [R1+0x1a38], R41 ;  /* 0x001a382901007387 */ /* 0x0007e20000100800 */
[----:B------:R-:W-:Y:S01]  /*22d70*/  IMAD R57, R6, 0x2, R55 ;  /* 0x0000000206397824 */ /* 0x000fe200078e0237 */
[C---:B------:R-:W-:Y:S01]  /*22d80*/  SEL R93, R13.reuse, R79, !P3 ;  /* 0x0000004f0d5d7207 */ /* 0x040fe20005800000 */
[----:B------:R-:W4:Y:S01]  /*22d90*/  LDCU UR26, c[0x0][0x3b0] ;  /* 0x00007600ff1a77ac */ /* 0x000f220008000800 */
[----:B------:R-:W-:Y:S01]  /*22da0*/  STL.64 [R1+0x1b28], R242 ;  /* 0x001b28f201007387 */ /* 0x000fe20000100a00 */
[----:B-1----:R-:W-:Y:S01]  /*22db0*/  IMAD R40, R96, UR39, RZ ;  /* 0x0000002760287c24 */ /* 0x002fe2000f8e02ff */
[----:B------:R-:W-:-:S02]  /*22dc0*/  SEL R95, R13, R81, !P3 ;  /* 0x000000510d5f7207 */ /* 0x000fc40005800000 */
[----:B------:R1:W-:Y:S01]  /*22dd0*/  STL.64 [R1+0x1a40], R42 ;  /* 0x001a402a01007387 */ /* 0x0003e20000100a00 */
[----:B--2---:R-:W-:Y:S01]  /*22de0*/  ISETP.NE.AND P1, PT, R2, RZ, PT ;  /* 0x000000ff0200720c */ /* 0x004fe20003f25270 */
[----:B---3--:R-:W-:Y:S02]  /*22df0*/  IMAD R41, R97, UR40, RZ ;  /* 0x0000002861297c24 */ /* 0x008fe4000f8e02ff */
[----:B------:R2:W-:Y:S01]  /*22e00*/  STL [R1+0x1a5c], R37 ;  /* 0x001a5c2501007387 */ /* 0x0005e20000100800 */
[----:B-1----:R-:W-:Y:S01]  /*22e10*/  IMAD R43, R85, UR28, RZ ;  /* 0x0000001c552b7c24 */ /* 0x002fe2000f8e02ff */
[----:B------:R-:W1:Y:S02]  /*22e20*/  LDCU UR37, c[0x0][0x3b0] ;  /* 0x00007600ff2577ac */ /* 0x000e640008000800 */
[----:B------:R-:W-:Y:S01]  /*22e30*/  STL.64 [R1+0x1b30], R244 ;  /* 0x001b30f401007387 */ /* 0x000fe20000100a00 */
[----:B------:R-:W-:Y:S01]  /*22e40*/  IMAD R42, R84, UR27, RZ ;  /* 0x0000001b542a7c24 */ /* 0x000fe2000f8e02ff */
[----:B------:R-:W3:Y:S02]  /*22e50*/  LDCU UR36, c[0x0][0x3b0] ;  /* 0x00007600ff2477ac */ /* 0x000ee40008000800 */
[----:B------:R-:W-:Y:S01]  /*22e60*/  STL.64 [R1+0x1a48], R44 ;  /* 0x001a482c01007387 */ /* 0x000fe20000100a00 */
[----:B--2---:R-:W-:Y:S01]  /*22e70*/  IMAD R37, R98, UR41, RZ ;  /* 0x0000002962257c24 */ /* 0x004fe2000f8e02ff */
[----:B------:R-:W2:Y:S02]  /*22e80*/  LDCU UR38, c[0x0][0x3b0] ;  /* 0x00007600ff2677ac */ /* 0x000ea40008000800 */
[----:B------:R-:W-:Y:S01]  /*22e90*/  STL [R1+0x1a58], R41 ;  /* 0x001a582901007387 */ /* 0x000fe20000100800 */
[----:B------:R-:W-:-:S02]  /*22ea0*/  IMAD.MOV.U32 R96, RZ, RZ, R8 ;  /* 0x000000ffff607224 */ /* 0x000fc400078e0008 */
[----:B------:R-:W-:Y:S01]  /*22eb0*/  IMAD R59, R6, 0x2, R57 ;  /* 0x00000002063b7824 */ /* 0x000fe200078e0239 */
[----:B------:R-:W-:Y:S01]  /*22ec0*/  STL.64 [R1+0x1a50], R46 ;  /* 0x001a502e01007387 */ /* 0x000fe20000100a00 */
[C---:B------:R-:W-:Y:S01]  /*22ed0*/  SEL R97, R13.reuse, R82, !P3 ;  /* 0x000000520d617207 */ /* 0x040fe20005800000 */
[----:B------:R-:W1:Y:S02]  /*22ee0*/  LDCU UR27, c[0x0][0x3b0] ;  /* 0x00007600ff1b77ac */ /* 0x000e640008000800 */
[----:B------:R-:W-:Y:S01]  /*22ef0*/  STL [R1+0x1a60], R40 ;  /* 0x001a602801007387 */ /* 0x000fe20000100800 */
[C---:B------:R-:W-:Y:S01]  /*22f00*/  SEL R98, R13.reuse, R14, !P3 ;  /* 0x0000000e0d627207 */ /* 0x040fe20005800000 */
[----:B------:R-:W1:Y:S02]  /*22f10*/  LDCU UR28, c[0x0][0x3b0] ;  /* 0x00007600ff1c77ac */ /* 0x000e640008000800 */
[----:B------:R-:W-:Y:S01]  /*22f20*/  STL [R1+0x1a64], R48 ;  /* 0x001a643001007387 */ /* 0x000fe20000100800 */
[C---:B------:R-:W-:Y:S01]  /*22f30*/  SEL R79, R13.reuse, R68, !P3 ;  /* 0x000000440d4f7207 */ /* 0x040fe20005800000 */
[----:B------:R-:W-:Y:S01]  /*22f40*/  IMAD.MOV.U32 R107, RZ, RZ, R21 ;  /* 0x000000ffff6b7224 */ /* 0x000fe200078e0015 */
[C---:B------:R-:W-:Y:S01]  /*22f50*/  SEL R80, R13.reuse, R67, !P3 ;  /* 0x000000430d507207 */ /* 0x040fe20005800000 */
[----:B------:R-:W-:Y:S01]  /*22f60*/  STL [R1+0x1a68], R39 ;  /* 0x001a682701007387 */ /* 0x000fe20000100800 */
[C---:B------:R-:W-:Y:S01]  /*22f70*/  SEL R81, R13.reuse, R66, !P3 ;  /* 0x000000420d517207 */ /* 0x040fe20005800000 */
[----:B------:R-:W1:Y:S02]  /*22f80*/  LDCU UR39, c[0x0][0x3b0] ;  /* 0x00007600ff2777ac */ /* 0x000e640008000800 */
[----:B------:R-:W-:Y:S01]  /*22f90*/  STL.64 [R1+0x1a70], R50 ;  /* 0x001a703201007387 */ /* 0x000fe20000100a00 */
[----:B------:R-:W-:Y:S01]  /*22fa0*/  SEL R84, R13, R63, !P3 ;  /* 0x0000003f0d547207 */ /* 0x000fe20005800000 */
[----:B----4-:R-:W-:Y:S01]  /*22fb0*/  IMAD R234, R173, UR26, RZ ;  /* 0x0000001aadea7c24 */ /* 0x010fe2000f8e02ff */
[----:B------:R-:W-:Y:S01]  /*22fc0*/  SEL R85, R13, R62, !P3 ;  /* 0x0000003e0d557207 */ /* 0x000fe20005800000 */
[----:B------:R-:W-:Y:S01]  /*22fd0*/  STL.64 [R1+0x1a78], R52 ;  /* 0x001a783401007387 */ /* 0x000fe20000100a00 */
[----:B------:R-:W4:Y:S03]  /*22fe0*/  LDCU UR41, c[0x0][0x3b0] ;  /* 0x00007600ff2977ac */ /* 0x000f260008000800 */
[----:B------:R-:W-:Y:S01]  /*22ff0*/  STL.64 [R1+0x1a80], R54 ;  /* 0x001a803601007387 */ /* 0x000fe20000100a00 */
[----:B------:R-:W1:Y:S03]  /*23000*/  LDCU UR40, c[0x0][0x3b0] ;  /* 0x00007600ff2877ac */ /* 0x000e660008000800 */
[----:B------:R2:W-:Y:S01]  /*23010*/  STL [R1+0xc1c], R16 ;  /* 0x000c1c1001007387 */ /* 0x0005e20000100800 */
[----:B------:R-:W-:Y:S01]  /*23020*/  IMAD.MOV.U32 R249, RZ, RZ, R22 ;  /* 0x000000fffff97224 */ /* 0x000fe200078e0016 */
[----:B------:R-:W1:Y:S02]  /*23030*/  LDCU UR43, c[0x0][0x3b0] ;  /* 0x00007600ff2b77ac */ /* 0x000e640008000800 */
[----:B------:R-:W3:Y:S01]  /*23040*/  LDL R27, [R1+0x18a8] ;  /* 0x0018a800011b7983 */ /* 0x000ee20000100800 */
[----:B--2---:R-:W-:-:S02]  /*23050*/  IMAD R16, R87, UR30, RZ ;  /* 0x0000001e57107c24 */ /* 0x004fc4000f8e02ff */
[----:B------:R-:W-:Y:S01]  /*23060*/  IMAD R61, R6, 0x2, R59 ;  /* 0x00000002063d7824 */ /* 0x000fe200078e023b */
[C---:B------:R-:W-:Y:S01]  /*23070*/  SEL R87, R13.reuse, R58, !P3 ;  /* 0x0000003a0d577207 */ /* 0x040fe20005800000 */
[----:B------:R-:W-:Y:S01]  /*23080*/  IMAD R41, R86, UR29, RZ ;  /* 0x0000001d56297c24 */ /* 0x000fe2000f8e02ff */
[----:B------:R2:W-:Y:S01]  /*23090*/  STL [R1+0xc44], R16 ;  /* 0x000c441001007387 */ /* 0x0005e20000100800 */
[----:B------:R-:W-:Y:S01]  /*230a0*/  IMAD R233, R6, 0x2, R61 ;  /* 0x0000000206e97824 */ /* 0x000fe200078e023d */
[----:B------:R-:W-:Y:S01]  /*230b0*/  SEL R86, R13, R60, !P3 ;  /* 0x0000003c0d567207 */ /* 0x000fe20005800000 */
[----:B------:R-:W-:Y:S01]  /*230c0*/  IMAD R56, R97, UR25, RZ ;  /* 0x0000001961387c24 */ /* 0x000fe2000f8e02ff */
[----:B------:R1:W-:Y:S01]  /*230d0*/  STL.64 [R1+0x1a88], R42 ;  /* 0x001a882a01007387 */ /* 0x0003e20000100a00 */
[----:B------:R-:W-:Y:S02]  /*230e0*/  VIADD R14, R4, 0x7f ;  /* 0x0000007f040e7836 */ /* 0x000fe40000000000 */
[----:B------:R-:W-:Y:S01]  /*230f0*/  @!P2 IMAD.MOV R96, RZ, RZ, -R96 ;  /* 0x000000ffff60a224 */ /* 0x000fe200078e0a60 */
[----:B------:R-:W4:Y:S01]  /*23100*/  LDL.LU R12, [R1+0x1b4c] ;  /* 0x001b4c00010c7983 */ /* 0x000f220000300800 */
[----:B------:R-:W-:Y:S01]  /*23110*/  IMAD R58, R95, UR24, RZ ;  /* 0x000000185f3a7c24 */ /* 0x000fe2000f8e02ff */
[----:B--2---:R-:W-:Y:S01]  /*23120*/  LEA R16, R6, R233, 0x1 ;  /* 0x000000e906107211 */ /* 0x004fe200078e08ff */
[----:B------:R-:W-:Y:S01]  /*23130*/  IMAD R60, R94, UR23, RZ ;  /* 0x000000175e3c7c24 */ /* 0x000fe2000f8e02ff */
[----:B------:R2:W-:Y:S01]  /*23140*/  STL.64 [R1+0x1a98], R36 ;  /* 0x001a982401007387 */ /* 0x0005e20000100a00 */
[----:B------:R-:W-:Y:S01]  /*23150*/  SEL R82, R13, R65, !P3 ;  /* 0x000000410d527207 */ /* 0x000fe20005800000 */
[----:B------:R-:W-:Y:S01]  /*23160*/  IMAD R62, R93, UR22, RZ ;  /* 0x000000165d3e7c24 */ /* 0x000fe2000f8e02ff */
[----:B------:R-:W-:Y:S01]  /*23170*/  SEL R96, R13, R96, !P3 ;  /* 0x000000600d607207 */ /* 0x000fe20005800000 */
[----:B------:R-:W-:-:S02]  /*23180*/  IMAD R252, R6, 0x2, R16 ;  /* 0x0000000206fc7824 */ /* 0x000fc400078e0210 */
[----:B------:R-:W-:Y:S01]  /*23190*/  IMAD R63, R92, UR21, RZ ;  /* 0x000000155c3f7c24 */ /* 0x000fe2000f8e02ff */
[----:B-1----:R-:W-:Y:S01]  /*231a0*/  LEA R42, P4, R129, R7, 0x2 ;  /* 0x00000007812a7211 */ /* 0x002fe200078810ff */
[C---:B------:R-:W-:Y:S01]  /*231b0*/  IMAD R16, R6.reuse, 0x2, R252 ;  /* 0x0000000206107824 */ /* 0x040fe200078e02fc */
[----:B------:R-:W1:Y:S03]  /*231c0*/  LDCU UR29, c[0x0][0x3b0] ;  /* 0x00007600ff1d77ac */ /* 0x000e660008000800 */
[----:B------:R-:W-:Y:S01]  /*231d0*/  IMAD R16, R6, 0x2, R16 ;  /* 0x0000000206107824 */ /* 0x000fe200078e0210 */
[----:B------:R-:W1:Y:S01]  /*231e0*/  LDCU UR30, c[0x0][0x3b0] ;  /* 0x00007600ff1e77ac */ /* 0x000e620008000800 */
[----:B---3--:R-:W-:Y:S01]  /*231f0*/  ISETP.GE.AND P5, PT, R27, RZ, PT ;  /* 0x000000ff1b00720c */ /* 0x008fe20003fa6270 */
[----:B------:R-:W-:Y:S02]  /*23200*/  IMAD R26, R172, UR27, RZ ;  /* 0x0000001bac1a7c24 */ /* 0x000fe4000f8e02ff */
[----:B------:R-:W-:-:S02]  /*23210*/  IMAD R241, R102, UR45, RZ ;  /* 0x0000002d66f17c24 */ /* 0x000fc4000f8e02ff */
[----:B------:R-:W-:Y:S01]  /*23220*/  IMAD R17, R103, UR46, RZ ;  /* 0x0000002e67117c24 */ /* 0x000fe2000f8e02ff */
[----:B------:R-:W-:Y:S01]  /*23230*/  MOV R109, R232 ;  /* 0x000000e8006d7202 */ /* 0x000fe20000000f00 */
[----:B------:R-:W-:Y:S01]  /*23240*/  IMAD R3, R171, UR28, RZ ;  /* 0x0000001cab037c24 */ /* 0x000fe2000f8e02ff */
[----:B------:R-:W3:Y:S01]  /*23250*/  LDCU UR25, c[0x0][0x3b0] ;  /* 0x00007600ff1977ac */ /* 0x000ee20008000800 */
[----:B----4-:R-:W-:Y:S01]  /*23260*/  SEL R8, R13, R12, !P3 ;  /* 0x0000000c0d087207 */ /* 0x010fe20005800000 */
[C---:B------:R-:W-:Y:S01]  /*23270*/  IMAD R16, R6.reuse, 0x2, R16 ;  /* 0x0000000206107824 */ /* 0x040fe200078e0210 */
[----:B------:R-:W4:Y:S01]  /*23280*/  LDL.LU R12, [R1+0x1b48] ;  /* 0x001b4800010c7983 */ /* 0x000f220000300800 */
[----:B------:R-:W-:Y:S01]  /*23290*/  LEA.HI.X.SX32 R43, R129, R5, 0x2, P4 ;  /* 0x00000005812b7211 */ /* 0x000fe200020f16ff */
[----:B------:R-:W-:Y:S01]  /*232a0*/  IMAD.MOV.U32 R27, RZ, RZ, R23 ;  /* 0x000000ffff1b7224 */ /* 0x000fe200078e0017 */
[----:B------:R-:W1:Y:S01]  /*232b0*/  LDCU UR45, c[0x0][0x3b0] ;  /* 0x00007600ff2d77ac */ /* 0x000e620008000800 */
[----:B------:R-:W-:-:S02]  /*232c0*/  IMAD R16, R6, 0x2, R16 ;  /* 0x0000000206107824 */ /* 0x000fc400078e0210 */
[----:B------:R-:W-:Y:S01]  /*232d0*/  IMAD R52, R168, UR31, RZ ;  /* 0x0000001fa8347c24 */ /* 0x000fe2000f8e02ff */
[----:B------:R-:W1:Y:S01]  /*232e0*/  LDCU UR46, c[0x0][0x3b0] ;  /* 0x00007600ff2e77ac */ /* 0x000e620008000800 */
[----:B------:R-:W-:Y:S02]  /*232f0*/  IMAD R9, R6, 0x2, R16 ;  /* 0x0000000206097824 */ /* 0x000fe400078e0210 */
[----:B------:R-:W-:Y:S01]  /*23300*/  IMAD R53, R166, UR33, RZ ;  /* 0x00000021a6357c24 */ /* 0x000fe2000f8e02ff */
[----:B------:R-:W1:Y:S01]  /*23310*/  LDCU UR24, c[0x0][0x3b0] ;  /* 0x00007600ff1877ac */ /* 0x000e620008000800 */
[----:B------:R-:W-:Y:S01]  /*23320*/  IMAD R10, R6, 0x2, R9 ;  /* 0x00000002060a7824 */ /* 0x000fe200078e0209 */
[----:B------:R-:W-:Y:S01]  /*23330*/  STL.64 [R1+0x1a90], R56 ;  /* 0x001a903801007387 */ /* 0x000fe20000100a00 */
[----:B------:R-:W-:Y:S01]  /*23340*/  IMAD R30, R162, UR37, RZ ;  /* 0x00000025a21e7c24 */ /* 0x000fe2000f8e02ff */
[----:B------:R-:W1:Y:S01]  /*23350*/  LDCU UR23, c[0x0][0x3b0] ;  /* 0x00007600ff1777ac */ /* 0x000e620008000800 */
[----:B------:R-:W-:Y:S01]  /*23360*/  IMAD R11, R6, 0x2, R10 ;  /* 0x00000002060b7824 */ /* 0x000fe200078e020a */
[----:B------:R-:W-:Y:S01]  /*23370*/  STL.64 [R1+0x1aa0], R58 ;  /* 0x001aa03a01007387 */ /* 0x000fe20000100a00 */
[----:B------:R-:W-:Y:S01]  /*23380*/  IMAD R35, R165, UR34, RZ ;  /* 0x00000022a5237c24 */ /* 0x000fe2000f8e02ff */
[----:B------:R-:W1:Y:S02]  /*23390*/  LDCU UR22, c[0x0][0x3b0] ;  /* 0x00007600ff1677ac */ /* 0x000e640008000800 */
[----:B------:R-:W-:Y:S01]  /*233a0*/  STL.64 [R1+0x1aa8], R60 ;  /* 0x001aa83c01007387 */ /* 0x000fe20000100a00 */
[----:B------:R-:W-:Y:S01]  /*233b0*/  IMAD R22, R160, UR39, RZ ;  /* 0x00000027a0167c24 */ /* 0x000fe2000f8e02ff */
[----:B------:R-:W1:Y:S02]  /*233c0*/  LDCU UR21, c[0x0][0x3b0] ;  /* 0x00007600ff1577ac */ /* 0x000e640008000800 */
[----:B------:R-:W-:Y:S01]  /*233d0*/  STL [R1+0x1b38], R61 ;  /* 0x001b383d01007387 */ /* 0x000fe20000100800 */
[----:B------:R-:W-:-:S03]  /*233e0*/  IMAD R13, R6, 0x2, R11 ;  /* 0x00000002060d7824 */ /* 0x000fc600078e020b */
[----:B------:R1:W-:Y:S01]  /*233f0*/  STL.64 [R1+0x1ab0], R10 ;  /* 0x001ab00a01007387 */ /* 0x0003e20000100a00 */
[----:B--2---:R-:W-:-:S04]  /*23400*/  LEA R36, P3, R24, R7, 0x2 ;  /* 0x0000000718247211 */ /* 0x004fc800078610ff */
[----:B------:R-:W-:Y:S01]  /*23410*/  LEA.HI.X.SX32 R37, R24, R5, 0x2, P3 ;  /* 0x0000000518257211 */ /* 0x000fe200018f16ff */
[----:B----4-:R-:W-:Y:S01]  /*23420*/  @!P5 IMAD.MOV R12, RZ, RZ, -R12 ;  /* 0x000000ffff0cd224 */ /* 0x010fe200078e0a0c */
[----:B------:R-:W-:Y:S02]  /*23430*/  @!P1 LOP3.LUT R12, RZ, R2, RZ, 0x33, !PT ;  /* 0x00000002ff0c9212 */ /* 0x000fe400078e33ff */
[----:B------:R-:W-:-:S04]  /*23440*/  ISETP.GT.AND P1, PT, R14, 0x7f, PT ;  /* 0x0000007f0e00780c */ /* 0x000fc80003f24270 */
[----:B------:R-:W-:Y:S02]  /*23450*/  SEL R2, RZ, 0x4, !P1 ;  /* 0x00000004ff027807 */ /* 0x000fe40004800000 */
[C---:B-1----:R-:W-:Y:S01]  /*23460*/  LEA R10, P1, R133.reuse, R7, 0x2 ;  /* 0x00000007850a7211 */ /* 0x042fe200078210ff */
[----:B------:R-:W-:Y:S03]  /*23470*/  STL.64 [R1+0x1ab8], R12 ;  /* 0x001ab80c01007387 */ /* 0x000fe60000100a00 */
[----:B------:R-:W-:Y:S01]  /*23480*/  LEA.HI.X.SX32 R11, R133, R5, 0x2, P1 ;  /* 0x00000005850b7211 */ /* 0x000fe200008f16ff */
[----:B------:R-:W-:Y:S01]  /*23490*/  STL.64 [R1+0x1b40], R62 ;  /* 0x001b403e01007387 */ /* 0x000fe20000100a00 */
[----:B------:R-:W-:-:S03]  /*234a0*/  LEA R50, P1, R131, R7, 0x2 ;  /* 0x0000000783327211 */ /* 0x000fc600078210ff */
[----:B------:R1:W-:Y:S01]  /*234b0*/  STL.64 [R1+0x640], R10 ;  /* 0x0006400a01007387 */ /* 0x0003e20000100a00 */
[----:B------:R-:W-:Y:S02]  /*234c0*/  LEA.HI.X.SX32 R51, R131, R5, 0x2, P1 ;  /* 0x0000000583337211 */ /* 0x000fe400008f16ff */
[-C--:B------:R-:W-:Y:S01]  /*234d0*/  LEA R46, P5, R130, R7.reuse, 0x2 ;  /* 0x00000007822e7211 */ /* 0x080fe200078a10ff */
[----:B------:R2:W-:Y:S01]  /*234e0*/  STL.64 [R1+0xe80], R36 ;  /* 0x000e802401007387 */ /* 0x0005e20000100a00 */
[----:B-1----:R-:W-:-:S04]  /*234f0*/  LEA R10, P2, R132, R7, 0x2 ;  /* 0x00000007840a7211 */ /* 0x002fc800078410ff */
[----:B------:R-:W-:Y:S02]  /*23500*/  LEA.HI.X.SX32 R11, R132, R5, 0x2, P2 ;  /* 0x00000005840b7211 */ /* 0x000fe400010f16ff */
[----:B--2---:R-:W-:-:S03]  /*23510*/  LEA R36, P3, R128, R7, 0x2 ;  /* 0x0000000780247211 */ /* 0x004fc600078610ff */
[----:B------:R1:W-:Y:S01]  /*23520*/  STL.64 [R1+0x638], R10 ;  /* 0x0006380a01007387 */ /* 0x0003e20000100a00 */
[----:B------:R-:W-:-:S03]  /*23530*/  LEA.HI.X.SX32 R47, R130, R5, 0x2, P5 ;  /* 0x00000005822f7211 */ /* 0x000fc600028f16ff */
[----:B------:R2:W-:Y:S01]  /*23540*/  STL.64 [R1+0x630], R50 ;  /* 0x0006303201007387 */ /* 0x0005e20000100a00 */
[----:B------:R-:W-:Y:S02]  /*23550*/  LEA.HI.X.SX32 R37, R128, R5, 0x2, P3 ;  /* 0x0000000580257211 */ /* 0x000fe400018f16ff */
[CC--:B-1----:R-:W-:Y:S02]  /*23560*/  LEA R10, P2, R127.reuse, R7.reuse, 0x2 ;  /* 0x000000077f0a7211 */ /* 0x0c2fe400078410ff */
[C---:B--2---:R-:W-:Y:S02]  /*23570*/  LEA R50, P1, R126.reuse, R7, 0x2 ;  /* 0x000000077e327211 */ /* 0x044fe400078210ff */
[-C--:B------:R-:W-:Y:S01]  /*23580*/  LEA.HI.X.SX32 R11, R127, R5.reuse, 0x2, P2 ;  /* 0x000000057f0b7211 */ /* 0x080fe200010f16ff */
[----:B------:R1:W-:Y:S01]  /*23590*/  STL.64 [R1+0x628], R46 ;  /* 0x0006282e01007387 */ /* 0x0003e20000100a00 */
[----:B------:R-:W-:-:S03]  /*235a0*/  LEA.HI.X.SX32 R51, R126, R5, 0x2, P1 ;  /* 0x000000057e337211 */ /* 0x000fc600008f16ff */
[----:B------:R2:W-:Y:S04]  /*235b0*/  STL.64 [R1+0x620], R42 ;  /* 0x0006202a01007387 */ /* 0x0005e80000100a00 */
[----:B------:R4:W-:Y:S01]  /*235c0*/  STL.64 [R1+0x618], R36 ;  /* 0x0006182401007387 */ /* 0x0009e20000100a00 */
[----:B-1----:R-:W-:-:S03]  /*235d0*/  LEA R46, P5, R125, R7, 0x2 ;  /* 0x000000077d2e7211 */ /* 0x002fc600078a10ff */
[----:B------:R1:W-:Y:S04]  /*235e0*/  STL.64 [R1+0x610], R10 ;  /* 0x0006100a01007387 */ /* 0x0003e80000100a00 */
[----:B------:R1:W-:Y:S01]  /*235f0*/  STL.64 [R1+0x608], R50 ;  /* 0x0006083201007387 */ /* 0x0003e20000100a00 */
[----:B------:R-:W-:-:S03]  /*23600*/  LEA.HI.X.SX32 R47, R125, R5, 0x2, P5 ;  /* 0x000000057d2f7211 */ /* 0x000fc600028f16ff */
[----:B------:R-:W3:Y:S04]  /*23610*/  LDL.LU R242, [R1+0x114] ;  /* 0x0001140001f27983 */ /* 0x000ee80000300800 */
[----:B------:R-:W3:Y:S04]  /*23620*/  LDL.LU R244, [R1+0x11c] ;  /* 0x00011c0001f47983 */ /* 0x000ee80000300800 */
[----:B------:R1:W-:Y:S04]  /*23630*/  STL.64 [R1+0x600], R46 ;  /* 0x0006002e01007387 */ /* 0x0003e80000100a00 */
[----:B------:R-:W3:Y:S01]  /*23640*/  LDL.LU R243, [R1+0x134] ;  /* 0x0001340001f37983 */ /* 0x000ee20000300800 */
[----:B--2---:R-:W-:-:S02]  /*23650*/  LEA R42, P4, R124, R7, 0x2 ;  /* 0x000000077c2a7211 */ /* 0x004fc400078810ff */
[C---:B----4-:R-:W-:Y:S01]  /*23660*/  LEA R36, P3, R123.reuse, R7, 0x2 ;  /* 0x000000077b247211 */ /* 0x050fe200078610ff */
[----:B------:R-:W2:Y:S01]  /*23670*/  LDL.LU R140, [R1+0x174] ;  /* 0x00017400018c7983 */ /* 0x000ea20000300800 */
[-C--:B------:R-:W-:Y:S02]  /*23680*/  LEA.HI.X.SX32 R43, R124, R5.reuse, 0x2, P4 ;  /* 0x000000057c2b7211 */ /* 0x080fe400020f16ff */
[----:B------:R-:W-:Y:S02]  /*23690*/  LEA.HI.X.SX32 R37, R123, R5, 0x2, P3 ;  /* 0x000000057b257211 */ /* 0x000fe400018f16ff */
[-C--:B-1----:R-:W-:Y:S01]  /*236a0*/  LEA R10, P2, R122, R7.reuse, 0x2 ;  /* 0x000000077a0a7211 */ /* 0x082fe200078410ff */
[----:B------:R1:W-:Y:S01]  /*236b0*/  STL.64 [R1+0x5f8], R42 ;  /* 0x0005f82a01007387 */ /* 0x0003e20000100a00 */
[-C--:B------:R-:W-:Y:S02]  /*236c0*/  LEA R50, P1, R121, R7.reuse, 0x2 ;  /* 0x0000000779327211 */ /* 0x080fe400078210ff */
[----:B------:R-:W-:Y:S01]  /*236d0*/  LEA R46, P5, R120, R7, 0x2 ;  /* 0x00000007782e7211 */ /* 0x000fe200078a10ff */
[----:B------:R4:W-:Y:S01]  /*236e0*/  STL.64 [R1+0x5f0], R36 ;  /* 0x0005f02401007387 */ /* 0x0009e20000100a00 */
[----:B------:R-:W-:-:S02]  /*236f0*/  LEA.HI.X.SX32 R11, R122, R5, 0x2, P2 ;  /* 0x000000057a0b7211 */ /* 0x000fc400010f16ff */
[-C--:B------:R-:W-:Y:S02]  /*23700*/  LEA.HI.X.SX32 R51, R121, R5.reuse, 0x2, P1 ;  /* 0x0000000579337211 */ /* 0x080fe400008f16ff */
[----:B------:R-:W-:Y:S02]  /*23710*/  LEA.HI.X.SX32 R47, R120, R5, 0x2, P5 ;  /* 0x00000005782f7211 */ /* 0x000fe400028f16ff */
[CC--:B-1----:R-:W-:Y:S02]  /*23720*/  LEA R42, P4, R119.reuse, R7.reuse, 0x2 ;  /* 0x00000007772a7211 */ /* 0x0c2fe400078810ff */
[C---:B----4-:R-:W-:Y:S02]  /*23730*/  LEA R36, P3, R118.reuse, R7, 0x2 ;  /* 0x0000000776247211 */ /* 0x050fe400078610ff */
[-C--:B------:R-:W-:Y:S01]  /*23740*/  LEA.HI.X.SX32 R43, R119, R5.reuse, 0x2, P4 ;  /* 0x00000005772b7211 */ /* 0x080fe200020f16ff */
[----:B------:R1:W-:Y:S01]  /*23750*/  STL.64 [R1+0x5e8], R10 ;  /* 0x0005e80a01007387 */ /* 0x0003e20000100a00 */
[----:B------:R-:W-:-:S03]  /*23760*/  LEA.HI.X.SX32 R37, R118, R5, 0x2, P3 ;  /* 0x0000000576257211 */ /* 0x000fc600018f16ff */
[----:B------:R4:W-:Y:S04]  /*23770*/  STL.64 [R1+0x5e0], R50 ;  /* 0x0005e03201007387 */ /* 0x0009e80000100a00 */
[----:B------:R4:W-:Y:S01]  /*23780*/  STL.64 [R1+0x5d8], R46 ;  /* 0x0005d82e01007387 */ /* 0x0009e20000100a00 */
[----:B-1----:R-:W-:-:S03]  /*23790*/  LEA R10, P2, R117, R7, 0x2 ;  /* 0x00000007750a7211 */ /* 0x002fc600078410ff */
[----:B------:R1:W-:Y:S01]  /*237a0*/  STL.64 [R1+0x5d0], R42 ;  /* 0x0005d02a01007387 */ /* 0x0003e20000100a00 */
[----:B----4-:R-:W-:-:S03]  /*237b0*/  LEA R50, P1, R116, R7, 0x2 ;  /* 0x0000000774327211 */ /* 0x010fc600078210ff */
[----:B------:R4:W-:Y:S01]  /*237c0*/  STL.64 [R1+0x5c8], R36 ;  /* 0x0005c82401007387 */ /* 0x0009e20000100a00 */
[----:B------:R-:W-:-:S03]  /*237d0*/  LEA.HI.X.SX32 R11, R117, R5, 0x2, P2 ;  /* 0x00000005750b7211 */ /* 0x000fc600010f16ff */
[----:B------:R-:W2:Y:S01]  /*237e0*/  LDL.LU R238, [R1+0x1bc] ;  /* 0x0001bc0001ee7983 */ /* 0x000ea20000300800 */
[----:B------:R-:W-:-:S03]  /*237f0*/  LEA.HI.X.SX32 R51, R116, R5, 0x2, P1 ;  /* 0x0000000574337211 */ /* 0x000fc600008f16ff */
[----:B------:R-:W2:Y:S01]  /*23800*/  LDL.LU R39, [R1+0x1cc] ;  /* 0x0001cc0001277983 */ /* 0x000ea20000300800 */
[----:B------:R-:W-:-:S03]  /*23810*/  LEA R46, P5, R115, R7, 0x2 ;  /* 0x00000007732e7211 */ /* 0x000fc600078a10ff */
[----:B------:R-:W2:Y:S01]  /*23820*/  LDL.LU R54, [R1+0x194] ;  /* 0x0001940001367983 */ /* 0x000ea20000300800 */
[----:B-1----:R-:W-:-:S03]  /*23830*/  LEA R42, P4, R114, R7, 0x2 ;  /* 0x00000007722a7211 */ /* 0x002fc600078810ff */
[----:B------:R-:W2:Y:S01]  /*23840*/  LDL.LU R48, [R1+0x1d0] ;  /* 0x0001d00001307983 */ /* 0x000ea20000300800 */
[----:B----4-:R-:W-:-:S03]  /*23850*/  LEA R36, P3, R113, R7, 0x2 ;  /* 0x0000000771247211 */ /* 0x010fc600078610ff */
[----:B------:R-:W4:Y:S04]  /*23860*/  LDL.LU R59, [R1+0x1d8] ;  /* 0x0001d800013b7983 */ /* 0x000f280000300800 */
[----:B------:R1:W-:Y:S01]  /*23870*/  STL.64 [R1+0x5c0], R10 ;  /* 0x0005c00a01007387 */ /* 0x0003e20000100a00 */
[----:B------:R-:W-:-:S03]  /*23880*/  LEA.HI.X.SX32 R47, R115, R5, 0x2, P5 ;  /* 0x00000005732f7211 */ /* 0x000fc600028f16ff */
[----:B------:R-:W4:Y:S01]  /*23890*/  LDL.LU R55, [R1+0x198] ;  /* 0x0001980001377983 */ /* 0x000f220000300800 */
[----:B------:R-:W-:-:S03]  /*238a0*/  LEA.HI.X.SX32 R43, R114, R5, 0x2, P4 ;  /* 0x00000005722b7211 */ /* 0x000fc600020f16ff */
[----:B------:R1:W-:Y:S01]  /*238b0*/  STL.64 [R1+0x5b8], R50 ;  /* 0x0005b83201007387 */ /* 0x0003e20000100a00 */
[----:B------:R-:W-:Y:S02]  /*238c0*/  LEA.HI.X.SX32 R37, R113, R5, 0x2, P3 ;  /* 0x0000000571257211 */ /* 0x000fe400018f16ff */
[C---:B-1----:R-:W-:Y:S01]  /*238d0*/  LEA R10, P2, R112.reuse, R7, 0x2 ;  /* 0x00000007700a7211 */ /* 0x042fe200078410ff */
[----:B------:R-:W4:Y:S03]  /*238e0*/  LDL.LU R40, [R1+0x1a4] ;  /* 0x0001a40001287983 */ /* 0x000f260000300800 */
[----:B------:R-:W-:Y:S02]  /*238f0*/  LEA.HI.X.SX32 R11, R112, R5, 0x2, P2 ;  /* 0x00000005700b7211 */ /* 0x000fe400010f16ff */
[C---:B------:R-:W-:Y:S01]  /*23900*/  LEA R50, P1, R111.reuse, R7, 0x2 ;  /* 0x000000076f327211 */ /* 0x040fe200078210ff */
[----:B------:R3:W-:Y:S03]  /*23910*/  STL.64 [R1+0x5b0], R46 ;  /* 0x0005b02e01007387 */ /* 0x0007e60000100a00 */
[----:B------:R-:W-:Y:S01]  /*23920*/  LEA.HI.X.SX32 R51, R111, R5, 0x2, P1 ;  /* 0x000000056f337211 */ /* 0x000fe200008f16ff */
[----:B------:R1:W-:Y:S04]  /*23930*/  STL.64 [R1+0x5a8], R42 ;  /* 0x0005a82a01007387 */ /* 0x0003e80000100a00 */
[----:B------:R1:W-:Y:S04]  /*23940*/  STL.64 [R1+0x5a0], R36 ;  /* 0x0005a02401007387 */ /* 0x0003e80000100a00 */
[----:B------:R2:W-:Y:S04]  /*23950*/  STL.64 [R1+0x598], R10 ;  /* 0x0005980a01007387 */ /* 0x0005e80000100a00 */
[----:B------:R-:W-:Y:S04]  /*23960*/  STL.64 [R1+0x590], R50 ;  /* 0x0005903201007387 */ /* 0x000fe80000100a00 */
[----:B------:R-:W4:Y:S04]  /*23970*/  LDL.LU R239, [R1+0x110] ;  /* 0x0001100001ef7983 */ /* 0x000f280000300800 */
[----:B------:R-:W4:Y:S04]  /*23980*/  LDL.LU R245, [R1+0x10c] ;  /* 0x00010c0001f57983 */ /* 0x000f280000300800 */
[----:B------:R-:W4:Y:S01]  /*23990*/  LDL.LU R56, [R1+0x1e4] ;  /* 0x0001e40001387983 */ /* 0x000f220000300800 */
[----:B---3--:R-:W-:-:S02]  /*239a0*/  LEA R46, P5, R242, R7, 0x2 ;  /* 0x00000007f22e7211 */ /* 0x008fc400078a10ff */
[----:B-1----:R-:W-:Y:S02]  /*239b0*/  LEA R42, P4, R244, R7, 0x2 ;  /* 0x00000007f42a7211 */ /* 0x002fe400078810ff */
[-C--:B------:R-:W-:Y:S02]  /*239c0*/  LEA.HI.X.SX32 R47, R242, R5.reuse, 0x2, P5 ;  /* 0x00000005f22f7211 */ /* 0x080fe400028f16ff */
[----:B------:R-:W-:Y:S01]  /*239d0*/  LEA.HI.X.SX32 R43, R244, R5, 0x2, P4 ;  /* 0x00000005f42b7211 */ /* 0x000fe200020f16ff */
[----:B------:R-:W3:Y:S01]  /*239e0*/  LDL.LU R242, [R1+0xe0] ;  /* 0x0000e00001f27983 */ /* 0x000ee20000300800 */
[----:B------:R-:W-:-:S03]  /*239f0*/  LEA R36, P3, R243, R7, 0x2 ;  /* 0x00000007f3247211 */ /* 0x000fc600078610ff */
[----:B------:R-:W3:Y:S04]  /*23a00*/  LDL.LU R57, [R1+0xd8] ;  /* 0x0000d80001397983 */ /* 0x000ee80000300800 */
[----:B------:R-:W-:Y:S01]  /*23a10*/  STL.64 [R1+0x588], R46 ;  /* 0x0005882e01007387 */ /* 0x000fe20000100a00 */
[----:B------:R-:W-:-:S03]  /*23a20*/  LEA.HI.X.SX32 R37, R243, R5, 0x2, P3 ;  /* 0x00000005f3257211 */ /* 0x000fc600018f16ff */
[----:B------:R-:W3:Y:S04]  /*23a30*/  LDL.LU R244, [R1+0x1f0] ;  /* 0x0001f00001f47983 */ /* 0x000ee80000300800 */
[----:B------:R-:W-:Y:S04]  /*23a40*/  STL.64 [R1+0x580], R42 ;  /* 0x0005802a01007387 */ /* 0x000fe80000100a00 */
[----:B------:R-:W3:Y:S01]  /*23a50*/  LDL.LU R243, [R1+0x1f4] ;  /* 0x0001f40001f37983 */ /* 0x000ee20000300800 */
[----:B--2---:R-:W-:-:S04]  /*23a60*/  LEA R10, P2, R140, R7, 0x2 ;  /* 0x000000078c0a7211 */ /* 0x004fc800078410ff */
[----:B------:R-:W-:Y:S01]  /*23a70*/  LEA.HI.X.SX32 R11, R140, R5, 0x2, P2 ;  /* 0x000000058c0b7211 */ /* 0x000fe200010f16ff */
[----:B------:R1:W-:Y:S04]  /*23a80*/  STL.64 [R1+0x578], R36 ;  /* 0x0005782401007387 */ /* 0x0003e80000100a00 */
[----:B------:R2:W-:Y:S01]  /*23a90*/  STL.64 [R1+0x570], R10 ;  /* 0x0005700a01007387 */ /* 0x0005e20000100a00 */
[-C--:B-1----:R-:W-:Y:S02]  /*23aa0*/  LEA R36, P3, R238, R7.reuse, 0x2 ;  /* 0x00000007ee247211 */ /* 0x082fe400078610ff */
[----:B------:R-:W-:-:S04]  /*23ab0*/  LEA R50, P1, R54, R7, 0x2 ;  /* 0x0000000736327211 */ /* 0x000fc800078210ff */
[----:B------:R-:W-:Y:S02]  /*23ac0*/  LEA.HI.X.SX32 R51, R54, R5, 0x2, P1 ;  /* 0x0000000536337211 */ /* 0x000fe400008f16ff */
[-C--:B--2---:R-:W-:Y:S02]  /*23ad0*/  LEA R10, P2, R39, R7.reuse, 0x2 ;  /* 0x00000007270a7211 */ /* 0x084fe400078410ff */
[----:B----4-:R-:W-:-:S04]  /*23ae0*/  LEA R46, P5, R55, R7, 0x2 ;  /* 0x00000007372e7211 */ /* 0x010fc800078a10ff */
[----:B------:R-:W-:Y:S02]  /*23af0*/  LEA.HI.X.SX32 R47, R55, R5, 0x2, P5 ;  /* 0x00000005372f7211 */ /* 0x000fe400028f16ff */
[C---:B------:R-:W-:Y:S01]  /*23b00*/  LEA R42, P4, R40.reuse, R7, 0x2 ;  /* 0x00000007282a7211 */ /* 0x040fe200078810ff */
[----:B------:R1:W-:Y:S03]  /*23b10*/  STL.64 [R1+0x568], R50 ;  /* 0x0005683201007387 */ /* 0x0003e60000100a00 */
[-C--:B------:R-:W-:Y:S01]  /*23b20*/  LEA.HI.X.SX32 R43, R40, R5.reuse, 0x2, P4 ;  /* 0x00000005282b7211 */ /* 0x080fe200020f16ff */
[----:B------:R2:W-:Y:S01]  /*23b30*/  STL.64 [R1+0x560], R46 ;  /* 0x0005602e01007387 */ /* 0x0005e20000100a00 */
[----:B------:R-:W-:-:S03]  /*23b40*/  LEA.HI.X.SX32 R37, R238, R5, 0x2, P3 ;  /* 0x00000005ee257211 */ /* 0x000fc600018f16ff */
[----:B------:R4:W-:Y:S01]  /*23b50*/  STL.64 [R1+0x558], R42 ;  /* 0x0005582a01007387 */ /* 0x0009e20000100a00 */
[----:B------:R-:W-:-:S03]  /*23b60*/  LEA.HI.X.SX32 R11, R39, R5, 0x2, P2 ;  /* 0x00000005270b7211 */ /* 0x000fc600010f16ff */
[----:B------:R-:W3:Y:S01]  /*23b70*/  LDL.LU R40, [R1+0xc8] ;  /* 0x0000c80001287983 */ /* 0x000ee20000300800 */
[----:B-1----:R-:W-:-:S03]  /*23b80*/  LEA R50, P1, R48, R7, 0x2 ;  /* 0x0000000730327211 */ /* 0x002fc600078210ff */
[----:B------:R-:W3:Y:S04]  /*23b90*/  LDL.LU R55, [R1+0xc4] ;  /* 0x0000c40001377983 */ /* 0x000ee80000300800 */
[----:B------:R-:W3:Y:S01]  /*23ba0*/  LDL.LU R54, [R1+0xd4] ;  /* 0x0000d40001367983 */ /* 0x000ee20000300800 */
[----:B--2---:R-:W-:-:S03]  /*23bb0*/  LEA R46, P5, R59, R7, 0x2 ;  /* 0x000000073b2e7211 */ /* 0x004fc600078a10ff */
[----:B------:R-:W2:Y:S01]  /*23bc0*/  LDL.LU R238, [R1+0xc0] ;  /* 0x0000c00001ee7983 */ /* 0x000ea20000300800 */
[----:B------:R-:W-:-:S03]  /*23bd0*/  LEA.HI.X.SX32 R51, R48, R5, 0x2, P1 ;  /* 0x0000000530337211 */ /* 0x000fc600008f16ff */
[----:B------:R-:W2:Y:S04]  /*23be0*/  LDL.LU R140, [R1+0xbc] ;  /* 0x0000bc00018c7983 */ /* 0x000ea80000300800 */
[----:B------:R-:W-:Y:S01]  /*23bf0*/  STL.64 [R1+0x550], R36 ;  /* 0x0005502401007387 */ /* 0x000fe20000100a00 */
[----:B----4-:R-:W-:-:S03]  /*23c00*/  LEA R42, P4, R56, R7, 0x2 ;  /* 0x00000007382a7211 */ /* 0x010fc600078810ff */
[----:B------:R-:W4:Y:S01]  /*23c10*/  LDL.LU R39, [R1+0xd0] ;  /* 0x0000d00001277983 */ /* 0x000f220000300800 */
[----:B------:R-:W-:-:S03]  /*23c20*/  LEA.HI.X.SX32 R47, R59, R5, 0x2, P5 ;  /* 0x000000053b2f7211 */ /* 0x000fc600028f16ff */
[----:B------:R-:W-:Y:S01]  /*23c30*/  STL.64 [R1+0x548], R10 ;  /* 0x0005480a01007387 */ /* 0x000fe20000100a00 */
[----:B------:R-:W-:-:S03]  /*23c40*/  LEA.HI.X.SX32 R43, R56, R5, 0x2, P4 ;  /* 0x00000005382b7211 */ /* 0x000fc600020f16ff */
[----:B------:R-:W2:Y:S04]  /*23c50*/  LDL.LU R48, [R1+0xcc] ;  /* 0x0000cc0001307983 */ /* 0x000ea80000300800 */
[----:B------:R1:W-:Y:S04]  /*23c60*/  STL.64 [R1+0x540], R50 ;  /* 0x0005403201007387 */ /* 0x0003e80000100a00 */
[----:B------:R1:W-:Y:S04]  /*23c70*/  STL.64 [R1+0x538], R46 ;  /* 0x0005382e01007387 */ /* 0x0003e80000100a00 */
[----:B------:R3:W-:Y:S01]  /*23c80*/  STL.64 [R1+0x530], R42 ;  /* 0x0005302a01007387 */ /* 0x0007e20000100a00 */
[----:B-1----:R-:W-:-:S02]  /*23c90*/  LEA R50, P1, R239, R7, 0x2 ;  /* 0x00000007ef327211 */ /* 0x002fc400078210ff */
[----:B------:R-:W-:Y:S02]  /*23ca0*/  LEA R46, P5, R245, R7, 0x2 ;  /* 0x00000007f52e7211 */ /* 0x000fe400078a10ff */
[-C--:B------:R-:W-:Y:S02]  /*23cb0*/  LEA.HI.X.SX32 R51, R239, R5.reuse, 0x2, P1 ;  /* 0x00000005ef337211 */ /* 0x080fe400008f16ff */
[----:B------:R-:W-:Y:S02]  /*23cc0*/  LEA.HI.X.SX32 R47, R245, R5, 0x2, P5 ;  /* 0x00000005f52f7211 */ /* 0x000fe400028f16ff */
[----:B---3--:R-:W-:-:S04]  /*23cd0*/  LEA R36, P3, R244, R7, 0x2 ;  /* 0x00000007f4247211 */ /* 0x008fc800078610ff */
[----:B------:R-:W-:Y:S02]  /*23ce0*/  LEA.HI.X.SX32 R37, R244, R5, 0x2, P3 ;  /* 0x00000005f4257211 */ /* 0x000fe400018f16ff */
[----:B------:R-:W-:-:S04]  /*23cf0*/  LEA R10, P2, R243, R7, 0x2 ;  /* 0x00000007f30a7211 */ /* 0x000fc800078410ff */
[----:B------:R-:W-:Y:S01]  /*23d00*/  LEA.HI.X.SX32 R11, R243, R5, 0x2, P2 ;  /* 0x00000005f30b7211 */ /* 0x000fe200010f16ff */
[----:B------:R1:W-:Y:S04]  /*23d10*/  STL.64 [R1+0x528], R36 ;  /* 0x0005282401007387 */ /* 0x0003e80000100a00 */
[----:B------:R-:W-:Y:S01]  /*23d20*/  STL.64 [R1+0x520], R10 ;  /* 0x0005200a01007387 */ /* 0x000fe20000100a00 */
[----:B------:R-:W-:-:S03]  /*23d30*/  LEA R42, P4, R242, R7, 0x2 ;  /* 0x00000007f22a7211 */ /* 0x000fc600078810ff */
[----:B------:R-:W3:Y:S04]  /*23d40*/  LDL.LU R243, [R1+0xac] ;  /* 0x0000ac0001f37983 */ /* 0x000ee80000300800 */
[----:B------:R-:W3:Y:S04]  /*23d50*/  LDL.LU R58, [R1+0xa8] ;  /* 0x0000a800013a7983 */ /* 0x000ee80000300800 */
[----:B------:R-:W3:Y:S04]  /*23d60*/  LDL.LU R244, [R1+0xb8] ;  /* 0x0000b80001f47983 */ /* 0x000ee80000300800 */
[----:B------:R-:W3:Y:S01]  /*23d70*/  LDL.LU R239, [R1+0xa4] ;  /* 0x0000a40001ef7983 */ /* 0x000ee20000300800 */
[----:B------:R-:W-:-:S03]  /*23d80*/  LEA.HI.X.SX32 R43, R242, R5, 0x2, P4 ;  /* 0x00000005f22b7211 */ /* 0x000fc600020f16ff */
[----:B------:R-:W3:Y:S04]  /*23d90*/  LDL.LU R59, [R1+0xa0] ;  /* 0x0000a000013b7983 */ /* 0x000ee80000300800 */
[----:B------:R-:W-:Y:S04]  /*23da0*/  STL.64 [R1+0x518], R50 ;  /* 0x0005183201007387 */ /* 0x000fe80000100a00 */
[----:B------:R-:W3:Y:S04]  /*23db0*/  LDL.LU R245, [R1+0xb4] ;  /* 0x0000b40001f57983 */ /* 0x000ee80000300800 */
[----:B------:R-:W-:Y:S04]  /*23dc0*/  STL.64 [R1+0x510], R46 ;  /* 0x0005102e01007387 */ /* 0x000fe80000100a00 */
[----:B------:R-:W3:Y:S01]  /*23dd0*/  LDL.LU R242, [R1+0xb0] ;  /* 0x0000b00001f27983 */ /* 0x000ee20000300800 */
[----:B-1----:R-:W-:-:S04]  /*23de0*/  LEA R36, P3, R57, R7, 0x2 ;  /* 0x0000000739247211 */ /* 0x002fc800078610ff */
[----:B------:R-:W-:Y:S01]  /*23df0*/  LEA.HI.X.SX32 R37, R57, R5, 0x2, P3 ;  /* 0x0000000539257211 */ /* 0x000fe200018f16ff */
[----:B------:R1:W-:Y:S04]  /*23e00*/  STL.64 [R1+0x508], R42 ;  /* 0x0005082a01007387 */ /* 0x0003e80000100a00 */
[----:B------:R1:W-:Y:S02]  /*23e10*/  STL.64 [R1+0x500], R36 ;  /* 0x0005002401007387 */ /* 0x0003e40000100a00 */
[-C--:B-1----:R-:W-:Y:S02]  /*23e20*/  LEA R42, P4, R40, R7.reuse, 0x2 ;  /* 0x00000007282a7211 */ /* 0x082fe400078810ff */
[----:B------:R-:W-:-:S04]  /*23e30*/  LEA R10, P2, R54, R7, 0x2 ;  /* 0x00000007360a7211 */ /* 0x000fc800078410ff */
[----:B------:R-:W-:Y:S02]  /*23e40*/  LEA.HI.X.SX32 R11, R54, R5, 0x2, P2 ;  /* 0x00000005360b7211 */ /* 0x000fe400010f16ff */
[-C--:B------:R-:W-:Y:S02]  /*23e50*/  LEA R36, P3, R55, R7.reuse, 0x2 ;  /* 0x0000000737247211 */ /* 0x080fe400078610ff */
[----:B----4-:R-:W-:-:S04]  /*23e60*/  LEA R50, P1, R39, R7, 0x2 ;  /* 0x0000000727327211 */ /* 0x010fc800078210ff */
[----:B------:R-:W-:Y:S02]  /*23e70*/  LEA.HI.X.SX32 R51, R39, R5, 0x2, P1 ;  /* 0x0000000527337211 */ /* 0x000fe400008f16ff */
[C---:B--2---:R-:W-:Y:S01]  /*23e80*/  LEA R46, P5, R48.reuse, R7, 0x2 ;  /* 0x00000007302e7211 */ /* 0x044fe200078a10ff */
[----:B------:R1:W-:Y:S03]  /*23e90*/  STL.64 [R1+0x4f8], R10 ;  /* 0x0004f80a01007387 */ /* 0x0003e60000100a00 */
[-C--:B------:R-:W-:Y:S01]  /*23ea0*/  LEA.HI.X.SX32 R47, R48, R5.reuse, 0x2, P5 ;  /* 0x00000005302f7211 */ /* 0x080fe200028f16ff */
[----:B------:R2:W-:Y:S01]  /*23eb0*/  STL.64 [R1+0x4f0], R50 ;  /* 0x0004f03201007387 */ /* 0x0005e20000100a00 */
[----:B------:R-:W-:-:S03]  /*23ec0*/  LEA.HI.X.SX32 R43, R40, R5, 0x2, P4 ;  /* 0x00000005282b7211 */ /* 0x000fc600020f16ff */
[----:B------:R-:W-:Y:S01]  /*23ed0*/  STL.64 [R1+0x4e8], R46 ;  /* 0x0004e82e01007387 */ /* 0x000fe20000100a00 */
[----:B------:R-:W-:-:S03]  /*23ee0*/  LEA.HI.X.SX32 R37, R55, R5, 0x2, P3 ;  /* 0x0000000537257211 */ /* 0x000fc600018f16ff */
[----:B------:R-:W4:Y:S01]  /*23ef0*/  LDL.LU R39, [R1+0x90] ;  /* 0x0000900001277983 */ /* 0x000f220000300800 */
[----:B-1----:R-:W-:-:S03]  /*23f00*/  LEA R10, P2, R238, R7, 0x2 ;  /* 0x00000007ee0a7211 */ /* 0x002fc600078410ff */
[----:B------:R-:W4:Y:S04]  /*23f10*/  LDL.LU R48, [R1+0x8c] ;  /* 0x00008c0001307983 */ /* 0x000f280000300800 */
[----:B------:R-:W4:Y:S01]  /*23f20*/  LDL.LU R54, [R1+0x9c] ;  /* 0x00009c0001367983 */ /* 0x000f220000300800 */
[----:B--2---:R-:W-:-:S03]  /*23f30*/  LEA R50, P1, R140, R7, 0x2 ;  /* 0x000000078c327211 */ /* 0x004fc600078210ff */
[----:B------:R-:W2:Y:S01]  /*23f40*/  LDL.LU R40, [R1+0x88] ;  /* 0x0000880001287983 */ /* 0x000ea20000300800 */
[----:B------:R-:W-:-:S03]  /*23f50*/  LEA.HI.X.SX32 R11, R238, R5, 0x2, P2 ;  /* 0x00000005ee0b7211 */ /* 0x000fc600010f16ff */
[----:B------:R-:W2:Y:S04]  /*23f60*/  LDL.LU R56, [R1+0x84] ;  /* 0x0000840001387983 */ /* 0x000ea80000300800 */
[----:B------:R-:W-:Y:S04]  /*23f70*/  STL.64 [R1+0x4e0], R42 ;  /* 0x0004e02a01007387 */ /* 0x000fe80000100a00 */
[----:B------:R-:W2:Y:S01]  /*23f80*/  LDL.LU R55, [R1+0x98] ;  /* 0x0000980001377983 */ /* 0x000ea20000300800 */
[----:B------:R-:W-:-:S03]  /*23f90*/  LEA.HI.X.SX32 R51, R140, R5, 0x2, P1 ;  /* 0x000000058c337211 */ /* 0x000fc600008f16ff */
[----:B------:R-:W-:Y:S04]  /*23fa0*/  STL.64 [R1+0x4d8], R36 ;  /* 0x0004d82401007387 */ /* 0x000fe80000100a00 */
[----:B------:R-:W2:Y:S04]  /*23fb0*/  LDL.LU R238, [R1+0x94] ;  /* 0x0000940001ee7983 */ /* 0x000ea80000300800 */
[----:B------:R3:W-:Y:S04]  /*23fc0*/  STL.64 [R1+0x4d0], R10 ;  /* 0x0004d00a01007387 */ /* 0x0007e80000100a00 */
[----:B------:R1:W-:Y:S01]  /*23fd0*/  STL.64 [R1+0x4c8], R50 ;  /* 0x0004c83201007387 */ /* 0x0003e20000100a00 */
[----:B---3--:R-:W-:-:S02]  /*23fe0*/  LEA R10, P2, R243, R7, 0x2 ;  /* 0x00000007f30a7211 */ /* 0x008fc400078410ff */
[----:B------:R-:W-:-:S04]  /*23ff0*/  LEA R46, P5, R244, R7, 0x2 ;  /* 0x00000007f42e7211 */ /* 0x000fc800078a10ff */
[----:B------:R-:W-:Y:S02]  /*24000*/  LEA.HI.X.SX32 R47, R244, R5, 0x2, P5 ;  /* 0x00000005f42f7211 */ /* 0x000fe400028f16ff */
[-C--:B-1----:R-:W-:Y:S02]  /*24010*/  LEA R50, P1, R58, R7.reuse, 0x2 ;  /* 0x000000073a327211 */ /* 0x082fe400078210ff */
[----:B------:R-:W-:-:S04]  /*24020*/  LEA R42, P4, R245, R7, 0x2 ;  /* 0x00000007f52a7211 */ /* 0x000fc800078810ff */
[----:B------:R-:W-:Y:S02]  /*24030*/  LEA.HI.X.SX32 R43, R245, R5, 0x2, P4 ;  /* 0x00000005f52b7211 */ /* 0x000fe400020f16ff */
[C---:B------:R-:W-:Y:S01]  /*24040*/  LEA R36, P3, R242.reuse, R7, 0x2 ;  /* 0x00000007f2247211 */ /* 0x040fe200078610ff */
[----:B------:R1:W-:Y:S03]  /*24050*/  STL.64 [R1+0x4c0], R46 ;  /* 0x0004c02e01007387 */ /* 0x0003e60000100a00 */
[-C--:B------:R-:W-:Y:S01]  /*24060*/  LEA.HI.X.SX32 R37, R242, R5.reuse, 0x2, P3 ;  /* 0x00000005f2257211 */ /* 0x080fe200018f16ff */
[----:B------:R3:W-:Y:S01]  /*24070*/  STL.64 [R1+0x4b8], R42 ;  /* 0x0004b82a01007387 */ /* 0x0007e20000100a00 */
[----:B------:R-:W-:-:S03]  /*24080*/  LEA.HI.X.SX32 R11, R243, R5, 0x2, P2 ;  /* 0x00000005f30b7211 */ /* 0x000fc600010f16ff */
[----:B------:R-:W-:Y:S01]  /*24090*/  STL.64 [R1+0x4b0], R36 ;  /* 0x0004b02401007387 */ /* 0x000fe20000100a00 */
[----:B------:R-:W-:-:S03]  /*240a0*/  LEA.HI.X.SX32 R51, R58, R5, 0x2, P1 ;  /* 0x000000053a337211 */ /* 0x000fc600008f16ff */
[----:B------:R-:W2:Y:S01]  /*240b0*/  LDL.LU R245, [R1+0x70] ;  /* 0x0000700001f57983 */ /* 0x000ea20000300800 */
[----:B-1----:R-:W-:-:S03]  /*240c0*/  LEA R46, P5, R239, R7, 0x2 ;  /* 0x00000007ef2e7211 */ /* 0x002fc600078a10ff */
[----:B------:R-:W2:Y:S04]  /*240d0*/  LDL.LU R242, [R1+0x200] ;  /* 0x0002000001f27983 */ /* 0x000ea80000300800 */
[----:B------:R-:W2:Y:S04]  /*240e0*/  LDL.LU R57, [R1+0x80] ;  /* 0x0000800001397983 */ /* 0x000ea80000300800 */
[----:B------:R-:W2:Y:S01]  /*240f0*/  LDL.LU R244, [R1+0x78] ;  /* 0x0000780001f47983 */ /* 0x000ea20000300800 */
[----:B------:R-:W-:-:S03]  /*24100*/  LEA.HI.X.SX32 R47, R239, R5, 0x2, P5 ;  /* 0x00000005ef2f7211 */ /* 0x000fc600028f16ff */
[----:B------:R-:W2:Y:S04]  /*24110*/  LDL.LU R243, [R1+0x204] ;  /* 0x0002040001f37983 */ /* 0x000ea80000300800 */
[----:B------:R-:W-:Y:S04]  /*24120*/  STL.64 [R1+0x4a8], R10 ;  /* 0x0004a80a01007387 */ /* 0x000fe80000100a00 */
[----:B------:R-:W2:Y:S04]  /*24130*/  LDL.LU R140, [R1+0x20c] ;  /* 0x00020c00018c7983 */ /* 0x000ea80000300800 */
[----:B------:R-:W-:Y:S04]  /*24140*/  STL.64 [R1+0x4a0], R50 ;  /* 0x0004a03201007387 */ /* 0x000fe80000100a00 */
[----:B------:R-:W2:Y:S01]  /*24150*/  LDL.LU R239, [R1+0x74] ;  /* 0x0000740001ef7983 */ /* 0x000ea20000300800 */
[----:B---3--:R-:W-:-:S04]  /*24160*/  LEA R42, P4, R59, R7, 0x2 ;  /* 0x000000073b2a7211 */ /* 0x008fc800078810ff */
[----:B------:R-:W-:Y:S01]  /*24170*/  LEA.HI.X.SX32 R43, R59, R5, 0x2, P4 ;  /* 0x000000053b2b7211 */ /* 0x000fe200020f16ff */
[----:B------:R4:W-:Y:S04]  /*24180*/  STL.64 [R1+0x498], R46 ;  /* 0x0004982e01007387 */ /* 0x0009e80000100a00 */
[----:B------:R1:W-:Y:S01]  /*24190*/  STL.64 [R1+0x490], R42 ;  /* 0x0004902a01007387 */ /* 0x0003e20000100a00 */
[-C--:B----4-:R-:W-:Y:S02]  /*241a0*/  LEA R46, P5, R39, R7.reuse, 0x2 ;  /* 0x00000007272e7211 */ /* 0x090fe400078a10ff */
[----:B------:R-:W-:-:S04]  /*241b0*/  LEA R36, P3, R54, R7, 0x2 ;  /* 0x0000000736247211 */ /* 0x000fc800078610ff */
[----:B------:R-:W-:Y:S02]  /*241c0*/  LEA.HI.X.SX32 R37, R54, R5, 0x2, P3 ;  /* 0x0000000536257211 */ /* 0x000fe400018f16ff */
[-C--:B-1----:R-:W-:Y:S02]  /*241d0*/  LEA R42, P4, R48, R7.reuse, 0x2 ;  /* 0x00000007302a7211 */ /* 0x082fe400078810ff */
[----:B--2---:R-:W-:-:S04]  /*241e0*/  LEA R10, P2, R55, R7, 0x2 ;  /* 0x00000007370a7211 */ /* 0x004fc800078410ff */
        /* <DEDUP_REMOVED lines=8> */
[----:B------:R-:W3:Y:S01]  /*24270*/  LDL.LU R238, [R1+0x2b0] ;  /* 0x0002b00001ee7983 */ /* 0x000ee20000300800 */
[----:B-1----:R-:W-:-:S03]  /*24280*/  LEA R36, P3, R40, R7, 0x2 ;  /* 0x0000000728247211 */ /* 0x002fc600078610ff */
[----:B------:R-:W4:Y:S04]  /*24290*/  LDL.LU R54, [R1+0x2b4] ;  /* 0x0002b40001367983 */ /* 0x000f280000300800 */
[----:B------:R-:W4:Y:S01]  /*242a0*/  LDL.LU R39, [R1+0x284] ;  /* 0x0002840001277983 */ /* 0x000f220000300800 */
[----:B--2---:R-:W-:-:S03]  /*242b0*/  LEA R10, P2, R56, R7, 0x2 ;  /* 0x00000007380a7211 */ /* 0x004fc600078410ff */
[----:B------:R-:W2:Y:S01]  /*242c0*/  LDL.LU R55, [R1+0x2b8] ;  /* 0x0002b80001377983 */ /* 0x000ea20000300800 */
[----:B------:R-:W-:-:S03]  /*242d0*/  LEA.HI.X.SX32 R37, R40, R5, 0x2, P3 ;  /* 0x0000000528257211 */ /* 0x000fc600018f16ff */
[----:B------:R-:W-:Y:S04]  /*242e0*/  STL.64 [R1+0x470], R46 ;  /* 0x0004702e01007387 */ /* 0x000fe80000100a00 */
[----:B------:R-:W2:Y:S04]  /*242f0*/  LDL.LU R48, [R1+0x2a4] ;  /* 0x0002a40001307983 */ /* 0x000ea80000300800 */
[----:B------:R-:W2:Y:S01]  /*24300*/  LDL.LU R59, [R1+0x2bc] ;  /* 0x0002bc00013b7983 */ /* 0x000ea20000300800 */
[----:B------:R-:W-:-:S03]  /*24310*/  LEA.HI.X.SX32 R11, R56, R5, 0x2, P2 ;  /* 0x00000005380b7211 */ /* 0x000fc600010f16ff */
[----:B------:R-:W-:Y:S04]  /*24320*/  STL.64 [R1+0x468], R42 ;  /* 0x0004682a01007387 */ /* 0x000fe80000100a00 */
[----:B------:R-:W2:Y:S04]  /*24330*/  LDL.LU R40, [R1+0x2a8] ;  /* 0x0002a80001287983 */ /* 0x000ea80000300800 */
[----:B------:R1:W-:Y:S04]  /*24340*/  STL.64 [R1+0x460], R36 ;  /* 0x0004602401007387 */ /* 0x0003e80000100a00 */
[----:B------:R1:W-:Y:S02]  /*24350*/  STL.64 [R1+0x458], R10 ;  /* 0x0004580a01007387 */ /* 0x0003e40000100a00 */
[----:B-1----:R-:W-:-:S02]  /*24360*/  LEA R36, P3, R245, R7, 0x2 ;  /* 0x00000007f5247211 */ /* 0x002fc400078610ff */
[CC--:B------:R-:W-:Y:S02]  /*24370*/  LEA R50, P1, R57.reuse, R7.reuse, 0x2 ;  /* 0x0000000739327211 */ /* 0x0c0fe400078210ff */
[C---:B------:R-:W-:Y:S02]  /*24380*/  LEA R46, P5, R244.reuse, R7, 0x2 ;  /* 0x00000007f42e7211 */ /* 0x040fe400078a10ff */
[-C--:B------:R-:W-:Y:S02]  /*24390*/  LEA.HI.X.SX32 R51, R57, R5.reuse, 0x2, P1 ;  /* 0x0000000539337211 */ /* 0x080fe400008f16ff */
[----:B------:R-:W-:Y:S02]  /*243a0*/  LEA.HI.X.SX32 R47, R244, R5, 0x2, P5 ;  /* 0x00000005f42f7211 */ /* 0x000fe400028f16ff */
[----:B------:R-:W-:Y:S01]  /*243b0*/  LEA R10, P2, R242, R7, 0x2 ;  /* 0x00000007f20a7211 */ /* 0x000fe200078410ff */
[----:B------:R1:W-:Y:S01]  /*243c0*/  STL.64 [R1+0x450], R50 ;  /* 0x0004503201007387 */ /* 0x0003e20000100a00 */
[----:B------:R-:W-:-:S03]  /*243d0*/  LEA.HI.X.SX32 R37, R245, R5, 0x2, P3 ;  /* 0x00000005f5257211 */ /* 0x000fc600018f16ff */
[----:B------:R1:W-:Y:S01]  /*243e0*/  STL.64 [R1+0x448], R46 ;  /* 0x0004482e01007387 */ /* 0x0003e20000100a00 */
[----:B------:R-:W-:-:S04]  /*243f0*/  LEA R42, P4, R239, R7, 0x2 ;  /* 0x00000007ef2a7211 */ /* 0x000fc800078810ff */
[-C--:B------:R-:W-:Y:S02]  /*24400*/  LEA.HI.X.SX32 R43, R239, R5.reuse, 0x2, P4 ;  /* 0x00000005ef2b7211 */ /* 0x080fe400020f16ff */
[----:B------:R-:W-:-:S03]  /*24410*/  LEA.HI.X.SX32 R11, R242, R5, 0x2, P2 ;  /* 0x00000005f20b7211 */ /* 0x000fc600010f16ff */
[----:B------:R-:W-:Y:S01]  /*24420*/  STL.64 [R1+0x440], R42 ;  /* 0x0004402a01007387 */ /* 0x000fe20000100a00 */
[----:B-1----:R-:W-:-:S03]  /*24430*/  LEA R50, P1, R243, R7, 0x2 ;  /* 0x00000007f3327211 */ /* 0x002fc600078210ff */
[----:B------:R-:W2:Y:S04]  /*24440*/  LDL.LU R239, [R1+0x2d0] ;  /* 0x0002d00001ef7983 */ /* 0x000ea80000300800 */
[----:B------:R-:W2:Y:S04]  /*24450*/  LDL.LU R244, [R1+0x2d4] ;  /* 0x0002d40001f47983 */ /* 0x000ea80000300800 */
[----:B------:R-:W2:Y:S04]  /*24460*/  LDL.LU R245, [R1+0x2c0] ;  /* 0x0002c00001f57983 */ /* 0x000ea80000300800 */
[----:B------:R-:W2:Y:S01]  /*24470*/  LDL.LU R56, [R1+0x2d8] ;  /* 0x0002d80001387983 */ /* 0x000ea20000300800 */
[----:B------:R-:W-:-:S03]  /*24480*/  LEA.HI.X.SX32 R51, R243, R5, 0x2, P1 ;  /* 0x00000005f3337211 */ /* 0x000fc600008f16ff */
[----:B------:R-:W-:Y:S04]  /*24490*/  STL.64 [R1+0x438], R36 ;  /* 0x0004382401007387 */ /* 0x000fe80000100a00 */
[----:B------:R-:W2:Y:S04]  /*244a0*/  LDL.LU R242, [R1+0x2c4] ;  /* 0x0002c40001f27983 */ /* 0x000ea80000300800 */
[----:B------:R-:W2:Y:S04]  /*244b0*/  LDL.LU R57, [R1+0x2dc] ;  /* 0x0002dc0001397983 */ /* 0x000ea80000300800 */
[----:B------:R-:W-:Y:S04]  /*244c0*/  STL.64 [R1+0x430], R10 ;  /* 0x0004300a01007387 */ /* 0x000fe80000100a00 */
[----:B------:R-:W2:Y:S01]  /*244d0*/  LDL.LU R243, [R1+0x2c8] ;  /* 0x0002c80001f37983 */ /* 0x000ea20000300800 */
[----:B------:R-:W-:-:S04]  /*244e0*/  LEA R46, P5, R140, R7, 0x2 ;  /* 0x000000078c2e7211 */ /* 0x000fc800078a10ff */
[----:B------:R-:W-:Y:S01]  /*244f0*/  LEA.HI.X.SX32 R47, R140, R5, 0x2, P5 ;  /* 0x000000058c2f7211 */ /* 0x000fe200028f16ff */
[----:B------:R3:W-:Y:S04]  /*24500*/  STL.64 [R1+0x428], R50 ;  /* 0x0004283201007387 */ /* 0x0007e80000100a00 */
[----:B------:R1:W-:Y:S01]  /*24510*/  STL.64 [R1+0x420], R46 ;  /* 0x0004202e01007387 */ /* 0x0003e20000100a00 */
[-C--:B---3--:R-:W-:Y:S02]  /*24520*/  LEA R50, P1, R238, R7.reuse, 0x2 ;  /* 0x00000007ee327211 */ /* 0x088fe400078210ff */
[----:B----4-:R-:W-:-:S04]  /*24530*/  LEA R42, P4, R39, R7, 0x2 ;  /* 0x00000007272a7211 */ /* 0x010fc800078810ff */
[----:B------:R-:W-:Y:S02]  /*24540*/  LEA.HI.X.SX32 R43, R39, R5, 0x2, P4 ;  /* 0x00000005272b7211 */ /* 0x000fe400020f16ff */
[----:B--2---:R-:W-:-:S03]  /*24550*/  LEA R36, P3, R48, R7, 0x2 ;  /* 0x0000000730247211 */ /* 0x004fc600078610ff */
[----:B------:R2:W-:Y:S01]  /*24560*/  STL.64 [R1+0x418], R42 ;  /* 0x0004182a01007387 */ /* 0x0005e20000100a00 */
[----:B------:R-:W-:-:S03]  /*24570*/  LEA.HI.X.SX32 R37, R48, R5, 0x2, P3 ;  /* 0x0000000530257211 */ /* 0x000fc600018f16ff */
[----:B------:R-:W3:Y:S01]  /*24580*/  LDL.LU R39, [R1+0x2ec] ;  /* 0x0002ec0001277983 */ /* 0x000ee20000300800 */
[----:B------:R-:W-:-:S04]  /*24590*/  LEA R10, P2, R40, R7, 0x2 ;  /* 0x00000007280a7211 */ /* 0x000fc800078410ff */
[----:B------:R-:W-:Y:S01]  /*245a0*/  LEA.HI.X.SX32 R11, R40, R5, 0x2, P2 ;  /* 0x00000005280b7211 */ /* 0x000fe200010f16ff */
[----:B------:R4:W-:Y:S01]  /*245b0*/  STL.64 [R1+0x410], R36 ;  /* 0x0004102401007387 */ /* 0x0009e20000100a00 */
[----:B-1----:R-:W-:Y:S02]  /*245c0*/  LEA R46, P5, R54, R7, 0x2 ;  /* 0x00000007362e7211 */ /* 0x002fe400078a10ff */
[-C--:B------:R-:W-:Y:S01]  /*245d0*/  LEA.HI.X.SX32 R51, R238, R5.reuse, 0x2, P1 ;  /* 0x00000005ee337211 */ /* 0x080fe200008f16ff */
[----:B------:R-:W-:Y:S01]  /*245e0*/  STL.64 [R1+0x408], R10 ;  /* 0x0004080a01007387 */ /* 0x000fe20000100a00 */
[----:B------:R-:W-:-:S03]  /*245f0*/  LEA.HI.X.SX32 R47, R54, R5, 0x2, P5 ;  /* 0x00000005362f7211 */ /* 0x000fc600028f16ff */
[----:B------:R-:W3:Y:S01]  /*24600*/  LDL.LU R48, [R1+0x2f0] ;  /* 0x0002f00001307983 */ /* 0x000ee20000300800 */
[----:B--2---:R-:W-:-:S03]  /*24610*/  LEA R42, P4, R55, R7, 0x2 ;  /* 0x00000007372a7211 */ /* 0x004fc600078810ff */
[----:B------:R-:W2:Y:S01]  /*24620*/  LDL.LU R40, [R1+0x2f4] ;  /* 0x0002f40001287983 */ /* 0x000ea20000300800 */
[----:B----4-:R-:W-:-:S03]  /*24630*/  LEA R36, P3, R59, R7, 0x2 ;  /* 0x000000073b247211 */ /* 0x010fc600078610ff */
[----:B------:R-:W4:Y:S01]  /*24640*/  LDL.LU R140, [R1+0x2e0] ;  /* 0x0002e000018c7983 */ /* 0x000f220000300800 */
[----:B------:R-:W-:-:S03]  /*24650*/  LEA.HI.X.SX32 R43, R55, R5, 0x2, P4 ;  /* 0x00000005372b7211 */ /* 0x000fc600020f16ff */
[----:B------:R-:W2:Y:S04]  /*24660*/  LDL.LU R238, [R1+0x2f8] ;  /* 0x0002f80001ee7983 */ /* 0x000ea80000300800 */
[----:B------:R-:W-:Y:S01]  /*24670*/  STL.64 [R1+0x400], R50 ;  /* 0x0004003201007387 */ /* 0x000fe20000100a00 */
[----:B------:R-:W-:-:S03]  /*24680*/  LEA.HI.X.SX32 R37, R59, R5, 0x2, P3 ;  /* 0x000000053b257211 */ /* 0x000fc600018f16ff */
[----:B------:R-:W2:Y:S04]  /*24690*/  LDL.LU R54, [R1+0x2e4] ;  /* 0x0002e40001367983 */ /* 0x000ea80000300800 */
[----:B------:R-:W-:Y:S04]  /*246a0*/  STL.64 [R1+0x3f8], R46 ;  /* 0x0003f82e01007387 */ /* 0x000fe80000100a00 */
[----:B------:R-:W2:Y:S04]  /*246b0*/  LDL.LU R55, [R1+0x2e8] ;  /* 0x0002e80001377983 */ /* 0x000ea80000300800 */
[----:B------:R1:W-:Y:S04]  /*246c0*/  STL.64 [R1+0x3f0], R42 ;  /* 0x0003f02a01007387 */ /* 0x0003e80000100a00 */
[----:B------:R1:W-:Y:S02]  /*246d0*/  STL.64 [R1+0x3e8], R36 ;  /* 0x0003e82401007387 */ /* 0x0003e40000100a00 */
[----:B-1----:R-:W-:-:S02]  /*246e0*/  LEA R42, P4, R239, R7, 0x2 ;  /* 0x00000007ef2a7211 */ /* 0x002fc400078810ff */
[----:B------:R-:W-:-:S04]  /*246f0*/  LEA R10, P2, R245, R7, 0x2 ;  /* 0x00000007f50a7211 */ /* 0x000fc800078410ff */
[----:B------:R-:W-:Y:S02]  /*24700*/  LEA.HI.X.SX32 R11, R245, R5, 0x2, P2 ;  /* 0x00000005f50b7211 */ /* 0x000fe400010f16ff */
[----:B------:R-:W-:-:S03]  /*24710*/  LEA R50, P1, R242, R7, 0x2 ;  /* 0x00000007f2327211 */ /* 0x000fc600078210ff */
[----:B------:R1:W-:Y:S01]  /*24720*/  STL.64 [R1+0x3e0], R10 ;  /* 0x0003e00a01007387 */ /* 0x0003e20000100a00 */
[----:B------:R-:W-:-:S03]  /*24730*/  LEA.HI.X.SX32 R51, R242, R5, 0x2, P1 ;  /* 0x00000005f2337211 */ /* 0x000fc600008f16ff */
[----:B------:R-:W2:Y:S01]  /*24740*/  LDL.LU R245, [R1+0x304] ;  /* 0x0003040001f57983 */ /* 0x000ea20000300800 */
[----:B------:R-:W-:-:S03]  /*24750*/  LEA R46, P5, R243, R7, 0x2 ;  /* 0x00000007f32e7211 */ /* 0x000fc600078a10ff */
[----:B------:R-:W2:Y:S01]  /*24760*/  LDL.LU R242, [R1+0x308] ;  /* 0x0003080001f27983 */ /* 0x000ea20000300800 */
[----:B------:R-:W-:-:S03]  /*24770*/  LEA.HI.X.SX32 R47, R243, R5, 0x2, P5 ;  /* 0x00000005f32f7211 */ /* 0x000fc600028f16ff */
[----:B------:R1:W-:Y:S01]  /*24780*/  STL.64 [R1+0x3d8], R50 ;  /* 0x0003d83201007387 */ /* 0x0003e20000100a00 */
[----:B------:R-:W-:Y:S02]  /*24790*/  LEA.HI.X.SX32 R43, R239, R5, 0x2, P4 ;  /* 0x00000005ef2b7211 */ /* 0x000fe400020f16ff */
[C---:B------:R-:W-:Y:S01]  /*247a0*/  LEA R36, P3, R244.reuse, R7, 0x2 ;  /* 0x00000007f4247211 */ /* 0x040fe200078610ff */
[----:B------:R-:W-:Y:S04]  /*247b0*/  STL.64 [R1+0x3d0], R46 ;  /* 0x0003d02e01007387 */ /* 0x000fe80000100a00 */
[----:B------:R-:W2:Y:S01]  /*247c0*/  LDL.LU R243, [R1+0x30c] ;  /* 0x00030c0001f37983 */ /* 0x000ea20000300800 */
[----:B------:R-:W-:-:S03]  /*247d0*/  LEA.HI.X.SX32 R37, R244, R5, 0x2, P3 ;  /* 0x00000005f4257211 */ /* 0x000fc600018f16ff */
[----:B------:R-:W2:Y:S04]  /*247e0*/  LDL.LU R239, [R1+0x2fc] ;  /* 0x0002fc0001ef7983 */ /* 0x000ea80000300800 */
[----:B------:R-:W2:Y:S04]  /*247f0*/  LDL.LU R58, [R1+0x310] ;  /* 0x00031000013a7983 */ /* 0x000ea80000300800 */
[----:B------:R-:W-:Y:S04]  /*24800*/  STL.64 [R1+0x3c8], R42 ;  /* 0x0003c82a01007387 */ /* 0x000fe80000100a00 */
[----:B------:R-:W2:Y:S01]  /*24810*/  LDL.LU R244, [R1+0x300] ;  /* 0x0003000001f47983 */ /* 0x000ea20000300800 */
[----:B-1----:R-:W-:-:S02]  /*24820*/  LEA R10, P2, R56, R7, 0x2 ;  /* 0x00000007380a7211 */ /* 0x002fc400078410ff */
[C---:B------:R-:W-:Y:S01]  /*24830*/  LEA R50, P1, R57.reuse, R7, 0x2 ;  /* 0x0000000739327211 */ /* 0x040fe200078210ff */
[----:B------:R-:W-:Y:S01]  /*24840*/  STL.64 [R1+0x3c0], R36 ;  /* 0x0003c02401007387 */ /* 0x000fe20000100a00 */
[-C--:B------:R-:W-:Y:S02]  /*24850*/  LEA.HI.X.SX32 R11, R56, R5.reuse, 0x2, P2 ;  /* 0x00000005380b7211 */ /* 0x080fe400010f16ff */
[----:B------:R-:W-:-:S03]  /*24860*/  LEA.HI.X.SX32 R51, R57, R5, 0x2, P1 ;  /* 0x0000000539337211 */ /* 0x000fc600008f16ff */
[----:B------:R3:W-:Y:S04]  /*24870*/  STL.64 [R1+0x3b8], R10 ;  /* 0x0003b80a01007387 */ /* 0x0007e80000100a00 */
[----:B------:R1:W-:Y:S01]  /*24880*/  STL.64 [R1+0x3b0], R50 ;  /* 0x0003b03201007387 */ /* 0x0003e20000100a00 */
[----:B---3--:R-:W-:-:S04]  /*24890*/  LEA R10, P2, R39, R7, 0x2 ;  /* 0x00000007270a7211 */ /* 0x008fc800078410ff */
[----:B------:R-:W-:Y:S02]  /*248a0*/  LEA.HI.X.SX32 R11, R39, R5, 0x2, P2 ;  /* 0x00000005270b7211 */ /* 0x000fe400010f16ff */
        /* <DEDUP_REMOVED lines=9> */
[----:B-1----:R-:W-:-:S03]  /*24940*/  LEA R50, P1, R48, R7, 0x2 ;  /* 0x0000000730327211 */ /* 0x002fc600078210ff */
[----:B------:R-:W-:Y:S01]  /*24950*/  STL.64 [R1+0x398], R36 ;  /* 0x0003982401007387 */ /* 0x000fe20000100a00 */
[----:B--2---:R-:W-:-:S03]  /*24960*/  LEA R46, P5, R40, R7, 0x2 ;  /* 0x00000007282e7211 */ /* 0x004fc600078a10ff */
[----:B------:R-:W2:Y:S01]  /*24970*/  LDL.LU R59, [R1+0x314] ;  /* 0x00031400013b7983 */ /* 0x000ea20000300800 */
[----:B------:R-:W-:-:S03]  /*24980*/  LEA.HI.X.SX32 R51, R48, R5, 0x2, P1 ;  /* 0x0000000530337211 */ /* 0x000fc600008f16ff */
[----:B------:R-:W2:Y:S01]  /*24990*/  LDL.LU R54, [R1+0x648] ;  /* 0x0006480001367983 */ /* 0x000ea20000300800 */
[----:B----4-:R-:W-:-:S03]  /*249a0*/  LEA R42, P4, R238, R7, 0x2 ;  /* 0x00000007ee2a7211 */ /* 0x010fc600078810ff */
[----:B------:R-:W4:Y:S01]  /*249b0*/  LDL.LU R55, [R1+0x64c] ;  /* 0x00064c0001377983 */ /* 0x000f220000300800 */
[----:B------:R-:W-:-:S03]  /*249c0*/  LEA.HI.X.SX32 R47, R40, R5, 0x2, P5 ;  /* 0x00000005282f7211 */ /* 0x000fc600028f16ff */
[----:B------:R-:W4:Y:S01]  /*249d0*/  LDL.LU R56, [R1+0x31c] ;  /* 0x00031c0001387983 */ /* 0x000f220000300800 */
[----:B------:R-:W-:-:S03]  /*249e0*/  LEA.HI.X.SX32 R43, R238, R5, 0x2, P4 ;  /* 0x00000005ee2b7211 */ /* 0x000fc600020f16ff */
[----:B------:R-:W4:Y:S04]  /*249f0*/  LDL.LU R39, [R1+0x650] ;  /* 0x0006500001277983 */ /* 0x000f280000300800 */
[----:B------:R-:W-:Y:S04]  /*24a00*/  STL.64 [R1+0x390], R10 ;  /* 0x0003900a01007387 */ /* 0x000fe80000100a00 */
[----:B------:R-:W4:Y:S04]  /*24a10*/  LDL.LU R57, [R1+0x324] ;  /* 0x0003240001397983 */ /* 0x000f280000300800 */
[----:B------:R1:W-:Y:S04]  /*24a20*/  STL.64 [R1+0x388], R50 ;  /* 0x0003883201007387 */ /* 0x0003e80000100a00 */
[----:B------:R1:W-:Y:S04]  /*24a30*/  STL.64 [R1+0x380], R46 ;  /* 0x0003802e01007387 */ /* 0x0003e80000100a00 */
[----:B------:R-:W4:Y:S04]  /*24a40*/  LDL.LU R238, [R1+0x66c] ;  /* 0x00066c0001ee7983 */ /* 0x000f280000300800 */
[----:B------:R1:W-:Y:S02]  /*24a50*/  STL.64 [R1+0x378], R42 ;  /* 0x0003782a01007387 */ /* 0x0003e40000100a00 */
[----:B-1----:R-:W-:-:S04]  /*24a60*/  LEA R50, P1, R245, R7, 0x2 ;  /* 0x00000007f5327211 */ /* 0x002fc800078210ff */
[----:B------:R-:W-:Y:S02]  /*24a70*/  LEA.HI.X.SX32 R51, R245, R5, 0x2, P1 ;  /* 0x00000005f5337211 */ /* 0x000fe400008f16ff */
[-C--:B------:R-:W-:Y:S02]  /*24a80*/  LEA R46, P5, R242, R7.reuse, 0x2 ;  /* 0x00000007f22e7211 */ /* 0x080fe400078a10ff */
[----:B------:R-:W-:-:S04]  /*24a90*/  LEA R36, P3, R239, R7, 0x2 ;  /* 0x00000007ef247211 */ /* 0x000fc800078610ff */
[----:B------:R-:W-:Y:S02]  /*24aa0*/  LEA.HI.X.SX32 R37, R239, R5, 0x2, P3 ;  /* 0x00000005ef257211 */ /* 0x000fe400018f16ff */
[----:B------:R-:W4:Y:S01]  /*24ab0*/  LDL.LU R239, [R1+0x670] ;  /* 0x0006700001ef7983 */ /* 0x000f220000300800 */
[----:B------:R-:W-:-:S04]  /*24ac0*/  LEA R10, P2, R244, R7, 0x2 ;  /* 0x00000007f40a7211 */ /* 0x000fc800078410ff */
[-C--:B------:R-:W-:Y:S01]  /*24ad0*/  LEA.HI.X.SX32 R11, R244, R5.reuse, 0x2, P2 ;  /* 0x00000005f40b7211 */ /* 0x080fe200010f16ff */
[----:B------:R1:W-:Y:S04]  /*24ae0*/  STL.64 [R1+0x370], R36 ;  /* 0x0003702401007387 */ /* 0x0003e80000100a00 */
[----:B------:R-:W-:Y:S04]  /*24af0*/  STL.64 [R1+0x368], R10 ;  /* 0x0003680a01007387 */ /* 0x000fe80000100a00 */
[----:B------:R-:W4:Y:S01]  /*24b00*/  LDL.LU R48, [R1+0x654] ;  /* 0x0006540001307983 */ /* 0x000f220000300800 */
[----:B------:R-:W-:-:S03]  /*24b10*/  LEA.HI.X.SX32 R47, R242, R5, 0x2, P5 ;  /* 0x00000005f22f7211 */ /* 0x000fc600028f16ff */
[----:B------:R-:W4:Y:S01]  /*24b20*/  LDL.LU R40, [R1+0x658] ;  /* 0x0006580001287983 */ /* 0x000f220000300800 */
[----:B------:R-:W-:-:S03]  /*24b30*/  LEA R42, P4, R243, R7, 0x2 ;  /* 0x00000007f32a7211 */ /* 0x000fc600078810ff */
[----:B------:R-:W4:Y:S01]  /*24b40*/  LDL.LU R244, [R1+0x65c] ;  /* 0x00065c0001f47983 */ /* 0x000f220000300800 */
[----:B------:R-:W-:-:S03]  /*24b50*/  LEA.HI.X.SX32 R43, R243, R5, 0x2, P4 ;  /* 0x00000005f32b7211 */ /* 0x000fc600020f16ff */
[----:B------:R-:W-:Y:S04]  /*24b60*/  STL.64 [R1+0x360], R50 ;  /* 0x0003603201007387 */ /* 0x000fe80000100a00 */
[----:B------:R-:W4:Y:S04]  /*24b70*/  LDL.LU R245, [R1+0x660] ;  /* 0x0006600001f57983 */ /* 0x000f280000300800 */
[----:B------:R-:W4:Y:S04]  /*24b80*/  LDL.LU R242, [R1+0x664] ;  /* 0x0006640001f27983 */ /* 0x000f280000300800 */
[----:B------:R-:W-:Y:S04]  /*24b90*/  STL.64 [R1+0x358], R46 ;  /* 0x0003582e01007387 */ /* 0x000fe80000100a00 */
[----:B------:R-:W4:Y:S01]  /*24ba0*/  LDL.LU R243, [R1+0x668] ;  /* 0x0006680001f37983 */ /* 0x000f220000300800 */
[----:B-1----:R-:W-:-:S04]  /*24bb0*/  LEA R36, P3, R58, R7, 0x2 ;  /* 0x000000073a247211 */ /* 0x002fc800078610ff */
[----:B------:R-:W-:Y:S01]  /*24bc0*/  LEA.HI.X.SX32 R37, R58, R5, 0x2, P3 ;  /* 0x000000053a257211 */ /* 0x000fe200018f16ff */
[----:B------:R3:W-:Y:S04]  /*24bd0*/  STL.64 [R1+0x350], R42 ;  /* 0x0003502a01007387 */ /* 0x0007e80000100a00 */
[----:B------:R1:W-:Y:S01]  /*24be0*/  STL.64 [R1+0x348], R36 ;  /* 0x0003482401007387 */ /* 0x0003e20000100a00 */
[----:B---3--:R-:W-:-:S04]  /*24bf0*/  LEA R42, P4, R140, R7, 0x2 ;  /* 0x000000078c2a7211 */ /* 0x008fc800078810ff */
[----:B------:R-:W-:Y:S02]  /*24c00*/  LEA.HI.X.SX32 R43, R140, R5, 0x2, P4 ;  /* 0x000000058c2b7211 */ /* 0x000fe400020f16ff */
[CC--:B--2---:R-:W-:Y:S02]  /*24c10*/  LEA R10, P2, R59.reuse, R7.reuse, 0x2 ;  /* 0x000000073b0a7211 */ /* 0x0c4fe400078410ff */
[----:B-1----:R-:W-:Y:S02]  /*24c20*/  LEA R36, P3, R54, R7, 0x2 ;  /* 0x0000000736247211 */ /* 0x002fe400078610ff */
[----:B------:R-:W-:Y:S02]  /*24c30*/  LEA.HI.X.SX32 R11, R59, R5, 0x2, P2 ;  /* 0x000000053b0b7211 */ /* 0x000fe400010f16ff */
[----:B----4-:R-:W-:-:S04]  /*24c40*/  LEA R50, P1, R56, R7, 0x2 ;  /* 0x0000000738327211 */ /* 0x010fc800078210ff */
[-C--:B------:R-:W-:Y:S01]  /*24c50*/  LEA.HI.X.SX32 R51, R56, R5.reuse, 0x2, P1 ;  /* 0x0000000538337211 */ /* 0x080fe200008f16ff */
[----:B------:R1:W-:Y:S01]  /*24c60*/  STL.64 [R1+0x340], R10 ;  /* 0x0003400a01007387 */ /* 0x0003e20000100a00 */
[----:B------:R-:W-:Y:S02]  /*24c70*/  LEA.HI.X.SX32 R37, R54, R5, 0x2, P3 ;  /* 0x0000000536257211 */ /* 0x000fe400018f16ff */
[----:B------:R-:W-:-:S04]  /*24c80*/  LEA R46, P5, R57, R7, 0x2 ;  /* 0x00000007392e7211 */ /* 0x000fc800078a10ff */
[----:B------:R-:W-:Y:S01]  /*24c90*/  LEA.HI.X.SX32 R47, R57, R5, 0x2, P5 ;  /* 0x00000005392f7211 */ /* 0x000fe200028f16ff */
[----:B------:R2:W-:Y:S01]  /*24ca0*/  STL.64 [R1+0x338], R50 ;  /* 0x0003383201007387 */ /* 0x0005e20000100a00 */
[----:B-1----:R-:W-:-:S03]  /*24cb0*/  LEA R10, P2, R55, R7, 0x2 ;  /* 0x00000007370a7211 */ /* 0x002fc600078410ff */
[----:B------:R1:W-:Y:S01]  /*24cc0*/  STL.64 [R1+0x330], R46 ;  /* 0x0003302e01007387 */ /* 0x0003e20000100a00 */
[----:B------:R-:W-:-:S03]  /*24cd0*/  LEA.HI.X.SX32 R11, R55, R5, 0x2, P2 ;  /* 0x00000005370b7211 */ /* 0x000fc600010f16ff */
[----:B------:R3:W-:Y:S01]  /*24ce0*/  STL.64 [R1+0x328], R42 ;  /* 0x0003282a01007387 */ /* 0x0007e20000100a00 */
[----:B--2---:R-:W-:-:S03]  /*24cf0*/  LEA R50, P1, R39, R7, 0x2 ;  /* 0x0000000727327211 */ /* 0x004fc600078210ff */
[----:B------:R2:W-:Y:S01]  /*24d00*/  STL.64 [R1+0x320], R36 ;  /* 0x0003202401007387 */ /* 0x0005e20000100a00 */
[----:B------:R-:W-:-:S03]  /*24d10*/  LEA.HI.X.SX32 R51, R39, R5, 0x2, P1 ;  /* 0x0000000527337211 */ /* 0x000fc600008f16ff */
[----:B------:R4:W-:Y:S04]  /*24d20*/  STL.64 [R1+0x318], R10 ;  /* 0x0003180a01007387 */ /* 0x0009e80000100a00 */
[----:B------:R1:W-:Y:S02]  /*24d30*/  STL.64 [R1+0x310], R50 ;  /* 0x0003103201007387 */ /* 0x0003e40000100a00 */
[-C--:B-1----:R-:W-:Y:S02]  /*24d40*/  LEA R46, P5, R48, R7.reuse, 0x2 ;  /* 0x00000007302e7211 */ /* 0x082fe400078a10ff */
[----:B---3--:R-:W-:Y:S02]  /*24d50*/  LEA R42, P4, R40, R7, 0x2 ;  /* 0x00000007282a7211 */ /* 0x008fe400078810ff */
[----:B------:R-:W-:-:S02]  /*24d60*/  LEA.HI.X.SX32 R47, R48, R5, 0x2, P5 ;  /* 0x00000005302f7211 */ /* 0x000fc400028f16ff */
[----:B--2---:R-:W-:Y:S02]  /*24d70*/  LEA R36, P3, R244, R7, 0x2 ;  /* 0x00000007f4247211 */ /* 0x004fe400078610ff */
[-C--:B------:R-:W-:Y:S02]  /*24d80*/  LEA.HI.X.SX32 R43, R40, R5.reuse, 0x2, P4 ;  /* 0x00000005282b7211 */ /* 0x080fe400020f16ff */
[----:B------:R-:W-:Y:S01]  /*24d90*/  LEA.HI.X.SX32 R37, R244, R5, 0x2, P3 ;  /* 0x00000005f4257211 */ /* 0x000fe200018f16ff */
[----:B------:R1:W-:Y:S01]  /*24da0*/  STL.64 [R1+0x308], R46 ;  /* 0x0003082e01007387 */ /* 0x0003e20000100a00 */
[----:B----4-:R-:W-:-:S03]  /*24db0*/  LEA R10, P2, R245, R7, 0x2 ;  /* 0x00000007f50a7211 */ /* 0x010fc600078410ff */
[----:B------:R2:W-:Y:S01]  /*24dc0*/  STL.64 [R1+0x300], R42 ;  /* 0x0003002a01007387 */ /* 0x0005e20000100a00 */
[----:B------:R-:W-:-:S03]  /*24dd0*/  LEA R50, P1, R242, R7, 0x2 ;  /* 0x00000007f2327211 */ /* 0x000fc600078210ff */
[----:B------:R3:W-:Y:S01]  /*24de0*/  STL.64 [R1+0x2f8], R36 ;  /* 0x0002f82401007387 */ /* 0x0007e20000100a00 */
[-C--:B------:R-:W-:Y:S02]  /*24df0*/  LEA.HI.X.SX32 R11, R245, R5.reuse, 0x2, P2 ;  /* 0x00000005f50b7211 */ /* 0x080fe400010f16ff */
[----:B------:R-:W-:Y:S02]  /*24e00*/  LEA.HI.X.SX32 R51, R242, R5, 0x2, P1 ;  /* 0x00000005f2337211 */ /* 0x000fe400008f16ff */
[-C--:B-1----:R-:W-:Y:S02]  /*24e10*/  LEA R46, P5, R243, R7.reuse, 0x2 ;  /* 0x00000007f32e7211 */ /* 0x082fe400078a10ff */
[-C--:B--2---:R-:W-:Y:S02]  /*24e20*/  LEA R42, P4, R238, R7.reuse, 0x2 ;  /* 0x00000007ee2a7211 */ /* 0x084fe400078810ff */
[----:B---3--:R-:W-:Y:S02]  /*24e30*/  LEA R36, P3, R239, R7, 0x2 ;  /* 0x00000007ef247211 */ /* 0x008fe400078610ff */
[----:B------:R-:W-:-:S02]  /*24e40*/  LEA.HI.X.SX32 R47, R243, R5, 0x2, P5 ;  /* 0x00000005f32f7211 */ /* 0x000fc400028f16ff */
[-C--:B------:R-:W-:Y:S01]  /*24e50*/  LEA.HI.X.SX32 R43, R238, R5.reuse, 0x2, P4 ;  /* 0x00000005ee2b7211 */ /* 0x080fe200020f16ff */
[----:B------:R1:W-:Y:S01]  /*24e60*/  STL.64 [R1+0x2f0], R10 ;  /* 0x0002f00a01007387 */ /* 0x0003e20000100a00 */
[----:B------:R-:W-:-:S03]  /*24e70*/  LEA.HI.X.SX32 R37, R239, R5, 0x2, P3 ;  /* 0x00000005ef257211 */ /* 0x000fc600018f16ff */
[----:B------:R2:W-:Y:S04]  /*24e80*/  STL.64 [R1+0x2e8], R50 ;  /* 0x0002e83201007387 */ /* 0x0005e80000100a00 */
[----:B------:R3:W-:Y:S01]  /*24e90*/  STL.64 [R1+0x2e0], R46 ;  /* 0x0002e02e01007387 */ /* 0x0007e20000100a00 */
[----:B-1----:R-:W-:-:S03]  /*24ea0*/  LEA R10, P2, R174, R7, 0x2 ;  /* 0x00000007ae0a7211 */ /* 0x002fc600078410ff */
[----:B------:R1:W-:Y:S01]  /*24eb0*/  STL.64 [R1+0x2d8], R42 ;  /* 0x0002d82a01007387 */ /* 0x0003e20000100a00 */
[----:B--2---:R-:W-:-:S03]  /*24ec0*/  LEA R50, P1, R175, R7, 0x2 ;  /* 0x00000007af327211 */ /* 0x004fc600078210ff */
[----:B------:R2:W-:Y:S01]  /*24ed0*/  STL.64 [R1+0x2d0], R36 ;  /* 0x0002d02401007387 */ /* 0x0005e20000100a00 */
[----:B------:R-:W-:Y:S02]  /*24ee0*/  LEA.HI.X.SX32 R11, R174, R5, 0x2, P2 ;  /* 0x00000005ae0b7211 */ /* 0x000fe400010f16ff */
[C---:B---3--:R-:W-:Y:S02]  /*24ef0*/  LEA R46, P5, R176.reuse, R7, 0x2 ;  /* 0x00000007b02e7211 */ /* 0x048fe400078a10ff */
[----:B------:R-:W-:Y:S02]  /*24f00*/  LEA.HI.X.SX32 R51, R175, R5, 0x2, P1 ;  /* 0x00000005af337211 */ /* 0x000fe400008f16ff */
[----:B-1----:R-:W-:Y:S02]  /*24f10*/  LEA R42, P4, R177, R7, 0x2 ;  /* 0x00000007b12a7211 */ /* 0x002fe400078810ff */
[----:B------:R-:W-:Y:S02]  /*24f20*/  LEA.HI.X.SX32 R47, R176, R5, 0x2, P5 ;  /* 0x00000005b02f7211 */ /* 0x000fe400028f16ff */
[----:B--2---:R-:W-:-:S02]  /*24f30*/  LEA R36, P3, R178, R7, 0x2 ;  /* 0x00000007b2247211 */ /* 0x004fc400078610ff */
        /* <DEDUP_REMOVED lines=106> */
[----:B------:R-:W-:Y:S01]  /*255e0*/  STL.64 [R1+0x1b0], R10 ;  /* 0x0001b00a01007387 */ /* 0x000fe20000100a00 */
[----:B------:R-:W-:-:S03]  /*255f0*/  LEA.HI.X.SX32 R37, R213, R5, 0x2, P3 ;  /* 0x00000005d5257211 */ /* 0x000fc600018f16ff */
[----:B------:R-:W-:Y:S04]  /*25600*/  STL.64 [R1+0x1a8], R50 ;  /* 0x0001a83201007387 */ /* 0x000fe80000100a00 */
[----:B------:R1:W-:Y:S04]  /*25610*/  STL.64 [R1+0x1a0], R46 ;  /* 0x0001a02e01007387 */ /* 0x0003e80000100a00 */
[----:B------:R2:W-:Y:S04]  /*25620*/  STL.64 [R1+0x198], R42 ;  /* 0x0001982a01007387 */ /* 0x0005e80000100a00 */
[----:B------:R3:W-:Y:S04]  /*25630*/  STL.64 [R1+0x190], R36 ;  /* 0x0001902401007387 */ /* 0x0007e80000100a00 */
[----:B-1----:R-:W4:Y:S01]  /*25640*/  LDL.LU R46, [R1+0x6e8] ;  /* 0x0006e800012e7983 */ /* 0x002f220000300800 */
[----:B------:R-:W-:-:S02]  /*25650*/  LEA R10, P2, R214, R7, 0x2 ;  /* 0x00000007d60a7211 */ /* 0x000fc400078410ff */
[CC--:B------:R-:W-:Y:S01]  /*25660*/  LEA R56, P1, R215.reuse, R7.reuse, 0x2 ;  /* 0x00000007d7387211 */ /* 0x0c0fe200078210ff */
[----:B------:R-:W4:Y:S01]  /*25670*/  LDL.LU R55, [R1+0x6f4] ;  /* 0x0006f40001377983 */ /* 0x000f220000300800 */
[----:B------:R-:W-:Y:S02]  /*25680*/  LEA R50, P5, R216, R7, 0x2 ;  /* 0x00000007d8327211 */ /* 0x000fe400078a10ff */
[-C--:B------:R-:W-:Y:S02]  /*25690*/  LEA.HI.X.SX32 R11, R214, R5.reuse, 0x2, P2 ;  /* 0x00000005d60b7211 */ /* 0x080fe400010f16ff */
[----:B------:R-:W-:Y:S02]  /*256a0*/  LEA.HI.X.SX32 R57, R215, R5, 0x2, P1 ;  /* 0x00000005d7397211 */ /* 0x000fe400008f16ff */
[----:B--2---:R-:W-:Y:S01]  /*256b0*/  LEA R42, P4, R217, R7, 0x2 ;  /* 0x00000007d92a7211 */ /* 0x004fe200078810ff */
[----:B------:R1:W-:Y:S01]  /*256c0*/  STL.64 [R1+0x188], R10 ;  /* 0x0001880a01007387 */ /* 0x0003e20000100a00 */
[----:B------:R-:W-:-:S02]  /*256d0*/  LEA.HI.X.SX32 R51, R216, R5, 0x2, P5 ;  /* 0x00000005d8337211 */ /* 0x000fc400028f16ff */
[C---:B---3--:R-:W-:Y:S01]  /*256e0*/  LEA R36, P3, R218.reuse, R7, 0x2 ;  /* 0x00000007da247211 */ /* 0x048fe200078610ff */
[----:B------:R2:W-:Y:S01]  /*256f0*/  STL.64 [R1+0x180], R56 ;  /* 0x0001803801007387 */ /* 0x0005e20000100a00 */
[-C--:B------:R-:W-:Y:S02]  /*25700*/  LEA.HI.X.SX32 R43, R217, R5.reuse, 0x2, P4 ;  /* 0x00000005d92b7211 */ /* 0x080fe400020f16ff */
[----:B------:R-:W-:Y:S01]  /*25710*/  LEA.HI.X.SX32 R37, R218, R5, 0x2, P3 ;  /* 0x00000005da257211 */ /* 0x000fe200018f16ff */
[----:B------:R3:W-:Y:S01]  /*25720*/  STL.64 [R1+0x178], R50 ;  /* 0x0001783201007387 */ /* 0x0007e20000100a00 */
[CC--:B-1----:R-:W-:Y:S02]  /*25730*/  LEA R10, P2, R219.reuse, R7.reuse, 0x2 ;  /* 0x00000007db0a7211 */ /* 0x0c2fe400078410ff */
[----:B--2---:R-:W-:Y:S02]  /*25740*/  LEA R56, P1, R220, R7, 0x2 ;  /* 0x00000007dc387211 */ /* 0x004fe400078210ff */
[----:B------:R-:W-:-:S02]  /*25750*/  LEA.HI.X.SX32 R11, R219, R5, 0x2, P2 ;  /* 0x00000005db0b7211 */ /* 0x000fc400010f16ff */
[C---:B---3--:R-:W-:Y:S02]  /*25760*/  LEA R50, P5, R221.reuse, R7, 0x2 ;  /* 0x00000007dd327211 */ /* 0x048fe400078a10ff */
[-C--:B------:R-:W-:Y:S01]  /*25770*/  LEA.HI.X.SX32 R57, R220, R5.reuse, 0x2, P1 ;  /* 0x00000005dc397211 */ /* 0x080fe200008f16ff */
[----:B------:R1:W-:Y:S01]  /*25780*/  STL.64 [R1+0x170], R42 ;  /* 0x0001702a01007387 */ /* 0x0003e20000100a00 */
[----:B------:R-:W-:-:S03]  /*25790*/  LEA.HI.X.SX32 R51, R221, R5, 0x2, P5 ;  /* 0x00000005dd337211 */ /* 0x000fc600028f16ff */
[----:B------:R-:W-:Y:S04]  /*257a0*/  STL.64 [R1+0x168], R36 ;  /* 0x0001682401007387 */ /* 0x000fe80000100a00 */
[----:B------:R-:W-:Y:S01]  /*257b0*/  STL.64 [R1+0x160], R10 ;  /* 0x0001600a01007387 */ /* 0x000fe20000100a00 */
[----:B-1----:R-:W-:-:S03]  /*257c0*/  LEA R42, P4, R222, R7, 0x2 ;  /* 0x00000007de2a7211 */ /* 0x002fc600078810ff */
[----:B------:R-:W-:Y:S04]  /*257d0*/  STL.64 [R1+0x158], R56 ;  /* 0x0001583801007387 */ /* 0x000fe80000100a00 */
[----:B------:R-:W2:Y:S01]  /*257e0*/  LDL.LU R243, [R1+0x734] ;  /* 0x0007340001f37983 */ /* 0x000ea20000300800 */
[----:B------:R-:W-:-:S03]  /*257f0*/  LEA.HI.X.SX32 R43, R222, R5, 0x2, P4 ;  /* 0x00000005de2b7211 */ /* 0x000fc600020f16ff */
[----:B------:R-:W3:Y:S04]  /*25800*/  LDL.LU R245, [R1+0x73c] ;  /* 0x00073c0001f57983 */ /* 0x000ee80000300800 */
[----:B------:R1:W-:Y:S04]  /*25810*/  STL.64 [R1+0x150], R50 ;  /* 0x0001503201007387 */ /* 0x0003e80000100a00 */
[----:B-1----:R-:W3:Y:S04]  /*25820*/  LDL.LU R51, [R1+0x6fc] ;  /* 0x0006fc0001337983 */ /* 0x002ee80000300800 */
[----:B------:R-:W3:Y:S04]  /*25830*/  LDL.LU R238, [R1+0x744] ;  /* 0x0007440001ee7983 */ /* 0x000ee80000300800 */
[----:B------:R-:W3:Y:S04]  /*25840*/  LDL.LU R50, [R1+0x768] ;  /* 0x0007680001327983 */ /* 0x000ee80000300800 */
[----:B------:R-:W3:Y:S04]  /*25850*/  LDL.LU R242, [R1+0x704] ;  /* 0x0007040001f27983 */ /* 0x000ee80000300800 */
[----:B------:R1:W-:Y:S04]  /*25860*/  STL.64 [R1+0x148], R42 ;  /* 0x0001482a01007387 */ /* 0x0003e80000100a00 */
[----:B------:R-:W3:Y:S01]  /*25870*/  LDL.LU R239, [R1+0x728] ;  /* 0x0007280001ef7983 */ /* 0x000ee20000300800 */
[----:B------:R-:W-:-:S02]  /*25880*/  LEA R36, P3, R223, R7, 0x2 ;  /* 0x00000007df247211 */ /* 0x000fc400078610ff */
[-C--:B------:R-:W-:Y:S02]  /*25890*/  LEA R10, P2, R224, R7.reuse, 0x2 ;  /* 0x00000007e00a7211 */ /* 0x080fe400078410ff */
[-C--:B------:R-:W-:Y:S02]  /*258a0*/  LEA R58, P1, R225, R7.reuse, 0x2 ;  /* 0x00000007e13a7211 */ /* 0x080fe400078210ff */
[-C--:B------:R-:W-:Y:S02]  /*258b0*/  LEA R56, P5, R226, R7.reuse, 0x2 ;  /* 0x00000007e2387211 */ /* 0x080fe400078a10ff */
[----:B-1----:R-:W-:Y:S02]  /*258c0*/  LEA R42, P4, R227, R7, 0x2 ;  /* 0x00000007e32a7211 */ /* 0x002fe400078810ff */
[-C--:B------:R-:W-:Y:S02]  /*258d0*/  LEA.HI.X.SX32 R37, R223, R5.reuse, 0x2, P3 ;  /* 0x00000005df257211 */ /* 0x080fe400018f16ff */
[----:B------:R-:W-:-:S02]  /*258e0*/  LEA.HI.X.SX32 R11, R224, R5, 0x2, P2 ;  /* 0x00000005e00b7211 */ /* 0x000fc400010f16ff */
[-C--:B------:R-:W-:Y:S02]  /*258f0*/  LEA.HI.X.SX32 R59, R225, R5.reuse, 0x2, P1 ;  /* 0x00000005e13b7211 */ /* 0x080fe400008f16ff */
[-C--:B------:R-:W-:Y:S01]  /*25900*/  LEA.HI.X.SX32 R57, R226, R5.reuse, 0x2, P5 ;  /* 0x00000005e2397211 */ /* 0x080fe200028f16ff */
[----:B------:R1:W-:Y:S01]  /*25910*/  STL.64 [R1+0x140], R36 ;  /* 0x0001402401007387 */ /* 0x0003e20000100a00 */
[----:B------:R-:W-:-:S03]  /*25920*/  LEA.HI.X.SX32 R43, R227, R5, 0x2, P4 ;  /* 0x00000005e32b7211 */ /* 0x000fc600020f16ff */
[----:B------:R1:W-:Y:S04]  /*25930*/  STL.64 [R1+0x138], R10 ;  /* 0x0001380a01007387 */ /* 0x0003e80000100a00 */
[----:B------:R4:W-:Y:S01]  /*25940*/  STL.64 [R1+0x130], R58 ;  /* 0x0001303a01007387 */ /* 0x0009e20000100a00 */
[----:B-1----:R-:W-:-:S03]  /*25950*/  LEA R36, P3, R228, R7, 0x2 ;  /* 0x00000007e4247211 */ /* 0x002fc600078610ff */
[----:B------:R1:W-:Y:S01]  /*25960*/  STL.64 [R1+0x128], R56 ;  /* 0x0001283801007387 */ /* 0x0003e20000100a00 */
[----:B------:R-:W-:-:S03]  /*25970*/  LEA R10, P2, R229, R7, 0x2 ;  /* 0x00000007e50a7211 */ /* 0x000fc600078410ff */
[----:B------:R-:W-:Y:S01]  /*25980*/  STL.64 [R1+0x120], R42 ;  /* 0x0001202a01007387 */ /* 0x000fe20000100a00 */
[----:B------:R-:W-:-:S03]  /*25990*/  LEA.HI.X.SX32 R37, R228, R5, 0x2, P3 ;  /* 0x00000005e4257211 */ /* 0x000fc600018f16ff */
[----:B------:R-:W3:Y:S01]  /*259a0*/  LDL.LU R244, [R1+0x7a8] ;  /* 0x0007a80001f47983 */ /* 0x000ee20000300800 */
[----:B------:R-:W-:-:S03]  /*259b0*/  LEA.HI.X.SX32 R11, R229, R5, 0x2, P2 ;  /* 0x00000005e50b7211 */ /* 0x000fc600010f16ff */
[----:B------:R-:W3:Y:S04]  /*259c0*/  LDL.LU R40, [R1+0x7b4] ;  /* 0x0007b40001287983 */ /* 0x000ee80000300800 */
[----:B------:R-:W3:Y:S04]  /*259d0*/  LDL.LU R39, [R1+0x774] ;  /* 0x0007740001277983 */ /* 0x000ee80000300800 */
[----:B------:R-:W3:Y:S04]  /*259e0*/  LDL.LU R47, [R1+0x7bc] ;  /* 0x0007bc00012f7983 */ /* 0x000ee80000300800 */
[----:B------:R-:W3:Y:S04]  /*259f0*/  LDL.LU R54, [R1+0x7c4] ;  /* 0x0007c40001367983 */ /* 0x000ee80000300800 */
[----:B------:R-:W-:Y:S04]  /*25a00*/  STL.64 [R1+0x118], R36 ;  /* 0x0001182401007387 */ /* 0x000fe80000100a00 */
[----:B------:R-:W3:Y:S04]  /*25a10*/  LDL.LU R48, [R1+0x77c] ;  /* 0x00077c0001307983 */ /* 0x000ee80000300800 */
[----:B------:R-:W-:Y:S01]  /*25a20*/  STL.64 [R1+0x110], R10 ;  /* 0x0001100a01007387 */ /* 0x000fe20000100a00 */
[----:B----4-:R-:W-:-:S04]  /*25a30*/  LEA R58, P1, R46, R7, 0x2 ;  /* 0x000000072e3a7211 */ /* 0x010fc800078210ff */
[----:B------:R-:W-:Y:S02]  /*25a40*/  LEA.HI.X.SX32 R59, R46, R5, 0x2, P1 ;  /* 0x000000052e3b7211 */ /* 0x000fe400008f16ff */
[----:B------:R-:W4:Y:S01]  /*25a50*/  LDL.LU R46, [R1+0x784] ;  /* 0x00078400012e7983 */ /* 0x000f220000300800 */
[----:B-1----:R-:W-:-:S04]  /*25a60*/  LEA R56, P5, R55, R7, 0x2 ;  /* 0x0000000737387211 */ /* 0x002fc800078a10ff */
[----:B------:R-:W-:Y:S01]  /*25a70*/  LEA.HI.X.SX32 R57, R55, R5, 0x2, P5 ;  /* 0x0000000537397211 */ /* 0x000fe200028f16ff */
[----:B------:R2:W-:Y:S04]  /*25a80*/  STL.64 [R1+0x108], R58 ;  /* 0x0001083a01007387 */ /* 0x0005e80000100a00 */
[----:B------:R3:W-:Y:S01]  /*25a90*/  STL.64 [R1+0x100], R56 ;  /* 0x0001003801007387 */ /* 0x0007e20000100a00 */
[-C--:B--2---:R-:W-:Y:S02]  /*25aa0*/  LEA R58, P1, R243, R7.reuse, 0x2 ;  /* 0x00000007f33a7211 */ /* 0x084fe400078210ff */
[----:B---3--:R-:W-:Y:S02]  /*25ab0*/  LEA R56, P5, R245, R7, 0x2 ;  /* 0x00000007f5387211 */ /* 0x008fe400078a10ff */
[----:B------:R-:W-:-:S02]  /*25ac0*/  LEA.HI.X.SX32 R59, R243, R5, 0x2, P1 ;  /* 0x00000005f33b7211 */ /* 0x000fc400008f16ff */
[----:B------:R-:W-:-:S04]  /*25ad0*/  LEA R42, P4, R51, R7, 0x2 ;  /* 0x00000007332a7211 */ /* 0x000fc800078810ff */
[----:B------:R-:W-:Y:S02]  /*25ae0*/  LEA.HI.X.SX32 R43, R51, R5, 0x2, P4 ;  /* 0x00000005332b7211 */ /* 0x000fe400020f16ff */
[----:B------:R-:W-:-:S04]  /*25af0*/  LEA R36, P3, R242, R7, 0x2 ;  /* 0x00000007f2247211 */ /* 0x000fc800078610ff */
[----:B------:R-:W-:Y:S02]  /*25b00*/  LEA.HI.X.SX32 R37, R242, R5, 0x2, P3 ;  /* 0x00000005f2257211 */ /* 0x000fe400018f16ff */
[C---:B------:R-:W-:Y:S01]  /*25b10*/  LEA R10, P2, R239.reuse, R7, 0x2 ;  /* 0x00000007ef0a7211 */ /* 0x040fe200078410ff */
[----:B------:R1:W-:Y:S03]  /*25b20*/  STL.64 [R1+0xf8], R42 ;  /* 0x0000f82a01007387 */ /* 0x0003e60000100a00 */
[-C--:B------:R-:W-:Y:S01]  /*25b30*/  LEA.HI.X.SX32 R11, R239, R5.reuse, 0x2, P2 ;  /* 0x00000005ef0b7211 */ /* 0x080fe200010f16ff */
[----:B------:R2:W-:Y:S01]  /*25b40*/  STL.64 [R1+0xf0], R36 ;  /* 0x0000f02401007387 */ /* 0x0005e20000100a00 */
[----:B------:R-:W-:-:S03]  /*25b50*/  LEA.HI.X.SX32 R57, R245, R5, 0x2, P5 ;  /* 0x00000005f5397211 */ /* 0x000fc600028f16ff */
[----:B------:R3:W-:Y:S04]  /*25b60*/  STL.64 [R1+0xe8], R10 ;  /* 0x0000e80a01007387 */ /* 0x0007e80000100a00 */
[----:B------:R-:W4:Y:S01]  /*25b70*/  LDL.LU R239, [R1+0x804] ;  /* 0x0008040001ef7983 */ /* 0x000f220000300800 */
[----:B-1----:R-:W-:-:S03]  /*25b80*/  LEA R42, P4, R238, R7, 0x2 ;  /* 0x00000007ee2a7211 */ /* 0x002fc600078810ff */
[----:B------:R-:W4:Y:S04]  /*25b90*/  LDL.LU R242, [R1+0x828] ;  /* 0x0008280001f27983 */ /* 0x000f280000300800 */
[----:B------:R-:W4:Y:S04]  /*25ba0*/  LDL.LU R51, [R1+0x7e8] ;  /* 0x0007e80001337983 */ /* 0x000f280000300800 */
[----:B------:R-:W4:Y:S01]  /*25bb0*/  LDL.LU R243, [R1+0x834] ;  /* 0x0008340001f37983 */ /* 0x000f220000300800 */
[----:B------:R-:W-:-:S03]  /*25bc0*/  LEA.HI.X.SX32 R43, R238, R5, 0x2, P4 ;  /* 0x00000005ee2b7211 */ /* 0x000fc600020f16ff */
[----:B------:R-:W4:Y:S04]  /*25bd0*/  LDL.LU R55, [R1+0x83c] ;  /* 0x00083c0001377983 */ /* 0x000f280000300800 */
[----:B------:R1:W-:Y:S04]  /*25be0*/  STL.64 [R1+0xe0], R58 ;  /* 0x0000e03a01007387 */ /* 0x0003e80000100a00 */
[----:B------:R-:W4:Y:S04]  /*25bf0*/  LDL.LU R245, [R1+0x7f4] ;  /* 0x0007f40001f57983 */ /* 0x000f280000300800 */
[----:B------:R-:W-:Y:S04]  /*25c00*/  STL.64 [R1+0xd8], R56 ;  /* 0x0000d83801007387 */ /* 0x000fe80000100a00 */
[----:B------:R-:W4:Y:S01]  /*25c10*/  LDL.LU R238, [R1+0x7fc] ;  /* 0x0007fc0001ee7983 */ /* 0x000f220000300800 */
[----:B--2---:R-:W-:-:S02]  /*25c20*/  LEA R36, P3, R50, R7, 0x2 ;  /* 0x0000000732247211 */ /* 0x004fc400078610ff */
[C---:B---3--:R-:W-:Y:S02]  /*25c30*/  LEA R10, P2, R39.reuse, R7, 0x2 ;  /* 0x00000007270a7211 */ /* 0x048fe400078410ff */
[-C--:B------:R-:W-:Y:S02]  /*25c40*/  LEA.HI.X.SX32 R37, R50, R5.reuse, 0x2, P3 ;  /* 0x0000000532257211 */ /* 0x080fe400018f16ff */
        /* <DEDUP_REMOVED lines=8> */
[----:B------:R-:W-:Y:S02]  /*25cd0*/  LEA.HI.X.SX32 R43, R244, R5, 0x2, P4 ;  /* 0x00000005f42b7211 */ /* 0x000fe400020f16ff */
[----:B-1----:R-:W-:-:S04]  /*25ce0*/  LEA R36, P3, R40, R7, 0x2 ;  /* 0x0000000728247211 */ /* 0x002fc800078610ff */
[----:B------:R-:W-:Y:S02]  /*25cf0*/  LEA.HI.X.SX32 R37, R40, R5, 0x2, P3 ;  /* 0x0000000528257211 */ /* 0x000fe400018f16ff */
[----:B---3--:R-:W-:-:S04]  /*25d00*/  LEA R10, P2, R47, R7, 0x2 ;  /* 0x000000072f0a7211 */ /* 0x008fc800078410ff */
[----:B------:R-:W-:Y:S02]  /*25d10*/  LEA.HI.X.SX32 R11, R47, R5, 0x2, P2 ;  /* 0x000000052f0b7211 */ /* 0x000fe400010f16ff */
[----:B----4-:R-:W-:-:S04]  /*25d20*/  LEA R56, P5, R46, R7, 0x2 ;  /* 0x000000072e387211 */ /* 0x010fc800078a10ff */
[----:B------:R-:W-:-:S05]  /*25d30*/  LEA.HI.X.SX32 R57, R46, R5, 0x2, P5 ;  /* 0x000000052e397211 */ /* 0x000fca00028f16ff */
[----:B------:R-:W-:Y:S04]  /*25d40*/  STL.64 [R1+0xb0], R56 ;  /* 0x0000b03801007387 */ /* 0x000fe80000100a00 */
[----:B------:R-:W3:Y:S04]  /*25d50*/  LDL.LU R39, [R1+0x87c] ;  /* 0x00087c0001277983 */ /* 0x000ee80000300800 */
[----:B------:R-:W4:Y:S04]  /*25d60*/  LDL.LU R48, [R1+0x884] ;  /* 0x0008840001307983 */ /* 0x000f280000300800 */
[----:B------:R-:W4:Y:S04]  /*25d70*/  LDL.LU R50, [R1+0x844] ;  /* 0x0008440001327983 */ /* 0x000f280000300800 */
[----:B------:R-:W4:Y:S04]  /*25d80*/  LDL.LU R244, [R1+0x8a0] ;  /* 0x0008a00001f47983 */ /* 0x000f280000300800 */
[----:B------:R-:W4:Y:S04]  /*25d90*/  LDL.LU R46, [R1+0x8b0] ;  /* 0x0008b000012e7983 */ /* 0x000f280000300800 */
[----:B------:R-:W-:Y:S04]  /*25da0*/  STL.64 [R1+0xa8], R42 ;  /* 0x0000a82a01007387 */ /* 0x000fe80000100a00 */
[----:B------:R-:W4:Y:S04]  /*25db0*/  LDL.LU R40, [R1+0x868] ;  /* 0x0008680001287983 */ /* 0x000f280000300800 */
[----:B------:R-:W-:Y:S04]  /*25dc0*/  STL.64 [R1+0xa0], R36 ;  /* 0x0000a02401007387 */ /* 0x000fe80000100a00 */
[----:B------:R-:W4:Y:S01]  /*25dd0*/  LDL.LU R47, [R1+0x874] ;  /* 0x00087400012f7983 */ /* 0x000f220000300800 */
[----:B--2---:R-:W-:-:S04]  /*25de0*/  LEA R58, P1, R54, R7, 0x2 ;  /* 0x00000007363a7211 */ /* 0x004fc800078210ff */
[----:B------:R-:W-:Y:S01]  /*25df0*/  LEA.HI.X.SX32 R59, R54, R5, 0x2, P1 ;  /* 0x00000005363b7211 */ /* 0x000fe200008f16ff */
[----:B------:R1:W-:Y:S04]  /*25e00*/  STL.64 [R1+0x98], R10 ;  /* 0x0000980a01007387 */ /* 0x0003e80000100a00 */
[----:B------:R-:W-:Y:S01]  /*25e10*/  STL.64 [R1+0x90], R58 ;  /* 0x0000903a01007387 */ /* 0x000fe20000100a00 */
[-C--:B-1----:R-:W-:Y:S02]  /*25e20*/  LEA R10, P2, R239, R7.reuse, 0x2 ;  /* 0x00000007ef0a7211 */ /* 0x082fe400078410ff */
[----:B------:R-:W-:-:S04]  /*25e30*/  LEA R56, P5, R51, R7, 0x2 ;  /* 0x0000000733387211 */ /* 0x000fc800078a10ff */
[----:B------:R-:W-:Y:S02]  /*25e40*/  LEA.HI.X.SX32 R57, R51, R5, 0x2, P5 ;  /* 0x0000000533397211 */ /* 0x000fe400028f16ff */
[----:B------:R-:W-:-:S04]  /*25e50*/  LEA R42, P4, R245, R7, 0x2 ;  /* 0x00000007f52a7211 */ /* 0x000fc800078810ff */
[----:B------:R-:W-:Y:S02]  /*25e60*/  LEA.HI.X.SX32 R43, R245, R5, 0x2, P4 ;  /* 0x00000005f52b7211 */ /* 0x000fe400020f16ff */
[C---:B------:R-:W-:Y:S01]  /*25e70*/  LEA R36, P3, R238.reuse, R7, 0x2 ;  /* 0x00000007ee247211 */ /* 0x040fe200078610ff */
[----:B------:R-:W-:Y:S03]  /*25e80*/  STL.64 [R1+0x88], R56 ;  /* 0x0000883801007387 */ /* 0x000fe60000100a00 */
[-C--:B------:R-:W-:Y:S01]  /*25e90*/  LEA.HI.X.SX32 R37, R238, R5.reuse, 0x2, P3 ;  /* 0x00000005ee257211 */ /* 0x080fe200018f16ff */
[----:B------:R1:W-:Y:S01]  /*25ea0*/  STL.64 [R1+0x80], R42 ;  /* 0x0000802a01007387 */ /* 0x0003e20000100a00 */
[----:B------:R-:W-:-:S03]  /*25eb0*/  LEA.HI.X.SX32 R11, R239, R5, 0x2, P2 ;  /* 0x00000005ef0b7211 */ /* 0x000fc600010f16ff */
[----:B------:R-:W-:Y:S01]  /*25ec0*/  STL.64 [R1+0x78], R36 ;  /* 0x0000782401007387 */ /* 0x000fe20000100a00 */
[----:B------:R-:W-:-:S03]  /*25ed0*/  LEA R228, P1, R242, R7, 0x2 ;  /* 0x00000007f2e47211 */ /* 0x000fc600078210ff */
[----:B------:R-:W2:Y:S01]  /*25ee0*/  LDL.LU R238, [R1+0x8f0] ;  /* 0x0008f00001ee7983 */ /* 0x000ea20000300800 */
[----:B------:R-:W-:-:S03]  /*25ef0*/  LEA R226, P5, R243, R7, 0x2 ;  /* 0x00000007f3e27211 */ /* 0x000fc600078a10ff */
[----:B-1----:R-:W2:Y:S01]  /*25f00*/  LDL.LU R43, [R1+0x8fc] ;  /* 0x0008fc00012b7983 */ /* 0x002ea20000300800 */
[----:B------:R-:W-:-:S03]  /*25f10*/  LEA.HI.X.SX32 R229, R242, R5, 0x2, P1 ;  /* 0x00000005f2e57211 */ /* 0x000fc600008f16ff */
[----:B------:R-:W2:Y:S01]  /*25f20*/  LDL.LU R245, [R1+0x8bc] ;  /* 0x0008bc0001f57983 */ /* 0x000ea20000300800 */
[----:B------:R-:W-:-:S03]  /*25f30*/  LEA.HI.X.SX32 R227, R243, R5, 0x2, P5 ;  /* 0x00000005f3e37211 */ /* 0x000fc600028f16ff */
[----:B------:R-:W2:Y:S04]  /*25f40*/  LDL.LU R239, [R1+0x904] ;  /* 0x0009040001ef7983 */ /* 0x000ea80000300800 */
[----:B------:R-:W2:Y:S04]  /*25f50*/  LDL.LU R51, [R1+0x920] ;  /* 0x0009200001337983 */ /* 0x000ea80000300800 */
[----:B------:R1:W-:Y:S04]  /*25f60*/  STL.64 [R1+0x70], R10 ;  /* 0x0000700a01007387 */ /* 0x0003e80000100a00 */
[----:B------:R-:W2:Y:S04]  /*25f70*/  LDL.LU R242, [R1+0x8c4] ;  /* 0x0008c40001f27983 */ /* 0x000ea80000300800 */
[----:B------:R-:W2:Y:S01]  /*25f80*/  LDL.LU R243, [R1+0x8e0] ;  /* 0x0008e00001f37983 */ /* 0x000ea20000300800 */
[----:B------:R-:W-:-:S04]  /*25f90*/  LEA R224, P4, R55, R7, 0x2 ;  /* 0x0000000737e07211 */ /* 0x000fc800078810ff */
[----:B------:R-:W-:Y:S02]  /*25fa0*/  LEA.HI.X.SX32 R225, R55, R5, 0x2, P4 ;  /* 0x0000000537e17211 */ /* 0x000fe400020f16ff */
[CC--:B---3--:R-:W-:Y:S02]  /*25fb0*/  LEA R216, P5, R39.reuse, R7.reuse, 0x2 ;  /* 0x0000000727d87211 */ /* 0x0c8fe400078a10ff */
[-C--:B----4-:R-:W-:Y:S02]  /*25fc0*/  LEA R214, P4, R48, R7.reuse, 0x2 ;  /* 0x0000000730d67211 */ /* 0x090fe400078810ff */
[C---:B------:R-:W-:Y:S02]  /*25fd0*/  LEA R222, P3, R50.reuse, R7, 0x2 ;  /* 0x0000000732de7211 */ /* 0x040fe400078610ff */
[-C--:B------:R-:W-:Y:S02]  /*25fe0*/  LEA.HI.X.SX32 R217, R39, R5.reuse, 0x2, P5 ;  /* 0x0000000527d97211 */ /* 0x080fe400028f16ff */
[----:B------:R-:W-:-:S02]  /*25ff0*/  LEA.HI.X.SX32 R223, R50, R5, 0x2, P3 ;  /* 0x0000000532df7211 */ /* 0x000fc400018f16ff */
[-C--:B------:R-:W-:Y:S02]  /*26000*/  LEA R212, P3, R244, R7.reuse, 0x2 ;  /* 0x00000007f4d47211 */ /* 0x080fe400078610ff */
[----:B------:R-:W-:-:S04]  /*26010*/  LEA R220, P2, R40, R7, 0x2 ;  /* 0x0000000728dc7211 */ /* 0x000fc800078410ff */
[----:B------:R-:W-:Y:S02]  /*26020*/  LEA.HI.X.SX32 R221, R40, R5, 0x2, P2 ;  /* 0x0000000528dd7211 */ /* 0x000fe400010f16ff */
[----:B------:R-:W3:Y:S01]  /*26030*/  LDL.LU R40, [R1+0x908] ;  /* 0x0009080001287983 */ /* 0x000ee20000300800 */
[----:B------:R-:W-:-:S04]  /*26040*/  LEA R218, P1, R47, R7, 0x2 ;  /* 0x000000072fda7211 */ /* 0x000fc800078210ff */
[-C--:B------:R-:W-:Y:S02]  /*26050*/  LEA.HI.X.SX32 R219, R47, R5.reuse, 0x2, P1 ;  /* 0x000000052fdb7211 */ /* 0x080fe400008f16ff */
[----:B------:R-:W4:Y:S01]  /*26060*/  LDL.LU R47, [R1+0x900] ;  /* 0x00090000012f7983 */ /* 0x000f220000300800 */
[----:B------:R-:W-:-:S03]  /*26070*/  LEA.HI.X.SX32 R215, R48, R5, 0x2, P4 ;  /* 0x0000000530d77211 */ /* 0x000fc600020f16ff */
[----:B------:R-:W4:Y:S01]  /*26080*/  LDL.LU R39, [R1+0x930] ;  /* 0x0009300001277983 */ /* 0x000f220000300800 */
[----:B------:R-:W-:-:S03]  /*26090*/  LEA.HI.X.SX32 R213, R244, R5, 0x2, P3 ;  /* 0x00000005f4d57211 */ /* 0x000fc600018f16ff */
[----:B------:R-:W4:Y:S04]  /*260a0*/  LDL.LU R54, [R1+0x8f8] ;  /* 0x0008f80001367983 */ /* 0x000f280000300800 */
[----:B------:R-:W4:Y:S04]  /*260b0*/  LDL.LU R55, [R1+0x8e8] ;  /* 0x0008e80001377983 */ /* 0x000f280000300800 */
[----:B------:R-:W4:Y:S04]  /*260c0*/  LDL.LU R48, [R1+0x938] ;  /* 0x0009380001307983 */ /* 0x000f280000300800 */
[----:B------:R-:W4:Y:S01]  /*260d0*/  LDL.LU R244, [R1+0x928] ;  /* 0x0009280001f47983 */ /* 0x000f220000300800 */
[----:B------:R-:W-:-:S04]  /*260e0*/  LEA R210, P2, R46, R7, 0x2 ;  /* 0x000000072ed27211 */ /* 0x000fc800078410ff */
[----:B------:R-:W-:Y:S02]  /*260f0*/  LEA.HI.X.SX32 R211, R46, R5, 0x2, P2 ;  /* 0x000000052ed37211 */ /* 0x000fe400010f16ff */
[-C--:B--2---:R-:W-:Y:S02]  /*26100*/  LEA R202, P3, R238, R7.reuse, 0x2 ;  /* 0x00000007eeca7211 */ /* 0x084fe400078610ff */
[----:B------:R-:W-:-:S04]  /*26110*/  LEA R208, P1, R245, R7, 0x2 ;  /* 0x00000007f5d07211 */ /* 0x000fc800078210ff */
[----:B------:R-:W-:Y:S02]  /*26120*/  LEA.HI.X.SX32 R209, R245, R5, 0x2, P1 ;  /* 0x00000005f5d17211 */ /* 0x000fe400008f16ff */
[----:B------:R-:W-:Y:S02]  /*26130*/  LEA R198, P1, R239, R7, 0x2 ;  /* 0x00000007efc67211 */ /* 0x000fe400078210ff */
[----:B------:R-:W-:Y:S02]  /*26140*/  LEA.HI.X.SX32 R203, R238, R5, 0x2, P3 ;  /* 0x00000005eecb7211 */ /* 0x000fe400018f16ff */
[-C--:B------:R-:W-:Y:S02]  /*26150*/  LEA R206, P5, R242, R7.reuse, 0x2 ;  /* 0x00000007f2ce7211 */ /* 0x080fe400078a10ff */
[----:B------:R-:W-:-:S04]  /*26160*/  LEA R204, P4, R243, R7, 0x2 ;  /* 0x00000007f3cc7211 */ /* 0x000fc800078810ff */
[-C--:B------:R-:W-:Y:S02]  /*26170*/  LEA.HI.X.SX32 R205, R243, R5.reuse, 0x2, P4 ;  /* 0x00000005f3cd7211 */ /* 0x080fe400020f16ff */
[----:B------:R-:W2:Y:S01]  /*26180*/  LDL.LU R243, [R1+0x8a8] ;  /* 0x0008a80001f37983 */ /* 0x000ea20000300800 */
[----:B------:R-:W-:-:S03]  /*26190*/  LEA.HI.X.SX32 R207, R242, R5, 0x2, P5 ;  /* 0x00000005f2cf7211 */ /* 0x000fc600028f16ff */
[----:B------:R-:W2:Y:S01]  /*261a0*/  LDL.LU R245, [R1+0x888] ;  /* 0x0008880001f57983 */ /* 0x000ea20000300800 */
[----:B------:R-:W-:-:S03]  /*261b0*/  LEA.HI.X.SX32 R199, R239, R5, 0x2, P1 ;  /* 0x00000005efc77211 */ /* 0x000fc600008f16ff */
[----:B------:R-:W2:Y:S04]  /*261c0*/  LDL.LU R46, [R1+0x8c8] ;  /* 0x0008c800012e7983 */ /* 0x000ea80000300800 */
[----:B------:R-:W2:Y:S04]  /*261d0*/  LDL.LU R242, [R1+0x8c0] ;  /* 0x0008c00001f27983 */ /* 0x000ea80000300800 */
[----:B------:R-:W2:Y:S04]  /*261e0*/  LDL.LU R238, [R1+0x880] ;  /* 0x0008800001ee7983 */ /* 0x000ea80000300800 */
[----:B------:R-:W2:Y:S04]  /*261f0*/  LDL.LU R50, [R1+0x878] ;  /* 0x0008780001327983 */ /* 0x000ea80000300800 */
[----:B------:R-:W2:Y:S01]  /*26200*/  LDL.LU R239, [R1+0x8b8] ;  /* 0x0008b80001ef7983 */ /* 0x000ea20000300800 */
[----:B------:R-:W-:-:S04]  /*26210*/  LEA R200, P2, R43, R7, 0x2 ;  /* 0x000000072bc87211 */ /* 0x000fc800078410ff */
[----:B------:R-:W-:Y:S02]  /*26220*/  LEA.HI.X.SX32 R201, R43, R5, 0x2, P2 ;  /* 0x000000052bc97211 */ /* 0x000fe400010f16ff */
[----:B------:R-:W-:-:S04]  /*26230*/  LEA R196, P5, R51, R7, 0x2 ;  /* 0x0000000733c47211 */ /* 0x000fc800078a10ff */
[----:B------:R-:W-:Y:S02]  /*26240*/  LEA.HI.X.SX32 R197, R51, R5, 0x2, P5 ;  /* 0x0000000533c57211 */ /* 0x000fe400028f16ff */
[----:B---3--:R-:W-:-:S04]  /*26250*/  LEA R188, P1, R40, R7, 0x2 ;  /* 0x0000000728bc7211 */ /* 0x008fc800078210ff */
[----:B------:R-:W-:Y:S02]  /*26260*/  LEA.HI.X.SX32 R189, R40, R5, 0x2, P1 ;  /* 0x0000000528bd7211 */ /* 0x000fe400008f16ff */
[----:B----4-:R-:W-:-:S04]  /*26270*/  LEA R194, P4, R39, R7, 0x2 ;  /* 0x0000000727c27211 */ /* 0x010fc800078810ff */
[----:B------:R-:W-:Y:S02]  /*26280*/  LEA.HI.X.SX32 R195, R39, R5, 0x2, P4 ;  /* 0x0000000527c37211 */ /* 0x000fe400020f16ff */
[-C--:B------:R-:W-:Y:S02]  /*26290*/  LEA R186, P5, R47, R7.reuse, 0x2 ;  /* 0x000000072fba7211 */ /* 0x080fe400078a10ff */
[-C--:B------:R-:W-:Y:S02]  /*262a0*/  LEA R192, P3, R48, R7.reuse, 0x2 ;  /* 0x0000000730c07211 */ /* 0x080fe400078610ff */
[----:B------:R-:W-:Y:S02]  /*262b0*/  LEA R190, P2, R244, R7, 0x2 ;  /* 0x00000007f4be7211 */ /* 0x000fe400078410ff */
[-C--:B------:R-:W-:Y:S02]  /*262c0*/  LEA.HI.X.SX32 R193, R48, R5.reuse, 0x2, P3 ;  /* 0x0000000530c17211 */ /* 0x080fe400018f16ff */
[----:B------:R-:W-:-:S02]  /*262d0*/  LEA.HI.X.SX32 R191, R244, R5, 0x2, P2 ;  /* 0x00000005f4bf7211 */ /* 0x000fc400010f16ff */
[----:B------:R-:W3:Y:S04]  /*262e0*/  LDL.LU R244, [R1+0x838] ;  /* 0x0008380001f47983 */ /* 0x000ee80000300800 */
[----:B------:R-:W4:Y:S04]  /*262f0*/  LDL.LU R39, [R1+0x830] ;  /* 0x0008300001277983 */ /* 0x000f280000300800 */
[----:B------:R-:W4:Y:S04]  /*26300*/  LDL.LU R48, [R1+0x870] ;  /* 0x0008700001307983 */ /* 0x000f280000300800 */
[----:B------:R-:W4:Y:S01]  /*26310*/  LDL.LU R43, [R1+0x820] ;  /* 0x00082000012b7983 */ /* 0x000f220000300800 */
[----:B------:R-:W-:-:S03]  /*26320*/  LEA.HI.X.SX32 R187, R47, R5, 0x2, P5 ;  /* 0x000000052fbb7211 */ /* 0x000fc600028f16ff */
[----:B------:R-:W4:Y:S04]  /*26330*/  LDL.LU R40, [R1+0x860] ;  /* 0x0008600001287983 */ /* 0x000f280000300800 */
[----:B------:R-:W4:Y:S01]  /*26340*/  LDL.LU R47, [R1+0x840] ;  /* 0x00084000012f7983 */ /* 0x000f220000300800 */
[----:B------:R-:W-:Y:S01]  /*26350*/  MOV R23, R20 ;  /* 0x0000001400177202 */ /* 0x000fe20000000f00 */
[----:B------:R-:W-:Y:S01]  /*26360*/  IMAD.MOV.U32 R20, RZ, RZ, R237 ;  /* 0x000000ffff147224 */ /* 0x000fe200078e00ed */
[CC--:B------:R-:W-:Y:S01]  /*26370*/  LEA R184, P4, R54.reuse, R7.reuse, 0x2 ;  /* 0x0000000736b87211 */ /* 0x0c0fe200078810ff */
[----:B------:R-:W4:Y:S01]  /*26380*/  LDL.LU R51, [R1+0x800] ;  /* 0x0008000001337983 */ /* 0x000f220000300800 */
[----:B------:R-:W-:Y:S01]  /*26390*/  LEA R182, P3, R55, R7, 0x2 ;  /* 0x0000000737b67211 */ /* 0x000fe200078610ff */
[----:B------:R-:W-:Y:S01]  /*263a0*/  IMAD.MOV.U32 R106, RZ, RZ, R20 ;  /* 0x000000ffff6a7224 */ /* 0x000fe200078e0014 */
[----:B------:R-:W-:-:S02]  /*263b0*/  LEA.HI.X.SX32 R185, R54, R5, 0x2, P4 ;  /* 0x0000000536b97211 */ /* 0x000fc400020f16ff */
[----:B------:R-:W-:Y:S01]  /*263c0*/  LEA.HI.X.SX32 R183, R55, R5, 0x2, P3 ;  /* 0x0000000537b77211 */ /* 0x000fe200018f16ff */
[----:B------:R-:W-:Y:S02]  /*263d0*/  IMAD R16, R170, UR29, RZ ;  /* 0x0000001daa107c24 */ /* 0x000fe4000f8e02ff */
[----:B------:R-:W-:Y:S02]  /*263e0*/  IMAD R20, R164, UR35, RZ ;  /* 0x00000023a4147c24 */ /* 0x000fe4000f8e02ff */
[----:B------:R-:W-:Y:S02]  /*263f0*/  IMAD R18, R169, UR30, RZ ;  /* 0x0000001ea9127c24 */ /* 0x000fe4000f8e02ff */
[----:B------:R-:W-:Y:S02]  /*26400*/  IMAD R19, R158, UR41, RZ ;  /* 0x000000299e137c24 */ /* 0x000fe4000f8e02ff */
[----:B------:R-:W-:Y:S02]  /*26410*/  IMAD R44, R167, UR32, RZ ;  /* 0x00000020a72c7c24 */ /* 0x000fe4000f8e02ff */
[----:B------:R-:W-:-:S02]  /*26420*/  IMAD R28, R163, UR36, RZ ;  /* 0x00000024a31c7c24 */ /* 0x000fc4000f8e02ff */
[----:B------:R-:W-:Y:S02]  /*26430*/  IMAD.MOV.U32 R240, RZ, RZ, R23 ;  /* 0x000000fffff07224 */ /* 0x000fe400078e0017 */
[----:B------:R-:W-:Y:S02]  /*26440*/  IMAD R29, R161, UR38, RZ ;  /* 0x00000026a11d7c24 */ /* 0x000fe4000f8e02ff */
[----:B------:R-:W-:Y:S01]  /*26450*/  IMAD R23, R159, UR40, RZ ;  /* 0x000000289f177c24 */ /* 0x000fe2000f8e02ff */
[-C--:B--2---:R-:W-:Y:S02]  /*26460*/  LEA R174, P4, R243, R7.reuse, 0x2 ;  /* 0x00000007f3ae7211 */ /* 0x084fe400078810ff */
[-C--:B------:R-:W-:Y:S02]  /*26470*/  LEA R172, P3, R245, R7.reuse, 0x2 ;  /* 0x00000007f5ac7211 */ /* 0x080fe400078610ff */
[-C--:B------:R-:W-:Y:S02]  /*26480*/  LEA R180, P2, R46, R7.reuse, 0x2 ;  /* 0x000000072eb47211 */ /* 0x080fe400078410ff */
[----:B------:R-:W-:-:S02]  /*26490*/  LEA R178, P1, R242, R7, 0x2 ;  /* 0x00000007f2b27211 */ /* 0x000fc400078210ff */
[----:B------:R-:W-:Y:S02]  /*264a0*/  LEA.HI.X.SX32 R181, R46, R5, 0x2, P2 ;  /* 0x000000052eb57211 */ /* 0x000fe400010f16ff */
[----:B------:R-:W2:Y:S01]  /*264b0*/  LDL.LU R46, [R1+0x7f8] ;  /* 0x0007f800012e7983 */ /* 0x000ea20000300800 */
[-C--:B------:R-:W-:Y:S02]  /*264c0*/  LEA R170, P2, R238, R7.reuse, 0x2 ;  /* 0x00000007eeaa7211 */ /* 0x080fe400078410ff */
[----:B------:R-:W-:-:S04]  /*264d0*/  LEA R176, P5, R239, R7, 0x2 ;  /* 0x00000007efb07211 */ /* 0x000fc800078a10ff */
[-C--:B------:R-:W-:Y:S01]  /*264e0*/  LEA.HI.X.SX32 R177, R239, R5.reuse, 0x2, P5 ;  /* 0x00000005efb17211 */ /* 0x080fe200028f16ff */
[----:B------:R-:W-:Y:S01]  /*264f0*/  IMAD.MOV.U32 R239, RZ, RZ, R106 ;  /* 0x000000ffffef7224 */ /* 0x000fe200078e006a */
[-C--:B------:R-:W-:Y:S01]  /*26500*/  LEA.HI.X.SX32 R179, R242, R5.reuse, 0x2, P1 ;  /* 0x00000005f2b37211 */ /* 0x080fe200008f16ff */
[----:B------:R-:W-:Y:S01]  /*26510*/  IMAD.MOV.U32 R106, RZ, RZ, R107 ;  /* 0x000000ffff6a7224 */ /* 0x000fe200078e006b */
[-C--:B------:R-:W-:Y:S01]  /*26520*/  LEA.HI.X.SX32 R175, R243, R5.reuse, 0x2, P4 ;  /* 0x00000005f3af7211 */ /* 0x080fe200020f16ff */
[----:B------:R-:W2:Y:S01]  /*26530*/  LDL.LU R107, [R1+0x7c0] ;  /* 0x0007c000016b7983 */ /* 0x000ea20000300800 */
[----:B------:R-:W-:-:S03]  /*26540*/  LEA.HI.X.SX32 R173, R245, R5, 0x2, P3 ;  /* 0x00000005f5ad7211 */ /* 0x000fc600018f16ff */
[----:B------:R-:W2:Y:S01]  /*26550*/  LDL.LU R242, [R1+0x7b8] ;  /* 0x0007b80001f27983 */ /* 0x000ea20000300800 */
[----:B------:R-:W-:-:S03]  /*26560*/  LEA.HI.X.SX32 R171, R238, R5, 0x2, P2 ;  /* 0x00000005eeab7211 */ /* 0x000fc600010f16ff */
[----:B------:R-:W2:Y:S04]  /*26570*/  LDL.LU R243, [R1+0x7b0] ;  /* 0x0007b00001f37983 */ /* 0x000ea80000300800 */
[----:B------:R-:W2:Y:S04]  /*26580*/  LDL.LU R245, [R1+0x7f0] ;  /* 0x0007f00001f57983 */ /* 0x000ea80000300800 */
[----:B------:R-:W2:Y:S04]  /*26590*/  LDL.LU R54, [R1+0x7a0] ;  /* 0x0007a00001367983 */ /* 0x000ea80000300800 */
[----:B------:R-:W2:Y:S01]  /*265a0*/  LDL.LU R238, [R1+0x7e0] ;  /* 0x0007e00001ee7983 */ /* 0x000ea20000300800 */
[----:B------:R-:W-:-:S04]  /*265b0*/  LEA R168, P1, R50, R7, 0x2 ;  /* 0x0000000732a87211 */ /* 0x000fc800078210ff */
[----:B------:R-:W-:Y:S02]  /*265c0*/  LEA.HI.X.SX32 R169, R50, R5, 0x2, P1 ;  /* 0x0000000532a97211 */ /* 0x000fe400008f16ff */
[-C--:B---3--:R-:W-:Y:S02]  /*265d0*/  LEA R160, P2, R244, R7.reuse, 0x2 ;  /* 0x00000007f4a07211 */ /* 0x088fe400078410ff */
[-C--:B----4-:R-:W-:Y:S02]  /*265e0*/  LEA R158, P1, R39, R7.reuse, 0x2 ;  /* 0x00000007279e7211 */ /* 0x090fe400078210ff */
[-C--:B------:R-:W-:Y:S02]  /*265f0*/  LEA R166, P5, R48, R7.reuse, 0x2 ;  /* 0x0000000730a67211 */ /* 0x080fe400078a10ff */
[-C--:B------:R-:W-:Y:S02]  /*26600*/  LEA R164, P4, R40, R7.reuse, 0x2 ;  /* 0x0000000728a47211 */ /* 0x080fe400078810ff */
[----:B------:R-:W-:-:S02]  /*26610*/  LEA R162, P3, R47, R7, 0x2 ;  /* 0x000000072fa27211 */ /* 0x000fc400078610ff */
[-C--:B------:R-:W-:Y:S02]  /*26620*/  LEA.HI.X.SX32 R165, R40, R5.reuse, 0x2, P4 ;  /* 0x0000000528a57211 */ /* 0x080fe400020f16ff */
[----:B------:R-:W3:Y:S01]  /*26630*/  LDL.LU R40, [R1+0x760] ;  /* 0x0007600001287983 */ /* 0x000ee20000300800 */
[----:B------:R-:W-:-:S03]  /*26640*/  LEA.HI.X.SX32 R167, R48, R5, 0x2, P5 ;  /* 0x0000000530a77211 */ /* 0x000fc600028f16ff */
[----:B------:R-:W4:Y:S01]  /*26650*/  LDL.LU R55, [R1+0x780] ;  /* 0x0007800001377983 */ /* 0x000f220000300800 */
[----:B------:R-:W-:-:S03]  /*26660*/  LEA.HI.X.SX32 R163, R47, R5, 0x2, P3 ;  /* 0x000000052fa37211 */ /* 0x000fc600018f16ff */
[----:B------:R-:W4:Y:S01]  /*26670*/  LDL.LU R50, [R1+0x778] ;  /* 0x0007780001327983 */ /* 0x000f220000300800 */
[----:B------:R-:W-:-:S03]  /*26680*/  LEA.HI.X.SX32 R161, R244, R5, 0x2, P2 ;  /* 0x00000005f4a17211 */ /* 0x000fc600010f16ff */
[----:B------:R-:W4:Y:S01]  /*26690*/  LDL.LU R48, [R1+0x740] ;  /* 0x0007400001307983 */ /* 0x000f220000300800 */
[----:B------:R-:W-:-:S03]  /*266a0*/  LEA.HI.X.SX32 R159, R39, R5, 0x2, P1 ;  /* 0x00000005279f7211 */ /* 0x000fc600008f16ff */
[----:B------:R-:W4:Y:S04]  /*266b0*/  LDL.LU R47, [R1+0x738] ;  /* 0x00073800012f7983 */ /* 0x000f280000300800 */
[----:B------:R-:W4:Y:S04]  /*266c0*/  LDL.LU R244, [R1+0x730] ;  /* 0x0007300001f47983 */ /* 0x000f280000300800 */
[----:B------:R-:W4:Y:S01]  /*266d0*/  LDL.LU R39, [R1+0x770] ;  /* 0x0007700001277983 */ /* 0x000f220000300800 */
[----:B------:R-:W-:Y:S02]  /*266e0*/  IMAD R103, R148, UR51, RZ ;  /* 0x0000003394677c24 */ /* 0x000fe4000f8e02ff */
[----:B------:R-:W-:Y:S01]  /*266f0*/  IMAD R32, R156, UR43, RZ ;  /* 0x0000002b9c207c24 */ /* 0x000fe2000f8e02ff */
[----:B------:R-:W-:Y:S01]  /*26700*/  LEA R156, P5, R43, R7, 0x2 ;  /* 0x000000072b9c7211 */ /* 0x000fe200078a10ff */
[----:B------:R-:W-:-:S02]  /*26710*/  IMAD R105, R150, UR49, RZ ;  /* 0x0000003196697c24 */ /* 0x000fc4000f8e02ff */
[----:B------:R-:W-:Y:S02]  /*26720*/  IMAD.MOV.U32 R246, RZ, RZ, R27 ;  /* 0x000000fffff67224 */ /* 0x000fe400078e001b */
[----:B------:R-:W-:Y:S02]  /*26730*/  IMAD.MOV.U32 R108, RZ, RZ, R230 ;  /* 0x000000ffff6c7224 */ /* 0x000fe400078e00e6 */
[----:B------:R-:W-:Y:S02]  /*26740*/  IMAD R104, R149, UR50, RZ ;  /* 0x0000003295687c24 */ /* 0x000fe4000f8e02ff */
[----:B------:R-:W-:Y:S01]  /*26750*/  IMAD R27, R157, UR42, RZ ;  /* 0x0000002a9d1b7c24 */ /* 0x000fe2000f8e02ff */
[----:B------:R-:W-:Y:S01]  /*26760*/  LEA.HI.X.SX32 R157, R43, R5, 0x2, P5 ;  /* 0x000000052b9d7211 */ /* 0x000fe200028f16ff */
[----:B------:R-:W-:Y:S02]  /*26770*/  IMAD R97, R146, UR53, RZ ;  /* 0x0000003592617c24 */ /* 0x000fe4000f8e02ff */
[----:B------:R-:W-:-:S02]  /*26780*/  IMAD R34, R151, UR48, RZ ;  /* 0x0000003097227c24 */ /* 0x000fc4000f8e02ff */
[----:B------:R-:W-:Y:S02]  /*26790*/  IMAD R45, R152, UR47, RZ ;  /* 0x0000002f982d7c24 */ /* 0x000fe4000f8e02ff */
[----:B------:R-:W-:Y:S02]  /*267a0*/  IMAD.MOV.U32 R110, RZ, RZ, R235 ;  /* 0x000000ffff6e7224 */ /* 0x000fe400078e00eb */
[----:B------:R-:W-:Y:S02]  /*267b0*/  IMAD R102, R147, UR52, RZ ;  /* 0x0000003493667c24 */ /* 0x000fe4000f8e02ff */
[----:B------:R-:W-:Y:S01]  /*267c0*/  IMAD R31, R154, UR45, RZ ;  /* 0x0000002d9a1f7c24 */ /* 0x000fe2000f8e02ff */
[----:B------:R-:W-:Y:S01]  /*267d0*/  LEA R154, P4, R51, R7, 0x2 ;  /* 0x00000007339a7211 */ /* 0x000fe200078810ff */
[----:B------:R-:W-:Y:S02]  /*267e0*/  IMAD R235, R153, UR46, RZ ;  /* 0x0000002e99eb7c24 */ /* 0x000fe4000f8e02ff */
[----:B------:R-:W-:Y:S01]  /*267f0*/  IMAD R21, R155, UR44, RZ ;  /* 0x0000002c9b157c24 */ /* 0x000fe2000f8e02ff */
[----:B------:R-:W-:Y:S01]  /*26800*/  LEA.HI.X.SX32 R155, R51, R5, 0x2, P4 ;  /* 0x00000005339b7211 */ /* 0x000fe200020f16ff */
        /* <DEDUP_REMOVED lines=9> */
[----:B------:R-:W-:Y:S01]  /*268a0*/  IMAD R82, R135, UR66, RZ ;  /* 0x0000004287527c24 */ /* 0x000fe2000f8e02ff */
[----:B--2---:R-:W-:-:S04]  /*268b0*/  LEA R152, P3, R46, R7, 0x2 ;  /* 0x000000072e987211 */ /* 0x004fc800078610ff */
[----:B------:R-:W-:Y:S02]  /*268c0*/  LEA.HI.X.SX32 R153, R46, R5, 0x2, P3 ;  /* 0x000000052e997211 */ /* 0x000fe400018f16ff */
[----:B------:R-:W-:-:S04]  /*268d0*/  LEA R146, P5, R107, R7, 0x2 ;  /* 0x000000076b927211 */ /* 0x000fc800078a10ff */
[----:B------:R-:W-:Y:S02]  /*268e0*/  LEA.HI.X.SX32 R147, R107, R5, 0x2, P5 ;  /* 0x000000056b937211 */ /* 0x000fe400028f16ff */
[CC--:B------:R-:W-:Y:S02]  /*268f0*/  LEA R150, P2, R245.reuse, R7.reuse, 0x2 ;  /* 0x00000007f5967211 */ /* 0x0c0fe400078410ff */
[C---:B------:R-:W-:Y:S02]  /*26900*/  LEA R148, P1, R238.reuse, R7, 0x2 ;  /* 0x00000007ee947211 */ /* 0x040fe400078210ff */
[-C--:B------:R-:W-:Y:S02]  /*26910*/  LEA.HI.X.SX32 R151, R245, R5.reuse, 0x2, P2 ;  /* 0x00000005f5977211 */ /* 0x080fe400010f16ff */
[----:B------:R-:W-:Y:S01]  /*26920*/  LEA.HI.X.SX32 R149, R238, R5, 0x2, P1 ;  /* 0x00000005ee957211 */ /* 0x000fe200008f16ff */
[----:B------:R-:W-:Y:S01]  /*26930*/  IMAD.MOV.U32 R238, RZ, RZ, R239 ;  /* 0x000000ffffee7224 */ /* 0x000fe200078e00ef */
[----:B------:R-:W2:Y:S01]  /*26940*/  LDL.LU R245, [R1+0x720] ;  /* 0x0007200001f57983 */ /* 0x000ea20000300800 */
[----:B------:R-:W-:-:S02]  /*26950*/  IMAD.MOV.U32 R239, RZ, RZ, R106 ;  /* 0x000000ffffef7224 */ /* 0x000fc400078e006a */
[----:B------:R-:W-:Y:S02]  /*26960*/  IMAD.MOV.U32 R106, RZ, RZ, R108 ;  /* 0x000000ffff6a7224 */ /* 0x000fe400078e006c */
[----:B------:R-:W-:Y:S02]  /*26970*/  IMAD.MOV.U32 R108, RZ, RZ, R109 ;  /* 0x000000ffff6c7224 */ /* 0x000fe400078e006d */
[----:B------:R-:W2:Y:S04]  /*26980*/  LDL.LU R109, [R1+0x6f0] ;  /* 0x0006f000016d7983 */ /* 0x000ea80000300800 */
[----:B------:R-:W2:Y:S01]  /*26990*/  LDL.LU R107, [R1+0x6e0] ;  /* 0x0006e000016b7983 */ /* 0x000ea20000300800 */
[----:B------:R-:W-:-:S03]  /*269a0*/  LEA R144, P4, R242, R7, 0x2 ;  /* 0x00000007f2907211 */ /* 0x000fc600078810ff */
[----:B------:R-:W2:Y:S01]  /*269b0*/  LDL.LU R46, [R1+0x680] ;  /* 0x00068000012e7983 */ /* 0x000ea20000300800 */
[----:B------:R-:W-:Y:S02]  /*269c0*/  LEA.HI.X.SX32 R145, R242, R5, 0x2, P4 ;  /* 0x00000005f2917211 */ /* 0x000fe400020f16ff */
[CC--:B------:R-:W-:Y:S01]  /*269d0*/  LEA R142, P3, R243.reuse, R7.reuse, 0x2 ;  /* 0x00000007f38e7211 */ /* 0x0c0fe200078610ff */
[----:B------:R-:W2:Y:S04]  /*269e0*/  LDL.LU R51, [R1+0x678] ;  /* 0x0006780001337983 */ /* 0x000ea80000300800 */
[----:B------:R-:W2:Y:S01]  /*269f0*/  LDL.LU R242, [R1+0x700] ;  /* 0x0007000001f27983 */ /* 0x000ea20000300800 */
[----:B------:R-:W-:Y:S02]  /*26a00*/  LEA R140, P2, R54, R7, 0x2 ;  /* 0x00000007368c7211 */ /* 0x000fe400078410ff */
[-C--:B------:R-:W-:Y:S01]  /*26a10*/  LEA.HI.X.SX32 R143, R243, R5.reuse, 0x2, P3 ;  /* 0x00000005f38f7211 */ /* 0x080fe200018f16ff */
[----:B------:R-:W-:Y:S01]  /*26a20*/  IMAD R64, R90, UR13, RZ ;  /* 0x0000000d5a407c24 */ /* 0x000fe2000f8e02ff */
[----:B------:R-:W2:Y:S01]  /*26a30*/  LDL.LU R243, [R1+0x6f8] ;  /* 0x0006f80001f37983 */ /* 0x000ea20000300800 */
[----:B------:R-:W-:Y:S01]  /*26a40*/  IMAD R90, R141, UR58, RZ ;  /* 0x0000003a8d5a7c24 */ /* 0x000fe2000f8e02ff */
[----:B------:R-:W-:Y:S01]  /*26a50*/  LEA.HI.X.SX32 R141, R54, R5, 0x2, P2 ;  /* 0x00000005368d7211 */ /* 0x000fe200010f16ff */
[----:B------:R-:W-:Y:S01]  /*26a60*/  IMAD R70, R71, UR75, RZ ;  /* 0x0000004b47467c24 */ /* 0x000fe2000f8e02ff */
[----:B------:R-:W1:Y:S01]  /*26a70*/  LDCU UR13, c[0x0][0x3b0] ;  /* 0x00007600ff0d77ac */ /* 0x000e620008000800 */
[----:B---3--:R-:W-:-:S04]  /*26a80*/  LEA R132, P3, R40, R7, 0x2 ;  /* 0x0000000728847211 */ /* 0x008fc800078610ff */
[----:B------:R-:W-:Y:S02]  /*26a90*/  LEA.HI.X.SX32 R133, R40, R5, 0x2, P3 ;  /* 0x0000000528857211 */ /* 0x000fe400018f16ff */
[----:B----4-:R-:W-:-:S04]  /*26aa0*/  LEA R134, P4, R39, R7, 0x2 ;  /* 0x0000000727867211 */ /* 0x010fc800078810ff */
[----:B------:R-:W-:Y:S02]  /*26ab0*/  LEA.HI.X.SX32 R135, R39, R5, 0x2, P4 ;  /* 0x0000000527877211 */ /* 0x000fe400020f16ff */
[----:B------:R-:W1:Y:S04]  /*26ac0*/  LDL.LU R39, [R1+0x684] ;  /* 0x0006840001277983 */ /* 0x000e680000300800 */
[----:B------:R-:W3:Y:S04]  /*26ad0*/  LDL.LU R43, [R1+0x6c4] ;  /* 0x0006c400012b7983 */ /* 0x000ee80000300800 */
[----:B------:R-:W4:Y:S04]  /*26ae0*/  LDL.LU R54, [R1+0x6c0] ;  /* 0x0006c00001367983 */ /* 0x000f280000300800 */
[----:B------:R-:W4:Y:S04]  /*26af0*/  LDL.LU R12, [R1+0x67c] ;  /* 0x00067c00010c7983 */ /* 0x000f280000300800 */
[----:B------:R-:W4:Y:S01]  /*26b00*/  LDL.LU R40, [R1+0x674] ;  /* 0x0006740001287983 */ /* 0x000f220000300800 */
[----:B------:R-:W-:-:S02]  /*26b10*/  IMAD R71, R77, UR6, RZ ;  /* 0x000000064d477c24 */ /* 0x000fc4000f8e02ff */
[----:B------:R-:W-:Y:S01]  /*26b20*/  IMAD R69, R72, UR77, RZ ;  /* 0x0000004d48457c24 */ /* 0x000fe2000f8e02ff */
[----:B------:R-:W4:Y:S01]  /*26b30*/  LDL.LU R56, [R1+0x6b8] ;  /* 0x0006b80001387983 */ /* 0x000f220000300800 */
[----:B------:R-:W-:Y:S02]  /*26b40*/  IMAD R77, R83, UR69, RZ ;  /* 0x00000045534d7c24 */ /* 0x000fe4000f8e02ff */
[----:B------:R-:W-:Y:S02]  /*26b50*/  IMAD R72, R78, UR74, RZ ;  /* 0x0000004a4e487c24 */ /* 0x000fe4000f8e02ff */
[----:B------:R-:W-:Y:S02]  /*26b60*/  IMAD R83, R87, UR65, RZ ;  /* 0x0000004157537c24 */ /* 0x000fe4000f8e02ff */
[----:B------:R-:W-:Y:S02]  /*26b70*/  IMAD R68, R73, UR8, RZ ;  /* 0x0000000849447c24 */ /* 0x000fe4000f8e02ff */
[----:B------:R-:W-:-:S02]  /*26b80*/  IMAD R78, R84, UR68, RZ ;  /* 0x00000044544e7c24 */ /* 0x000fc4000f8e02ff */
[----:B------:R-:W-:Y:S01]  /*26b90*/  IMAD R87, R138, UR61, RZ ;  /* 0x0000003d8a577c24 */ /* 0x000fe2000f8e02ff */
[-C--:B------:R-:W-:Y:S01]  /*26ba0*/  LEA R138, P1, R55, R7.reuse, 0x2 ;  /* 0x00000007378a7211 */ /* 0x080fe200078210ff */
[----:B------:R-:W-:Y:S02]  /*26bb0*/  IMAD R73, R79, UR73, RZ ;  /* 0x000000494f497c24 */ /* 0x000fe4000f8e02ff */
[----:B------:R-:W-:Y:S01]  /*26bc0*/  IMAD R84, R136, UR64, RZ ;  /* 0x0000004088547c24 */ /* 0x000fe2000f8e02ff */
[----:B------:R-:W-:Y:S01]  /*26bd0*/  LEA R136, P5, R50, R7, 0x2 ;  /* 0x0000000732887211 */ /* 0x000fe200078a10ff */
[----:B------:R-:W-:Y:S02]  /*26be0*/  IMAD R66, R75, UR11, RZ ;  /* 0x0000000b4b427c24 */ /* 0x000fe4000f8e02ff */
[----:B------:R-:W-:Y:S02]  /*26bf0*/  IMAD R79, R85, UR18, RZ ;  /* 0x00000012554f7c24 */ /* 0x000fe4000f8e02ff */
[----:B------:R-:W-:-:S02]  /*26c00*/  IMAD R75, R81, UR71, RZ ;  /* 0x00000047514b7c24 */ /* 0x000fc4000f8e02ff */
[----:B------:R-:W-:Y:S02]  /*26c10*/  IMAD R85, R88, UR63, RZ ;  /* 0x0000003f58557c24 */ /* 0x000fe4000f8e02ff */
[----:B------:R-:W-:Y:S02]  /*26c20*/  IMAD R81, R86, UR67, RZ ;  /* 0x0000004356517c24 */ /* 0x000fe4000f8e02ff */
[----:B------:R-:W-:Y:S01]  /*26c30*/  IMAD R88, R139, UR60, RZ ;  /* 0x0000003c8b587c24 */ /* 0x000fe2000f8e02ff */
[----:B------:R-:W-:Y:S01]  /*26c40*/  LEA.HI.X.SX32 R139, R55, R5, 0x2, P1 ;  /* 0x00000005378b7211 */ /* 0x000fe200008f16ff */
[----:B------:R-:W-:Y:S01]  /*26c50*/  IMAD R86, R137, UR62, RZ ;  /* 0x0000003e89567c24 */ /* 0x000fe2000f8e02ff */
[----:B------:R-:W-:Y:S01]  /*26c60*/  LEA R128, P1, R47, R7, 0x2 ;  /* 0x000000072f807211 */ /* 0x000fe200078210ff */
[----:B------:R-:W4:Y:S01]  /*26c70*/  LDL.LU R55, [R1+0x6bc] ;  /* 0x0006bc0001377983 */ /* 0x000f220000300800 */
[----:B------:R-:W-:Y:S02]  /*26c80*/  LEA.HI.X.SX32 R137, R50, R5, 0x2, P5 ;  /* 0x0000000532897211 */ /* 0x000fe400028f16ff */
[-C--:B------:R-:W-:Y:S01]  /*26c90*/  LEA R126, P5, R244, R7.reuse, 0x2 ;  /* 0x00000007f47e7211 */ /* 0x080fe200078a10ff */
[----:B------:R-:W4:Y:S01]  /*26ca0*/  LDL.LU R57, [R1+0x6b4] ;  /* 0x0006b40001397983 */ /* 0x000f220000300800 */
[----:B------:R-:W-:-:S02]  /*26cb0*/  LEA R130, P2, R48, R7, 0x2 ;  /* 0x0000000730827211 */ /* 0x000fc400078410ff */
[-C--:B------:R-:W-:Y:S02]  /*26cc0*/  LEA.HI.X.SX32 R129, R47, R5.reuse, 0x2, P1 ;  /* 0x000000052f817211 */ /* 0x080fe400008f16ff */
[-C--:B------:R-:W-:Y:S01]  /*26cd0*/  LEA.HI.X.SX32 R127, R244, R5.reuse, 0x2, P5 ;  /* 0x00000005f47f7211 */ /* 0x080fe200028f16ff */
[----:B------:R-:W4:Y:S01]  /*26ce0*/  LDL.LU R47, [R1+0x6a0] ;  /* 0x0006a000012f7983 */ /* 0x000f220000300800 */
[----:B------:R-:W-:-:S03]  /*26cf0*/  LEA.HI.X.SX32 R131, R48, R5, 0x2, P2 ;  /* 0x0000000530837211 */ /* 0x000fc600010f16ff */
[----:B------:R-:W4:Y:S04]  /*26d00*/  LDL.LU R244, [R1+0x698] ;  /* 0x0006980001f47983 */ /* 0x000f280000300800 */
[----:B------:R-:W4:Y:S04]  /*26d10*/  LDL.LU R4, [R1+0x690] ;  /* 0x0006900001047983 */ /* 0x000f280000300800 */
[----:B------:R-:W4:Y:S04]  /*26d20*/  LDL.LU R62, [R1+0x688] ;  /* 0x00068800013e7983 */ /* 0x000f280000300800 */
[----:B------:R-:W4:Y:S01]  /*26d30*/  LDL.LU R48, [R1+0x6b0] ;  /* 0x0006b00001307983 */ /* 0x000f220000300800 */
[----:B--2---:R-:W-:-:S04]  /*26d40*/  LEA R124, P4, R245, R7, 0x2 ;  /* 0x00000007f57c7211 */ /* 0x004fc800078810ff */
[----:B------:R-:W-:Y:S02]  /*26d50*/  LEA.HI.X.SX32 R125, R245, R5, 0x2, P4 ;  /* 0x00000005f57d7211 */ /* 0x000fe400020f16ff */
[----:B------:R-:W-:-:S04]  /*26d60*/  LEA R114, P4, R46, R7, 0x2 ;  /* 0x000000072e727211 */ /* 0x000fc800078810ff */
[----:B------:R-:W-:Y:S02]  /*26d70*/  LEA.HI.X.SX32 R115, R46, R5, 0x2, P4 ;  /* 0x000000052e737211 */ /* 0x000fe400020f16ff */
[----:B------:R-:W2:Y:S01]  /*26d80*/  LDL.LU R46, [R1+0x6a8] ;  /* 0x0006a800012e7983 */ /* 0x000ea20000300800 */
[----:B------:R-:W-:-:S03]  /*26d90*/  LEA R122, P3, R242, R7, 0x2 ;  /* 0x00000007f27a7211 */ /* 0x000fc600078610ff */
[----:B------:R-:W2:Y:S01]  /*26da0*/  LDL.LU R59, [R1+0x694] ;  /* 0x00069400013b7983 */ /* 0x000ea20000300800 */
[----:B------:R-:W-:Y:S02]  /*26db0*/  LEA.HI.X.SX32 R123, R242, R5, 0x2, P3 ;  /* 0x00000005f27b7211 */ /* 0x000fe400018f16ff */
[-C--:B------:R-:W-:Y:S01]  /*26dc0*/  LEA R120, P2, R243, R7.reuse, 0x2 ;  /* 0x00000007f3787211 */ /* 0x080fe200078410ff */
[----:B------:R-:W2:Y:S01]  /*26dd0*/  LDL.LU R63, [R1+0x6ac] ;  /* 0x0006ac00013f7983 */ /* 0x000ea20000300800 */
[----:B------:R-:W-:Y:S01]  /*26de0*/  LEA R112, P3, R51, R7, 0x2 ;  /* 0x0000000733707211 */ /* 0x000fe200078610ff */
[----:B------:R-:W-:Y:S01]  /*26df0*/  IMAD.MOV.U32 R242, RZ, RZ, R238 ;  /* 0x000000fffff27224 */ /* 0x000fe200078e00ee */
[-C--:B------:R-:W-:Y:S01]  /*26e00*/  LEA.HI.X.SX32 R121, R243, R5.reuse, 0x2, P2 ;  /* 0x00000005f3797211 */ /* 0x080fe200010f16ff */
[----:B------:R-:W-:Y:S01]  /*26e10*/  IMAD.MOV.U32 R238, RZ, RZ, R239 ;  /* 0x000000ffffee7224 */ /* 0x000fe200078e00ef */
[----:B------:R-:W-:Y:S01]  /*26e20*/  LEA.HI.X.SX32 R113, R51, R5, 0x2, P3 ;  /* 0x0000000533717211 */ /* 0x000fe200018f16ff */
[----:B------:R-:W-:Y:S01]  /*26e30*/  IMAD.MOV.U32 R239, RZ, RZ, R110 ;  /* 0x000000ffffef7224 */ /* 0x000fe200078e006e */
[----:B------:R-:W2:Y:S01]  /*26e40*/  LDL.LU R58, [R1+0x6a4] ;  /* 0x0006a400013a7983 */ /* 0x000ea20000300800 */
[----:B-1----:R-:W-:-:S02]  /*26e50*/  LEA R10, P4, R39, R7, 0x2 ;  /* 0x00000007270a7211 */ /* 0x002fc400078810ff */
[----:B---3--:R-:W-:Y:S02]  /*26e60*/  LEA R110, P2, R43, R7, 0x2 ;  /* 0x000000072b6e7211 */ /* 0x008fe400078410ff */
[-C--:B------:R-:W-:Y:S02]  /*26e70*/  LEA.HI.X.SX32 R11, R39, R5.reuse, 0x2, P4 ;  /* 0x00000005270b7211 */ /* 0x080fe400020f16ff */
[----:B------:R-:W-:Y:S01]  /*26e80*/  LEA.HI.X.SX32 R111, R43, R5, 0x2, P2 ;  /* 0x000000052b6f7211 */ /* 0x000fe200010f16ff */
[----:B------:R-:W3:Y:S01]  /*26e90*/  LDL.LU R39, [R1+0x68c] ;  /* 0x00068c0001277983 */ /* 0x000ee20000300800 */
[----:B----4-:R-:W-:-:S03]  /*26ea0*/  LEA R50, P3, R12, R7, 0x2 ;  /* 0x000000070c327211 */ /* 0x010fc600078610ff */
[----:B------:R1:W-:Y:S01]  /*26eb0*/  STL.64 [R1+0x680], R10 ;  /* 0x0006800a01007387 */ /* 0x0003e20000100a00 */
[----:B------:R-:W-:-:S03]  /*26ec0*/  LEA.HI.X.SX32 R51, R12, R5, 0x2, P3 ;  /* 0x000000050c337211 */ /* 0x000fc600018f16ff */
[----:B------:R-:W4:Y:S01]  /*26ed0*/  LDL.LU R43, [R1+0x6d8] ;  /* 0x0006d800012b7983 */ /* 0x000f220000300800 */
[----:B------:R-:W-:-:S03]  /*26ee0*/  LEA R36, P2, R40, R7, 0x2 ;  /* 0x0000000728247211 */ /* 0x000fc600078410ff */
[----:B------:R-:W4:Y:S01]  /*26ef0*/  LDL.LU R42, [R1+0x6d0] ;  /* 0x0006d000012a7983 */ /* 0x000f220000300800 */
[----:B------:R-:W-:-:S03]  /*26f00*/  LEA.HI.X.SX32 R37, R40, R5, 0x2, P2 ;  /* 0x0000000528257211 */ /* 0x000fc600010f16ff */
[----:B------:R-:W-:Y:S04]  /*26f10*/  STL.64 [R1+0x678], R50 ;  /* 0x0006783201007387 */ /* 0x000fe80000100a00 */
[----:B------:R-:W4:Y:S01]  /*26f20*/  LDL.LU R40, [R1+0x69c] ;  /* 0x00069c0001287983 */ /* 0x000f220000300800 */
[-C--:B------:R-:W-:Y:S02]  /*26f30*/  LEA R118, P1, R109, R7.reuse, 0x2 ;  /* 0x000000076d767211 */ /* 0x080fe400078210ff */
[----:B------:R-:W-:Y:S01]  /*26f40*/  LEA R116, P5, R107, R7, 0x2 ;  /* 0x000000076b747211 */ /* 0x000fe200078a10ff */
[----:B------:R-:W-:Y:S01]  /*26f50*/  IMAD.MOV.U32 R245, RZ, RZ, R108 ;  /* 0x000000fffff57224 */ /* 0x000fe200078e006c */
[----:B------:R-:W-:Y:S01]  /*26f60*/  LEA.HI.X.SX32 R119, R109, R5, 0x2, P1 ;  /* 0x000000056d777211 */ /* 0x000fe200008f16ff */
[----:B------:R-:W-:Y:S01]  /*26f70*/  IMAD.MOV.U32 R243, RZ, RZ, R106 ;  /* 0x000000fffff37224 */ /* 0x000fe200078e006a */
[----:B------:R-:W-:-:S02]  /*26f80*/  LEA R108, P1, R54, R7, 0x2 ;  /* 0x00000007366c7211 */ /* 0x000fc400078210ff */
[-C--:B------:R-:W-:Y:S02]  /*26f90*/  LEA.HI.X.SX32 R117, R107, R5.reuse, 0x2, P5 ;  /* 0x000000056b757211 */ /* 0x080fe400028f16ff */
[----:B------:R-:W-:Y:S02]  /*26fa0*/  LEA.HI.X.SX32 R109, R54, R5, 0x2, P1 ;  /* 0x00000005366d7211 */ /* 0x000fe400008f16ff */
[-C--:B------:R-:W-:Y:S02]  /*26fb0*/  LEA R60, P1, R56, R7.reuse, 0x2 ;  /* 0x00000007383c7211 */ /* 0x080fe400078210ff */
[----:B------:R-:W-:-:S04]  /*26fc0*/  LEA R106, P5, R55, R7, 0x2 ;  /* 0x00000007376a7211 */ /* 0x000fc800078a10ff */
[----:B------:R-:W-:Y:S02]  /*26fd0*/  LEA.HI.X.SX32 R107, R55, R5, 0x2, P5 ;  /* 0x00000005376b7211 */ /* 0x000fe400028f16ff */
[C---:B------:R-:W-:Y:S02]  /*26fe0*/  LEA R54, P5, R57.reuse, R7, 0x2 ;  /* 0x0000000739367211 */ /* 0x040fe400078a10ff */
[-C--:B------:R-:W-:Y:S01]  /*26ff0*/  LEA.HI.X.SX32 R61, R56, R5.reuse, 0x2, P1 ;  /* 0x00000005383d7211 */ /* 0x080fe200008f16ff */
[----:B------:R1:W-:Y:S01]  /*27000*/  STL.64 [R1+0x670], R36 ;  /* 0x0006702401007387 */ /* 0x0003e20000100a00 */
[----:B------:R-:W-:-:S03]  /*27010*/  LEA.HI.X.SX32 R55, R57, R5, 0x2, P5 ;  /* 0x0000000539377211 */ /* 0x000fc600028f16ff */
[----:B------:R1:W-:Y:S02]  /*27020*/  STL.64 [R1+0x668], R60 ;  /* 0x0006683c01007387 */ /* 0x0003e40000100a00 */
[----:B-1----:R-:W-:-:S04]  /*27030*/  LEA R10, P4, R48, R7, 0x2 ;  /* 0x00000007300a7211 */ /* 0x002fc800078810ff */
[----:B------:R-:W-:Y:S02]  /*27040*/  LEA.HI.X.SX32 R11, R48, R5, 0x2, P4 ;  /* 0x00000005300b7211 */ /* 0x000fe400020f16ff */
[----:B------:R-:W-:-:S03]  /*27050*/  LEA R36, P2, R47, R7, 0x2 ;  /* 0x000000072f247211 */ /* 0x000fc600078410ff */
[----:B------:R1:W-:Y:S01]  /*27060*/  STL.64 [R1+0x658], R10 ;  /* 0x0006580a01007387 */ /* 0x0003e20000100a00 */
[----:B------:R-:W-:-:S03]  /*27070*/  LEA.HI.X.SX32 R37, R47, R5, 0x2, P2 ;  /* 0x000000052f257211 */ /* 0x000fc600010f16ff */
[----:B------:R2:W-:Y:S01]  /*27080*/  STL.64 [R1+0x660], R54 ;  /* 0x0006603601007387 */ /* 0x0005e20000100a00 */
[-C--:B------:R-:W-:Y:S02]  /*27090*/  LEA R60, P1, R244, R7.reuse, 0x2 ;  /* 0x00000007f43c7211 */ /* 0x080fe400078210ff */
[----:B------:R-:W-:Y:S02]  /*270a0*/  LEA R56, P5, R4, R7, 0x2 ;  /* 0x0000000704387211 */ /* 0x000fe400078a10ff */
[-C--:B------:R-:W-:Y:S02]  /*270b0*/  LEA.HI.X.SX32 R61, R244, R5.reuse, 0x2, P1 ;  /* 0x00000005f43d7211 */ /* 0x080fe400008f16ff */
[----:B------:R-:W-:Y:S02]  /*270c0*/  LEA.HI.X.SX32 R57, R4, R5, 0x2, P5 ;  /* 0x0000000504397211 */ /* 0x000fe400028f16ff */
[----:B-1----:R-:W-:-:S04]  /*270d0*/  LEA R10, P4, R62, R7, 0x2 ;  /* 0x000000073e0a7211 */ /* 0x002fc800078810ff */
[----:B------:R-:W-:Y:S02]  /*270e0*/  LEA.HI.X.SX32 R11, R62, R5, 0x2, P4 ;  /* 0x000000053e0b7211 */ /* 0x000fe400020f16ff */
[----:B--2---:R-:W-:-:S04]  /*270f0*/  LEA R50, P3, R46, R7, 0x2 ;  /* 0x000000072e327211 */ /* 0x004fc800078610ff */
[----:B------:R-:W-:Y:S02]  /*27100*/  LEA.HI.X.SX32 R51, R46, R5, 0x2, P3 ;  /* 0x000000052e337211 */ /* 0x000fe400018f16ff */
[----:B------:R-:W-:-:S03]  /*27110*/  MOV R46, R245 ;  /* 0x000000f5002e7202 */ /* 0x000fc60000000f00 */
[----:B------:R1:W-:Y:S01]  /*27120*/  STL.64 [R1+0x650], R50 ;  /* 0x0006503201007387 */ /* 0x0003e20000100a00 */
[----:B------:R-:W-:-:S03]  /*27130*/  LEA R54, P3, R63, R7, 0x2 ;  /* 0x000000073f367211 */ /* 0x000fc600078610ff */
[----:B-1----:R-:W2:Y:S04]  /*27140*/  LDL.LU R51, [R1+0x6c8] ;  /* 0x0006c80001337983 */ /* 0x002ea80000300800 */
[----:B------:R-:W2:Y:S04]  /*27150*/  LDL.LU R245, [R1+0x6dc] ;  /* 0x0006dc0001f57983 */ /* 0x000ea80000300800 */
[----:B------:R-:W2:Y:S04]  /*27160*/  LDL.LU R47, [R1+0x6d4] ;  /* 0x0006d400012f7983 */ /* 0x000ea80000300800 */
[----:B------:R-:W2:Y:S04]  /*27170*/  LDL.LU R50, [R1+0x6cc] ;  /* 0x0006cc0001327983 */ /* 0x000ea80000300800 */
[----:B------:R1:W-:Y:S04]  /*27180*/  STL.64 [R1+0x648], R36 ;  /* 0x0006482401007387 */ /* 0x0003e80000100a00 */
[----:B------:R-:W2:Y:S04]  /*27190*/  LDL.LU R48, [R1+0x6ec] ;  /* 0x0006ec0001307983 */ /* 0x000ea80000300800 */
[----:B------:R-:W2:Y:S01]  /*271a0*/  LDL.LU R244, [R1+0x6e4] ;  /* 0x0006e40001f47983 */ /* 0x000ea20000300800 */
[----:B------:R-:W-:-:S02]  /*271b0*/  LEA.HI.X.SX32 R55, R63, R5, 0x2, P3 ;  /* 0x000000053f377211 */ /* 0x000fc400018f16ff */
[C---:B-1----:R-:W-:Y:S01]  /*271c0*/  LEA R36, P2, R58.reuse, R7, 0x2 ;  /* 0x000000073a247211 */ /* 0x042fe200078410ff */
[----:B------:R-:W-:Y:S04]  /*271d0*/  STL.64 [R1+0x6c0], R60 ;  /* 0x0006c03c01007387 */ /* 0x000fe80000100a00 */
[----:B------:R-:W2:Y:S01]  /*271e0*/  LDL.LU R12, [R1+0x718] ;  /* 0x00071800010c7983 */ /* 0x000ea20000300800 */
[----:B------:R-:W-:-:S03]  /*271f0*/  LEA.HI.X.SX32 R37, R58, R5, 0x2, P2 ;  /* 0x000000053a257211 */ /* 0x000fc600010f16ff */
[----:B------:R1:W-:Y:S04]  /*27200*/  STL.64 [R1+0x6b8], R56 ;  /* 0x0006b83801007387 */ /* 0x0003e80000100a00 */
[----:B------:R3:W-:Y:S04]  /*27210*/  STL.64 [R1+0x6b0], R10 ;  /* 0x0006b00a01007387 */ /* 0x0007e80000100a00 */
[----:B------:R-:W-:Y:S01]  /*27220*/  STL.64 [R1+0x6a8], R54 ;  /* 0x0006a83601007387 */ /* 0x000fe20000100a00 */
[----:B-1----:R-:W-:-:S03]  /*27230*/  LEA R56, P5, R59, R7, 0x2 ;  /* 0x000000073b387211 */ /* 0x002fc600078a10ff */
[----:B------:R-:W-:Y:S01]  /*27240*/  STL.64 [R1+0x6a0], R36 ;  /* 0x0006a02401007387 */ /* 0x000fe20000100a00 */
[----:B------:R-:W-:Y:S02]  /*27250*/  LEA.HI.X.SX32 R57, R59, R5, 0x2, P5 ;  /* 0x000000053b397211 */ /* 0x000fe400028f16ff */
[----:B---3--:R-:W-:-:S04]  /*27260*/  LEA R10, P4, R39, R7, 0x2 ;  /* 0x00000007270a7211 */ /* 0x008fc800078810ff */
[----:B------:R-:W-:Y:S02]  /*27270*/  LEA.HI.X.SX32 R11, R39, R5, 0x2, P4 ;  /* 0x00000005270b7211 */ /* 0x000fe400020f16ff */
[----:B----4-:R-:W-:-:S04]  /*27280*/  LEA R60, P1, R40, R7, 0x2 ;  /* 0x00000007283c7211 */ /* 0x010fc800078210ff */
[----:B------:R-:W-:Y:S01]  /*27290*/  LEA.HI.X.SX32 R61, R40, R5, 0x2, P1 ;  /* 0x00000005283d7211 */ /* 0x000fe200008f16ff */
[----:B------:R-:W-:-:S04]  /*272a0*/  IMAD.MOV.U32 R40, RZ, RZ, R46 ;  /* 0x000000ffff287224 */ /* 0x000fc800078e002e */
[----:B------:R-:W-:Y:S04]  /*272b0*/  STL.64 [R1+0x698], R60 ;  /* 0x0006983c01007387 */ /* 0x000fe80000100a00 */
[----:B------:R-:W3:Y:S04]  /*272c0*/  LDL.LU R46, [R1+0x724] ;  /* 0x00072400012e7983 */ /* 0x000ee80000300800 */
[----:B------:R-:W4:Y:S04]  /*272d0*/  LDL.LU R59, [R1+0x710] ;  /* 0x00071000013b7983 */ /* 0x000f280000300800 */
[----:B------:R1:W-:Y:S04]  /*272e0*/  STL.64 [R1+0x690], R56 ;  /* 0x0006903801007387 */ /* 0x0003e80000100a00 */
[----:B-1----:R-:W3:Y:S04]  /*272f0*/  LDL.LU R57, [R1+0x708] ;  /* 0x0007080001397983 */ /* 0x002ee80000300800 */
[----:B------:R-:W3:Y:S04]  /*27300*/  LDL.LU R56, [R1+0x71c] ;  /* 0x00071c0001387983 */ /* 0x000ee80000300800 */
[----:B------:R-:W3:Y:S04]  /*27310*/  LDL.LU R58, [R1+0x714] ;  /* 0x00071400013a7983 */ /* 0x000ee80000300800 */
[----:B------:R-:W3:Y:S01]  /*27320*/  LDL.LU R39, [R1+0x72c] ;  /* 0x00072c0001277983 */ /* 0x000ee20000300800 */
[----:B------:R-:W-:-:S02]  /*27330*/  LEA R54, P3, R43, R7, 0x2 ;  /* 0x000000072b367211 */ /* 0x000fc400078610ff */
[C---:B------:R-:W-:Y:S01]  /*27340*/  LEA R36, P2, R42.reuse, R7, 0x2 ;  /* 0x000000072a247211 */ /* 0x040fe200078410ff */
[----:B------:R-:W-:Y:S01]  /*27350*/  STL.64 [R1+0x688], R10 ;  /* 0x0006880a01007387 */ /* 0x000fe20000100a00 */
[-C--:B------:R-:W-:Y:S02]  /*27360*/  LEA.HI.X.SX32 R55, R43, R5.reuse, 0x2, P3 ;  /* 0x000000052b377211 */ /* 0x080fe400018f16ff */
[----:B------:R-:W-:Y:S01]  /*27370*/  LEA.HI.X.SX32 R37, R42, R5, 0x2, P2 ;  /* 0x000000052a257211 */ /* 0x000fe200010f16ff */
[----:B------:R-:W3:Y:S04]  /*27380*/  LDL.LU R43, [R1+0x70c] ;  /* 0x00070c00012b7983 */ /* 0x000ee80000300800 */
[----:B------:R1:W-:Y:S04]  /*27390*/  STL.64 [R1+0x700], R54 ;  /* 0x0007003601007387 */ /* 0x0003e80000100a00 */
[----:B------:R1:W-:Y:S01]  /*273a0*/  STL.64 [R1+0x6f8], R36 ;  /* 0x0006f82401007387 */ /* 0x0003e20000100a00 */
[----:B--2---:R-:W-:-:S04]  /*273b0*/  LEA R62, P1, R51, R7, 0x2 ;  /* 0x00000007333e7211 */ /* 0x004fc800078210ff */
[----:B------:R-:W-:Y:S02]  /*273c0*/  LEA.HI.X.SX32 R63, R51, R5, 0x2, P1 ;  /* 0x00000005333f7211 */ /* 0x000fe400008f16ff */
[----:B-1----:R-:W-:-:S03]  /*273d0*/  LEA R54, P3, R245, R7, 0x2 ;  /* 0x00000007f5367211 */ /* 0x002fc600078610ff */
[----:B------:R1:W-:Y:S01]  /*273e0*/  STL.64 [R1+0x6f0], R62 ;  /* 0x0006f03e01007387 */ /* 0x0003e20000100a00 */
[-C--:B------:R-:W-:Y:S02]  /*273f0*/  LEA R60, P5, R48, R7.reuse, 0x2 ;  /* 0x00000007303c7211 */ /* 0x080fe400078a10ff */
[----:B------:R-:W-:Y:S02]  /*27400*/  LEA R10, P4, R244, R7, 0x2 ;  /* 0x00000007f40a7211 */ /* 0x000fe400078810ff */
[-C--:B------:R-:W-:Y:S02]  /*27410*/  LEA.HI.X.SX32 R61, R48, R5.reuse, 0x2, P5 ;  /* 0x00000005303d7211 */ /* 0x080fe400028f16ff */
[-C--:B------:R-:W-:Y:S01]  /*27420*/  LEA.HI.X.SX32 R11, R244, R5.reuse, 0x2, P4 ;  /* 0x00000005f40b7211 */ /* 0x080fe200020f16ff */
[----:B------:R-:W-:Y:S02]  /*27430*/  IMAD.MOV.U32 R244, RZ, RZ, R243 ;  /* 0x000000fffff47224 */ /* 0x000fe400078e00f3 */
[----:B------:R2:W-:Y:S01]  /*27440*/  STL.64 [R1+0x6e8], R60 ;  /* 0x0006e83c01007387 */ /* 0x0005e20000100a00 */
[----:B------:R-:W-:-:S03]  /*27450*/  LEA.HI.X.SX32 R55, R245, R5, 0x2, P3 ;  /* 0x00000005f5377211 */ /* 0x000fc600018f16ff */
[----:B------:R4:W-:Y:S01]  /*27460*/  STL.64 [R1+0x6e0], R10 ;  /* 0x0006e00a01007387 */ /* 0x0009e20000100a00 */
[----:B------:R-:W-:-:S03]  /*27470*/  LEA R36, P2, R47, R7, 0x2 ;  /* 0x000000072f247211 */ /* 0x000fc600078410ff */
[----:B------:R-:W3:Y:S04]  /*27480*/  LDL.LU R48, [R1+0x76c] ;  /* 0x00076c0001307983 */ /* 0x000ee80000300800 */
[----:B------:R-:W3:Y:S01]  /*27490*/  LDL.LU R243, [R1+0x764] ;  /* 0x0007640001f37983 */ /* 0x000ee20000300800 */
[----:B------:R-:W-:-:S03]  /*274a0*/  LEA.HI.X.SX32 R37, R47, R5, 0x2, P2 ;  /* 0x000000052f257211 */ /* 0x000fc600010f16ff */
[----:B------:R-:W3:Y:S04]  /*274b0*/  LDL.LU R51, [R1+0x758] ;  /* 0x0007580001337983 */ /* 0x000ee80000300800 */
[----:B------:R-:W3:Y:S04]  /*274c0*/  LDL.LU R245, [R1+0x750] ;  /* 0x0007500001f57983 */ /* 0x000ee80000300800 */
[----:B------:R-:W3:Y:S01]  /*274d0*/  LDL.LU R42, [R1+0x75c] ;  /* 0x00075c00012a7983 */ /* 0x000ee20000300800 */
[----:B-1----:R-:W-:-:S03]  /*274e0*/  LEA R62, P1, R50, R7, 0x2 ;  /* 0x00000007323e7211 */ /* 0x002fc600078210ff */
[----:B------:R-:W-:Y:S01]  /*274f0*/  STL.64 [R1+0x6d8], R54 ;  /* 0x0006d83601007387 */ /* 0x000fe20000100a00 */
[----:B--2---:R-:W-:-:S03]  /*27500*/  LEA R60, P5, R12, R7, 0x2 ;  /* 0x000000070c3c7211 */ /* 0x004fc600078a10ff */
[----:B------:R-:W2:Y:S01]  /*27510*/  LDL.LU R47, [R1+0x748] ;  /* 0x00074800012f7983 */ /* 0x000ea20000300800 */
[-C--:B------:R-:W-:Y:S02]  /*27520*/  LEA.HI.X.SX32 R63, R50, R5.reuse, 0x2, P1 ;  /* 0x00000005323f7211 */ /* 0x080fe400008f16ff */
[----:B------:R-:W-:Y:S01]  /*27530*/  LEA.HI.X.SX32 R61, R12, R5, 0x2, P5 ;  /* 0x000000050c3d7211 */ /* 0x000fe200028f16ff */
[----:B------:R-:W-:Y:S04]  /*27540*/  STL.64 [R1+0x6d0], R36 ;  /* 0x0006d02401007387 */ /* 0x000fe80000100a00 */
[----:B------:R-:W2:Y:S04]  /*27550*/  LDL.LU R50, [R1+0x754] ;  /* 0x0007540001327983 */ /* 0x000ea80000300800 */
[----:B------:R3:W-:Y:S04]  /*27560*/  STL.64 [R1+0x6c8], R62 ;  /* 0x0006c83e01007387 */ /* 0x0007e80000100a00 */
[----:B------:R1:W-:Y:S01]  /*27570*/  STL.64 [R1+0x740], R60 ;  /* 0x0007403c01007387 */ /* 0x0003e20000100a00 */
[----:B----4-:R-:W-:-:S04]  /*27580*/  LEA R10, P4, R59, R7, 0x2 ;  /* 0x000000073b0a7211 */ /* 0x010fc800078810ff */
[----:B------:R-:W-:Y:S02]  /*27590*/  LEA.HI.X.SX32 R11, R59, R5, 0x2, P4 ;  /* 0x000000053b0b7211 */ /* 0x000fe400020f16ff */
[----:B---3--:R-:W-:-:S03]  /*275a0*/  LEA R62, P1, R46, R7, 0x2 ;  /* 0x000000072e3e7211 */ /* 0x008fc600078210ff */
[----:B------:R3:W-:Y:S04]  /*275b0*/  STL.64 [R1+0x738], R10 ;  /* 0x0007380a01007387 */ /* 0x0007e80000100a00 */
[----:B------:R-:W4:Y:S01]  /*275c0*/  LDL.LU R12, [R1+0x790] ;  /* 0x00079000010c7983 */ /* 0x000f220000300800 */
[----:B------:R-:W-:-:S04]  /*275d0*/  LEA R54, P3, R57, R7, 0x2 ;  /* 0x0000000739367211 */ /* 0x000fc800078610ff */
[----:B------:R-:W-:Y:S02]  /*275e0*/  LEA.HI.X.SX32 R55, R57, R5, 0x2, P3 ;  /* 0x0000000539377211 */ /* 0x000fe400018f16ff */
[----:B------:R-:W-:-:S04]  /*275f0*/  LEA R36, P2, R39, R7, 0x2 ;  /* 0x0000000727247211 */ /* 0x000fc800078410ff */
[-C--:B------:R-:W-:Y:S01]  /*27600*/  LEA.HI.X.SX32 R37, R39, R5.reuse, 0x2, P2 ;  /* 0x0000000527257211 */ /* 0x080fe200010f16ff */
[----:B------:R1:W-:Y:S01]  /*27610*/  STL.64 [R1+0x730], R54 ;  /* 0x0007303601007387 */ /* 0x0003e20000100a00 */
[----:B------:R-:W-:-:S03]  /*27620*/  LEA.HI.X.SX32 R63, R46, R5, 0x2, P1 ;  /* 0x000000052e3f7211 */ /* 0x000fc600008f16ff */
[----:B------:R1:W-:Y:S04]  /*27630*/  STL.64 [R1+0x728], R36 ;  /* 0x0007282401007387 */ /* 0x0003e80000100a00 */
[----:B------:R-:W4:Y:S04]  /*27640*/  LDL.LU R57, [R1+0x74c] ;  /* 0x00074c0001397983 */ /* 0x000f280000300800 */
[----:B------:R-:W4:Y:S04]  /*27650*/  LDL.LU R39, [R1+0x788] ;  /* 0x0007880001277983 */ /* 0x000f280000300800 */
[----:B------:R-:W4:Y:S01]  /*27660*/  LDL.LU R46, [R1+0x798] ;  /* 0x00079800012e7983 */ /* 0x000f220000300800 */
[----:B-1----:R-:W-:-:S02]  /*27670*/  LEA R60, P5, R56, R7, 0x2 ;  /* 0x00000007383c7211 */ /* 0x002fc400078a10ff */
[----:B---3--:R-:W-:Y:S01]  /*27680*/  LEA R10, P4, R58, R7, 0x2 ;  /* 0x000000073a0a7211 */ /* 0x008fe200078810ff */
[----:B------:R-:W3:Y:S01]  /*27690*/  LDL.LU R59, [R1+0x7ac] ;  /* 0x0007ac00013b7983 */ /* 0x000ee20000300800 */
[----:B------:R-:W-:Y:S02]  /*276a0*/  LEA.HI.X.SX32 R61, R56, R5, 0x2, P5 ;  /* 0x00000005383d7211 */ /* 0x000fe400028f16ff */
[----:B------:R-:W-:Y:S01]  /*276b0*/  LEA R54, P3, R43, R7, 0x2 ;  /* 0x000000072b367211 */ /* 0x000fe200078610ff */
[----:B------:R1:W-:Y:S01]  /*276c0*/  STL.64 [R1+0x720], R62 ;  /* 0x0007203e01007387 */ /* 0x0003e20000100a00 */
[----:B------:R-:W-:-:S03]  /*276d0*/  LEA.HI.X.SX32 R11, R58, R5, 0x2, P4 ;  /* 0x000000053a0b7211 */ /* 0x000fc600020f16ff */
[----:B------:R-:W3:Y:S01]  /*276e0*/  LDL.LU R56, [R1+0x7a4] ;  /* 0x0007a40001387983 */ /* 0x000ee20000300800 */
[----:B------:R-:W-:-:S03]  /*276f0*/  LEA.HI.X.SX32 R55, R43, R5, 0x2, P3 ;  /* 0x000000052b377211 */ /* 0x000fc600018f16ff */
[----:B------:R2:W-:Y:S04]  /*27700*/  STL.64 [R1+0x718], R60 ;  /* 0x0007183c01007387 */ /* 0x0005e80000100a00 */
[----:B------:R1:W-:Y:S04]  /*27710*/  STL.64 [R1+0x710], R10 ;  /* 0x0007100a01007387 */ /* 0x0003e80000100a00 */
[----:B------:R1:W-:Y:S01]  /*27720*/  STL.64 [R1+0x708], R54 ;  /* 0x0007083601007387 */ /* 0x0003e20000100a00 */
[-C--:B------:R-:W-:Y:S02]  /*27730*/  LEA R36, P2, R51, R7.reuse, 0x2 ;  /* 0x0000000733247211 */ /* 0x080fe400078410ff */
[----:B-1----:R-:W-:-:S02]  /*27740*/  LEA R62, P1, R245, R7, 0x2 ;  /* 0x00000007f53e7211 */ /* 0x002fc400078210ff */
[-C--:B------:R-:W-:Y:S02]  /*27750*/  LEA.HI.X.SX32 R37, R51, R5.reuse, 0x2, P2 ;  /* 0x0000000533257211 */ /* 0x080fe400010f16ff */
[----:B------:R-:W-:Y:S02]  /*27760*/  LEA.HI.X.SX32 R63, R245, R5, 0x2, P1 ;  /* 0x00000005f53f7211 */ /* 0x000fe400008f16ff */
[C---:B--2---:R-:W-:Y:S01]  /*27770*/  LEA R60, P5, R47.reuse, R7, 0x2 ;  /* 0x000000072f3c7211 */ /* 0x044fe200078a10ff */
[----:B------:R1:W-:Y:S03]  /*27780*/  STL.64 [R1+0x780], R36 ;  /* 0x0007802401007387 */ /* 0x0003e60000100a00 */
[----:B------:R-:W-:Y:S01]  /*27790*/  LEA.HI.X.SX32 R61, R47, R5, 0x2, P5 ;  /* 0x000000052f3d7211 */ /* 0x000fe200028f16ff */
[----:B------:R-:W2:Y:S01]  /*277a0*/  LDL.LU R245, [R1+0x7d8] ;  /* 0x0007d80001f57983 */ /* 0x000ea20000300800 */
[----:B------:R-:W-:-:S03]  /*277b0*/  LEA R10, P4, R48, R7, 0x2 ;  /* 0x00000007300a7211 */ /* 0x000fc600078810ff */
[----:B------:R1:W-:Y:S01]  /*277c0*/  STL.64 [R1+0x778], R62 ;  /* 0x0007783e01007387 */ /* 0x0003e20000100a00 */
[----:B------:R-:W-:-:S03]  /*277d0*/  IMAD.MOV.U32 R51, RZ, RZ, R40 ;  /* 0x000000ffff337224 */ /* 0x000fc600078e0028 */
[----:B------:R-:W-:Y:S01]  /*277e0*/  STL.64 [R1+0x770], R60 ;  /* 0x0007703c01007387 */ /* 0x000fe20000100a00 */
[----:B------:R-:W-:Y:S01]  /*277f0*/  IMAD.MOV.U32 R47, RZ, RZ, R244 ;  /* 0x000000ffff2f7224 */ /* 0x000fe200078e00f4 */
[----:B------:R-:W-:Y:S02]  /*27800*/  LEA R54, P3, R243, R7, 0x2 ;  /* 0x00000007f3367211 */ /* 0x000fe400078610ff */
[----:B------:R-:W2:Y:S01]  /*27810*/  LDL.LU R43, [R1+0x79c] ;  /* 0x00079c00012b7983 */ /* 0x000ea20000300800 */
[----:B------:R-:W-:Y:S01]  /*27820*/  IMAD.MOV.U32 R244, RZ, RZ, R242 ;  /* 0x000000fffff47224 */ /* 0x000fe200078e00f2 */
[----:B------:R-:W-:Y:S02]  /*27830*/  LEA.HI.X.SX32 R11, R48, R5, 0x2, P4 ;  /* 0x00000005300b7211 */ /* 0x000fe400020f16ff */
[----:B------:R-:W2:Y:S01]  /*27840*/  LDL.LU R40, [R1+0x794] ;  /* 0x0007940001287983 */ /* 0x000ea20000300800 */
[----:B-1----:R-:W-:-:S03]  /*27850*/  LEA R36, P2, R42, R7, 0x2 ;  /* 0x000000072a247211 */ /* 0x002fc600078410ff */
[----:B------:R-:W2:Y:S01]  /*27860*/  LDL.LU R242, [R1+0x7d0] ;  /* 0x0007d00001f27983 */ /* 0x000ea20000300800 */
[----:B------:R-:W-:-:S03]  /*27870*/  LEA R62, P1, R50, R7, 0x2 ;  /* 0x00000007323e7211 */ /* 0x000fc600078210ff */
[----:B------:R-:W2:Y:S01]  /*27880*/  LDL.LU R48, [R1+0x78c] ;  /* 0x00078c0001307983 */ /* 0x000ea20000300800 */
[-C--:B------:R-:W-:Y:S01]  /*27890*/  LEA.HI.X.SX32 R55, R243, R5.reuse, 0x2, P3 ;  /* 0x00000005f3377211 */ /* 0x080fe200018f16ff */
[----:B------:R-:W-:Y:S02]  /*278a0*/  IMAD.MOV.U32 R243, RZ, RZ, R240 ;  /* 0x000000fffff37224 */ /* 0x000fe400078e00f0 */
[----:B------:R-:W2:Y:S01]  /*278b0*/  LDL.LU R58, [R1+0x7c8] ;  /* 0x0007c800013a7983 */ /* 0x000ea20000300800 */
[----:B------:R-:W-:-:S03]  /*278c0*/  LEA.HI.X.SX32 R37, R42, R5, 0x2, P2 ;  /* 0x000000052a257211 */ /* 0x000fc600010f16ff */
[----:B------:R-:W-:Y:S01]  /*278d0*/  STL.64 [R1+0x768], R10 ;  /* 0x0007680a01007387 */ /* 0x000fe20000100a00 */
[----:B------:R-:W-:-:S03]  /*278e0*/  LEA.HI.X.SX32 R63, R50, R5, 0x2, P1 ;  /* 0x00000005323f7211 */ /* 0x000fc600008f16ff */
[----:B------:R-:W2:Y:S04]  /*278f0*/  LDL.LU R240, [R1+0x7ec] ;  /* 0x0007ec0001f07983 */ /* 0x000ea80000300800 */
[----:B------:R4:W-:Y:S04]  /*27900*/  STL.64 [R1+0x760], R54 ;  /* 0x0007603601007387 */ /* 0x0009e80000100a00 */
[----:B------:R1:W-:Y:S04]  /*27910*/  STL.64 [R1+0x758], R36 ;  /* 0x0007582401007387 */ /* 0x0003e80000100a00 */
[----:B------:R-:W-:Y:S01]  /*27920*/  STL.64 [R1+0x750], R62 ;  /* 0x0007503e01007387 */ /* 0x000fe20000100a00 */
[----:B----4-:R-:W-:-:S04]  /*27930*/  LEA R54, P3, R12, R7, 0x2 ;  /* 0x000000070c367211 */ /* 0x010fc800078610ff */
[----:B------:R-:W-:Y:S02]  /*27940*/  LEA.HI.X.SX32 R55, R12, R5, 0x2, P3 ;  /* 0x000000050c377211 */ /* 0x000fe400018f16ff */
[----:B------:R-:W-:-:S04]  /*27950*/  LEA R60, P5, R57, R7, 0x2 ;  /* 0x00000007393c7211 */ /* 0x000fc800078a10ff */
[----:B------:R-:W-:Y:S02]  /*27960*/  LEA.HI.X.SX32 R61, R57, R5, 0x2, P5 ;  /* 0x00000005393d7211 */ /* 0x000fe400028f16ff */
[----:B------:R-:W4:Y:S01]  /*27970*/  LDL.LU R57, [R1+0x7d4] ;  /* 0x0007d40001397983 */ /* 0x000f220000300800 */
[----:B------:R-:W-:-:S04]  /*27980*/  LEA R10, P4, R46, R7, 0x2 ;  /* 0x000000072e0a7211 */ /* 0x000fc800078810ff */
[----:B------:R-:W-:Y:S01]  /*27990*/  LEA.HI.X.SX32 R11, R46, R5, 0x2, P4 ;  /* 0x000000052e0b7211 */ /* 0x000fe200020f16ff */
[----:B------:R-:W-:Y:S01]  /*279a0*/  IMAD.MOV.U32 R46, RZ, RZ, R47 ;  /* 0x000000ffff2e7224 */ /* 0x000fe200078e002f */
[C---:B-1----:R-:W-:Y:S01]  /*279b0*/  LEA R36, P2, R39.reuse, R7, 0x2 ;  /* 0x0000000727247211 */ /* 0x042fe200078410ff */
[----:B------:R1:W-:Y:S01]  /*279c0*/  STL.64 [R1+0x748], R60 ;  /* 0x0007483c01007387 */ /* 0x0003e20000100a00 */
[----:B------:R-:W-:Y:S02]  /*279d0*/  IMAD.MOV.U32 R47, RZ, RZ, R244 ;  /* 0x000000ffff2f7224 */ /* 0x000fe400078e00f4 */
[----:B------:R-:W-:Y:S01]  /*279e0*/  IMAD.MOV.U32 R244, RZ, RZ, R241 ;  /* 0x000000fffff47224 */ /* 0x000fe200078e00f1 */
[----:B------:R-:W-:Y:S01]  /*279f0*/  STL.64 [R1+0x7c0], R10 ;  /* 0x0007c00a01007387 */ /* 0x000fe20000100a00 */
[----:B------:R-:W-:-:S03]  /*27a00*/  LEA.HI.X.SX32 R37, R39, R5, 0x2, P2 ;  /* 0x0000000527257211 */ /* 0x000fc600010f16ff */
[----:B------:R-:W4:Y:S04]  /*27a10*/  LDL.LU R241, [R1+0x7e4] ;  /* 0x0007e40001f17983 */ /* 0x000f280000300800 */
[----:B------:R-:W4:Y:S04]  /*27a20*/  LDL.LU R24, [R1+0x7cc] ;  /* 0x0007cc0001187983 */ /* 0x000f280000300800 */
[----:B------:R-:W-:Y:S04]  /*27a30*/  STL.64 [R1+0x7b8], R54 ;  /* 0x0007b83601007387 */ /* 0x000fe80000100a00 */
[----:B------:R-:W4:Y:S01]  /*27a40*/  LDL.LU R39, [R1+0x7dc] ;  /* 0x0007dc0001277983 */ /* 0x000f220000300800 */
[CC--:B---3--:R-:W-:Y:S01]  /*27a50*/  LEA R50, P1, R59.reuse, R7.reuse, 0x2 ;  /* 0x000000073b327211 */ /* 0x0c8fe200078210ff */
[----:B------:R-:W-:Y:S01]  /*27a60*/  IMAD.MOV.U32 R42, RZ, RZ, R51 ;  /* 0x000000ffff2a7224 */ /* 0x000fe200078e0033 */
[----:B-1----:R-:W-:Y:S01]  /*27a70*/  LEA R60, P5, R56, R7, 0x2 ;  /* 0x00000007383c7211 */ /* 0x002fe200078a10ff */
[----:B------:R-:W3:Y:S01]  /*27a80*/  LDL.LU R4, [R1+0x818] ;  /* 0x0008180001047983 */ /* 0x000ee20000300800 */
[----:B------:R-:W-:-:S02]  /*27a90*/  LEA.HI.X.SX32 R51, R59, R5, 0x2, P1 ;  /* 0x000000053b337211 */ /* 0x000fc400008f16ff */
[----:B------:R-:W-:Y:S01]  /*27aa0*/  LEA.HI.X.SX32 R61, R56, R5, 0x2, P5 ;  /* 0x00000005383d7211 */ /* 0x000fe200028f16ff */
[----:B------:R-:W-:Y:S04]  /*27ab0*/  STL.64 [R1+0x7b0], R36 ;  /* 0x0007b02401007387 */ /* 0x000fe80000100a00 */
[----:B------:R-:W3:Y:S04]  /*27ac0*/  LDL.LU R12, [R1+0x810] ;  /* 0x00081000010c7983 */ /* 0x000ee80000300800 */
[----:B------:R2:W-:Y:S04]  /*27ad0*/  STL.64 [R1+0x7a8], R50 ;  /* 0x0007a83201007387 */ /* 0x0005e80000100a00 */
[----:B------:R-:W-:Y:S01]  /*27ae0*/  STL.64 [R1+0x7a0], R60 ;  /* 0x0007a03c01007387 */ /* 0x000fe20000100a00 */
[----:B--2---:R-:W-:-:S02]  /*27af0*/  LEA R50, P1, R245, R7, 0x2 ;  /* 0x00000007f5327211 */ /* 0x004fc400078210ff */
[CC--:B------:R-:W-:Y:S02]  /*27b00*/  LEA R10, P4, R43.reuse, R7.reuse, 0x2 ;  /* 0x000000072b0a7211 */ /* 0x0c0fe400078810ff */
[C---:B------:R-:W-:Y:S02]  /*27b10*/  LEA R54, P3, R40.reuse, R7, 0x2 ;  /* 0x0000000728367211 */ /* 0x040fe400078610ff */
[-C--:B------:R-:W-:Y:S02]  /*27b20*/  LEA.HI.X.SX32 R11, R43, R5.reuse, 0x2, P4 ;  /* 0x000000052b0b7211 */ /* 0x080fe400020f16ff */
[----:B------:R-:W-:Y:S02]  /*27b30*/  LEA.HI.X.SX32 R55, R40, R5, 0x2, P3 ;  /* 0x0000000528377211 */ /* 0x000fe400018f16ff */
[C---:B------:R-:W-:Y:S01]  /*27b40*/  LEA R36, P2, R48.reuse, R7, 0x2 ;  /* 0x0000000730247211 */ /* 0x040fe200078410ff */
[----:B------:R1:W-:Y:S03]  /*27b50*/  STL.64 [R1+0x798], R10 ;  /* 0x0007980a01007387 */ /* 0x0003e60000100a00 */
[-C--:B------:R-:W-:Y:S01]  /*27b60*/  LEA.HI.X.SX32 R37, R48, R5.reuse, 0x2, P2 ;  /* 0x0000000530257211 */ /* 0x080fe200010f16ff */
[----:B------:R-:W2:Y:S01]  /*27b70*/  LDL.LU R40, [R1+0x81c] ;  /* 0x00081c0001287983 */ /* 0x000ea20000300800 */
[----:B------:R-:W-:-:S03]  /*27b80*/  LEA.HI.X.SX32 R51, R245, R5, 0x2, P1 ;  /* 0x00000005f5337211 */ /* 0x000fc600008f16ff */
[----:B------:R-:W2:Y:S01]  /*27b90*/  LDL.LU R56, [R1+0x814] ;  /* 0x0008140001387983 */ /* 0x000ea20000300800 */
[----:B------:R-:W-:-:S03]  /*27ba0*/  LEA R62, P5, R242, R7, 0x2 ;  /* 0x00000007f23e7211 */ /* 0x000fc600078a10ff */
[----:B------:R1:W-:Y:S04]  /*27bb0*/  STL.64 [R1+0x790], R54 ;  /* 0x0007903601007387 */ /* 0x0003e80000100a00 */
[----:B------:R-:W-:Y:S01]  /*27bc0*/  STL.64 [R1+0x788], R36 ;  /* 0x0007882401007387 */ /* 0x000fe20000100a00 */
[----:B-1----:R-:W-:-:S03]  /*27bd0*/  LEA R10, P4, R58, R7, 0x2 ;  /* 0x000000073a0a7211 */ /* 0x002fc600078810ff */
[----:B------:R-:W2:Y:S04]  /*27be0*/  LDL.LU R43, [R1+0x808] ;  /* 0x00080800012b7983 */ /* 0x000ea80000300800 */
[----:B------:R-:W2:Y:S01]  /*27bf0*/  LDL.LU R59, [R1+0x82c] ;  /* 0x00082c00013b7983 */ /* 0x000ea20000300800 */
[----:B------:R-:W-:-:S03]  /*27c00*/  LEA R54, P3, R240, R7, 0x2 ;  /* 0x00000007f0367211 */ /* 0x000fc600078610ff */
[----:B------:R1:W-:Y:S01]  /*27c10*/  STL.64 [R1+0x800], R50 ;  /* 0x0008003201007387 */ /* 0x0003e20000100a00 */
[----:B------:R-:W-:Y:S01]  /*27c20*/  IMAD.MOV.U32 R48, RZ, RZ, R46 ;  /* 0x000000ffff307224 */ /* 0x000fe200078e002e */
[-C--:B------:R-:W-:Y:S01]  /*27c30*/  LEA.HI.X.SX32 R63, R242, R5.reuse, 0x2, P5 ;  /* 0x00000005f23f7211 */ /* 0x080fe200028f16ff */
[----:B------:R-:W-:Y:S01]  /*27c40*/  IMAD.MOV.U32 R46, RZ, RZ, R47 ;  /* 0x000000ffff2e7224 */ /* 0x000fe200078e002f */
[-C--:B------:R-:W-:Y:S01]  /*27c50*/  LEA.HI.X.SX32 R11, R58, R5.reuse, 0x2, P4 ;  /* 0x000000053a0b7211 */ /* 0x080fe200020f16ff */
[----:B------:R-:W-:Y:S01]  /*27c60*/  IMAD.MOV.U32 R47, RZ, RZ, R244 ;  /* 0x000000ffff2f7224 */ /* 0x000fe200078e00f4 */
[----:B------:R-:W-:Y:S01]  /*27c70*/  LEA.HI.X.SX32 R55, R240, R5, 0x2, P3 ;  /* 0x00000005f0377211 */ /* 0x000fe200018f16ff */
[----:B-1----:R-:W2:Y:S04]  /*27c80*/  LDL.LU R50, [R1+0x824] ;  /* 0x0008240001327983 */ /* 0x002ea80000300800 */
[----:B------:R-:W2:Y:S04]  /*27c90*/  LDL.LU R244, [R1+0x80c] ;  /* 0x00080c0001f47983 */ /* 0x000ea80000300800 */
[----:B------:R-:W2:Y:S04]  /*27ca0*/  LDL.LU R51, [R1+0x858] ;  /* 0x0008580001337983 */ /* 0x000ea80000300800 */
[----:B------:R1:W-:Y:S04]  /*27cb0*/  STL.64 [R1+0x7f8], R62 ;  /* 0x0007f83e01007387 */ /* 0x0003e80000100a00 */
[----:B-1----:R-:W2:Y:S04]  /*27cc0*/  LDL.LU.64 R62, [R1+0x1b40] ;  /* 0x001b4000013e7983 */ /* 0x002ea80000300a00 */
[----:B------:R1:W-:Y:S04]  /*27cd0*/  STL.64 [R1+0x7f0], R10 ;  /* 0x0007f00a01007387 */ /* 0x0003e80000100a00 */
[----:B------:R3:W-:Y:S01]  /*27ce0*/  STL.64 [R1+0x7e8], R54 ;  /* 0x0007e83601007387 */ /* 0x0007e20000100a00 */
[----:B----4-:R-:W-:-:S04]  /*27cf0*/  LEA R36, P2, R241, R7, 0x2 ;  /* 0x00000007f1247211 */ /* 0x010fc800078410ff */
[----:B------:R-:W-:Y:S02]  /*27d00*/  LEA.HI.X.SX32 R37, R241, R5, 0x2, P2 ;  /* 0x00000005f1257211 */ /* 0x000fe400010f16ff */
[----:B------:R-:W4:Y:S04]  /*27d10*/  LDL.LU R241, [R1+0x850] ;  /* 0x0008500001f17983 */ /* 0x000f280000300800 */
[----:B------:R-:W4:Y:S01]  /*27d20*/  LDL.LU R240, [R1+0x86c] ;  /* 0x00086c0001f07983 */ /* 0x000f220000300800 */
[----:B------:R-:W-:-:S04]  /*27d30*/  LEA R60, P1, R39, R7, 0x2 ;  /* 0x00000007273c7211 */ /* 0x000fc800078210ff */
[----:B------:R-:W-:Y:S01]  /*27d40*/  LEA.HI.X.SX32 R61, R39, R5, 0x2, P1 ;  /* 0x00000005273d7211 */ /* 0x000fe200008f16ff */
[----:B------:R3:W-:Y:S04]  /*27d50*/  STL.64 [R1+0x7e0], R36 ;  /* 0x0007e02401007387 */ /* 0x0007e80000100a00 */
[----:B------:R-:W-:Y:S04]  /*27d60*/  STL.64 [R1+0x7d8], R60 ;  /* 0x0007d83c01007387 */ /* 0x000fe80000100a00 */
[----:B------:R-:W4:Y:S01]  /*27d70*/  LDL.LU R39, [R1+0x848] ;  /* 0x0008480001277983 */ /* 0x000f220000300800 */
[----:B------:R-:W-:-:S02]  /*27d80*/  LEA R242, P5, R57, R7, 0x2 ;  /* 0x0000000739f27211 */ /* 0x000fc400078a10ff */
[-C--:B-1----:R-:W-:Y:S01]  /*27d90*/  LEA R10, P4, R24, R7.reuse, 0x2 ;  /* 0x00000007180a7211 */ /* 0x082fe200078810ff */
[----:B------:R-:W-:Y:S01]  /*27da0*/  IMAD.MOV.U32 R245, RZ, RZ, R243 ;  /* 0x000000fffff57224 */ /* 0x000fe200078e00f3 */
[----:B---3--:R-:W-:Y:S01]  /*27db0*/  LEA R54, P3, R4, R7, 0x2 ;  /* 0x0000000704367211 */ /* 0x008fe200078610ff */
[----:B------:R-:W3:Y:S01]  /*27dc0*/  LDL.LU R58, [R1+0x85c] ;  /* 0x00085c00013a7983 */ /* 0x000ee20000300800 */
[-C--:B------:R-:W-:Y:S02]  /*27dd0*/  LEA.HI.X.SX32 R243, R57, R5.reuse, 0x2, P5 ;  /* 0x0000000539f37211 */ /* 0x080fe400028f16ff */
[----:B------:R-:W-:Y:S01]  /*27de0*/  LEA.HI.X.SX32 R11, R24, R5, 0x2, P4 ;  /* 0x00000005180b7211 */ /* 0x000fe200020f16ff */
[----:B------:R-:W3:Y:S01]  /*27df0*/  LDL.LU R57, [R1+0x854] ;  /* 0x0008540001397983 */ /* 0x000ee20000300800 */
[----:B------:R-:W-:Y:S02]  /*27e00*/  LEA R36, P2, R12, R7, 0x2 ;  /* 0x000000070c247211 */ /* 0x000fe400078410ff */
[-C--:B------:R-:W-:Y:S01]  /*27e10*/  LEA.HI.X.SX32 R55, R4, R5.reuse, 0x2, P3 ;  /* 0x0000000504377211 */ /* 0x080fe200018f16ff */
[----:B------:R-:W-:Y:S01]  /*27e20*/  STL.64 [R1+0x7d0], R242 ;  /* 0x0007d0f201007387 */ /* 0x000fe20000100a00 */
[----:B------:R-:W-:-:S03]  /*27e30*/  LEA.HI.X.SX32 R37, R12, R5, 0x2, P2 ;  /* 0x000000050c257211 */ /* 0x000fc600010f16ff */
[----:B------:R-:W-:Y:S04]  /*27e40*/  STL.64 [R1+0x7c8], R10 ;  /* 0x0007c80a01007387 */ /* 0x000fe80000100a00 */
[----:B------:R2:W-:Y:S04]  /*27e50*/  STL.64 [R1+0x840], R54 ;  /* 0x0008403601007387 */ /* 0x0005e80000100a00 */
[----:B------:R1:W-:Y:S01]  /*27e60*/  STL.64 [R1+0x838], R36 ;  /* 0x0008382401007387 */ /* 0x0003e20000100a00 */
[----:B------:R-:W-:Y:S01]  /*27e70*/  IMAD.MOV.U32 R237, RZ, RZ, R231 ;  /* 0x000000ffffed7224 */ /* 0x000fe200078e00e7 */
[----:B--2---:R-:W-:-:S04]  /*27e80*/  LEA R54, P3, R40, R7, 0x2 ;  /* 0x0000000728367211 */ /* 0x004fc800078610ff */
[----:B------:R-:W-:Y:S02]  /*27e90*/  LEA.HI.X.SX32 R55, R40, R5, 0x2, P3 ;  /* 0x0000000528377211 */ /* 0x000fe400018f16ff */
[-C--:B-1----:R-:W-:Y:S02]  /*27ea0*/  LEA R36, P2, R56, R7.reuse, 0x2 ;  /* 0x0000000738247211 */ /* 0x082fe400078410ff */
[-C--:B------:R-:W-:Y:S02]  /*27eb0*/  LEA R60, P1, R43, R7.reuse, 0x2 ;  /* 0x000000072b3c7211 */ /* 0x080fe400078210ff */
[----:B------:R-:W-:Y:S02]  /*27ec0*/  LEA R242, P5, R59, R7, 0x2 ;  /* 0x000000073bf27211 */ /* 0x000fe400078a10ff */
[-C--:B------:R-:W-:Y:S02]  /*27ed0*/  LEA.HI.X.SX32 R61, R43, R5.reuse, 0x2, P1 ;  /* 0x000000052b3d7211 */ /* 0x080fe400008f16ff */
[----:B------:R-:W-:Y:S01]  /*27ee0*/  LEA.HI.X.SX32 R243, R59, R5, 0x2, P5 ;  /* 0x000000053bf37211 */ /* 0x000fe200028f16ff */
[----:B------:R-:W2:Y:S04]  /*27ef0*/  LDL.LU R43, [R1+0x84c] ;  /* 0x00084c00012b7983 */ /* 0x000ea80000300800 */
[----:B------:R1:W-:Y:S01]  /*27f00*/  STL.64 [R1+0x830], R60 ;  /* 0x0008303c01007387 */ /* 0x0003e20000100a00 */
[----:B------:R-:W-:-:S04]  /*27f10*/  LEA R10, P4, R50, R7, 0x2 ;  /* 0x00000007320a7211 */ /* 0x000fc800078810ff */
[----:B------:R-:W-:Y:S01]  /*27f20*/  LEA.HI.X.SX32 R11, R50, R5, 0x2, P4 ;  /* 0x00000005320b7211 */ /* 0x000fe200020f16ff */
[----:B------:R1:W-:Y:S02]  /*27f30*/  STL.64 [R1+0x828], R242 ;  /* 0x000828f201007387 */ /* 0x0003e40000100a00 */
[----:B-1----:R-:W-:Y:S02]  /*27f40*/  LEA R60, P1, R244, R7, 0x2 ;  /* 0x00000007f43c7211 */ /* 0x002fe400078210ff */
[----:B------:R-:W-:Y:S01]  /*27f50*/  STL.64 [R1+0x820], R10 ;  /* 0x0008200a01007387 */ /* 0x000fe20000100a00 */
[----:B------:R-:W-:-:S03]  /*27f60*/  LEA.HI.X.SX32 R37, R56, R5, 0x2, P2 ;  /* 0x0000000538257211 */ /* 0x000fc600010f16ff */
[----:B------:R-:W2:Y:S01]  /*27f70*/  LDL.LU R24, [R1+0x8b4] ;  /* 0x0008b40001187983 */ /* 0x000ea20000300800 */
[----:B------:R-:W-:-:S03]  /*27f80*/  LEA.HI.X.SX32 R61, R244, R5, 0x2, P1 ;  /* 0x00000005f43d7211 */ /* 0x000fc600008f16ff */
[----:B------:R-:W-:Y:S01]  /*27f90*/  STL.64 [R1+0x818], R54 ;  /* 0x0008183601007387 */ /* 0x000fe20000100a00 */
[----:B------:R-:W-:-:S03]  /*27fa0*/  LEA R242, P5, R51, R7, 0x2 ;  /* 0x0000000733f27211 */ /* 0x000fc600078a10ff */
[----:B------:R-:W2:Y:S01]  /*27fb0*/  LDL.LU R50, [R1+0x88c] ;  /* 0x00088c0001327983 */ /* 0x000ea20000300800 */
[----:B------:R-:W-:-:S03]  /*27fc0*/  LEA.HI.X.SX32 R243, R51, R5, 0x2, P5 ;  /* 0x0000000533f37211 */ /* 0x000fc600028f16ff */
[----:B------:R-:W2:Y:S04]  /*27fd0*/  LDL.LU R40, [R1+0x898] ;  /* 0x0008980001287983 */ /* 0x000ea80000300800 */
[----:B------:R-:W2:Y:S04]  /*27fe0*/  LDL.LU R4, [R1+0x8ac] ;  /* 0x0008ac0001047983 */ /* 0x000ea80000300800 */
[----:B------:R-:W-:Y:S04]  /*27ff0*/  STL.64 [R1+0x810], R36 ;  /* 0x0008102401007387 */ /* 0x000fe80000100a00 */
[----:B------:R1:W-:Y:S01]  /*28000*/  STL.64 [R1+0x808], R60 ;  /* 0x0008083c01007387 */ /* 0x0003e20000100a00 */
[----:B------:R-:W-:Y:S01]  /*28010*/  IMAD.MOV.U32 R59, RZ, RZ, R245 ;  /* 0x000000ffff3b7224 */ /* 0x000fe200078e00f5 */
[----:B------:R-:W-:-:S02]  /*28020*/  LEA R244, P1, R42, R7, 0x2 ;  /* 0x000000072af47211 */ /* 0x000fc400078210ff */
[----:B-1----:R-:W2:Y:S04]  /*28030*/  LDL.LU R61, [R1+0x1b38] ;  /* 0x001b3800013d7983 */ /* 0x002ea80000300800 */
[----:B------:R-:W2:Y:S04]  /*28040*/  LDL.LU R60, [R1+0x8a4] ;  /* 0x0008a400013c7983 */ /* 0x000ea80000300800 */
[----:B------:R3:W-:Y:S01]  /*28050*/  STL.64 [R1+0x880], R242 ;  /* 0x000880f201007387 */ /* 0x0007e20000100a00 */
[----:B------:R-:W-:Y:S02]  /*28060*/  MOV R245, R42 ;  /* 0x0000002a00f57202 */ /* 0x000fe40000000f00 */
[----:B----4-:R-:W-:-:S02]  /*28070*/  LEA R10, P4, R241, R7, 0x2 ;  /* 0x00000007f10a7211 */ /* 0x010fc400078810ff */
[C---:B------:R-:W-:Y:S02]  /*28080*/  LEA R36, P2, R240.reuse, R7, 0x2 ;  /* 0x00000007f0247211 */ /* 0x040fe400078410ff */
[-C--:B------:R-:W-:Y:S01]  /*28090*/  LEA.HI.X.SX32 R11, R241, R5.reuse, 0x2, P4 ;  /* 0x00000005f10b7211 */ /* 0x080fe200020f16ff */
[----:B------:R-:W-:Y:S01]  /*280a0*/  IMAD.MOV.U32 R241, RZ, RZ, R237 ;  /* 0x000000fffff17224 */ /* 0x000fe200078e00ed */
[----:B------:R-:W-:Y:S01]  /*280b0*/  LEA.HI.X.SX32 R37, R240, R5, 0x2, P2 ;  /* 0x00000005f0257211 */ /* 0x000fe200010f16ff */
[----:B------:R-:W4:Y:S01]  /*280c0*/  LDL.LU R237, [R1+0x8f4] ;  /* 0x0008f40001ed7983 */ /* 0x000f220000300800 */
[----:B------:R-:W-:-:S04]  /*280d0*/  LEA R54, P3, R39, R7, 0x2 ;  /* 0x0000000727367211 */ /* 0x000fc800078610ff */
[----:B------:R-:W-:Y:S01]  /*280e0*/  LEA.HI.X.SX32 R55, R39, R5, 0x2, P3 ;  /* 0x0000000527377211 */ /* 0x000fe200018f16ff */
[----:B------:R-:W-:Y:S01]  /*280f0*/  IMAD.MOV.U32 R39, RZ, RZ, R48 ;  /* 0x000000ffff277224 */ /* 0x000fe200078e0030 */
[----:B------:R1:W-:Y:S01]  /*28100*/  STL.64 [R1+0x878], R10 ;  /* 0x0008780a01007387 */ /* 0x0003e20000100a00 */
[----:B------:R-:W-:Y:S02]  /*28110*/  IMAD.MOV.U32 R48, RZ, RZ, R46 ;  /* 0x000000ffff307224 */ /* 0x000fe400078e002e */
[----:B------:R-:W-:Y:S01]  /*28120*/  IMAD.MOV.U32 R46, RZ, RZ, R47 ;  /* 0x000000ffff2e7224 */ /* 0x000fe200078e002f */
[----:B------:R-:W-:Y:S01]  /*28130*/  STL.64 [R1+0x870], R54 ;  /* 0x0008703601007387 */ /* 0x000fe20000100a00 */
[----:B------:R-:W-:-:S03]  /*28140*/  IMAD.MOV.U32 R47, RZ, RZ, R239 ;  /* 0x000000ffff2f7224 */ /* 0x000fc600078e00ef */
[----:B------:R-:W4:Y:S04]  /*28150*/  LDL.LU R239, [R1+0x8d0] ;  /* 0x0008d00001ef7983 */ /* 0x000f280000300800 */
[----:B------:R-:W-:Y:S04]  /*28160*/  STL.64 [R1+0x868], R36 ;  /* 0x0008682401007387 */ /* 0x000fe80000100a00 */
[----:B------:R-:W4:Y:S04]  /*28170*/  LDL.LU R56, [R1+0x89c] ;  /* 0x00089c0001387983 */ /* 0x000f280000300800 */
[----:B------:R-:W4:Y:S04]  /*28180*/  LDL.LU R240, [R1+0x894] ;  /* 0x0008940001f07983 */ /* 0x000f280000300800 */
[----:B------:R-:W4:Y:S04]  /*28190*/  LDL.LU R42, [R1+0x8cc] ;  /* 0x0008cc00012a7983 */ /* 0x000f280000300800 */
[----:B------:R-:W4:Y:S01]  /*281a0*/  LDL.LU R51, [R1+0x8d8] ;  /* 0x0008d80001337983 */ /* 0x000f220000300800 */
[----:B---3--:R-:W-:-:S02]  /*281b0*/  LEA R242, P5, R58, R7, 0x2 ;  /* 0x000000073af27211 */ /* 0x008fc400078a10ff */
[----:B------:R-:W-:Y:S01]  /*281c0*/  LEA.HI.X.SX32 R245, R245, R5, 0x2, P1 ;  /* 0x00000005f5f57211 */ /* 0x000fe200008f16ff */
[----:B------:R-:W3:Y:S01]  /*281d0*/  LDL.LU R12, [R1+0x8ec] ;  /* 0x0008ec00010c7983 */ /* 0x000ee20000300800 */
[C---:B-1----:R-:W-:Y:S02]  /*281e0*/  LEA R10, P4, R57.reuse, R7, 0x2 ;  /* 0x00000007390a7211 */ /* 0x042fe400078810ff */
[-C--:B------:R-:W-:Y:S01]  /*281f0*/  LEA.HI.X.SX32 R243, R58, R5.reuse, 0x2, P5 ;  /* 0x000000053af37211 */ /* 0x080fe200028f16ff */
[----:B------:R-:W-:Y:S01]  /*28200*/  STL.64 [R1+0x860], R244 ;  /* 0x000860f401007387 */ /* 0x000fe20000100a00 */
[----:B------:R-:W-:-:S03]  /*28210*/  LEA.HI.X.SX32 R11, R57, R5, 0x2, P4 ;  /* 0x00000005390b7211 */ /* 0x000fc600020f16ff */
[----:B------:R1:W-:Y:S04]  /*28220*/  STL.64 [R1+0x858], R242 ;  /* 0x000858f201007387 */ /* 0x0003e80000100a00 */
[----:B------:R-:W3:Y:S04]  /*28230*/  LDL.LU R57, [R1+0x8dc] ;  /* 0x0008dc0001397983 */ /* 0x000ee80000300800 */
[----:B------:R-:W-:Y:S01]  /*28240*/  STL.64 [R1+0x850], R10 ;  /* 0x0008500a01007387 */ /* 0x000fe20000100a00 */
[----:B-1----:R-:W-:Y:S01]  /*28250*/  IMAD.MOV.U32 R243, RZ, RZ, R59 ;  /* 0x000000fffff37224 */ /* 0x002fe200078e003b */
[----:B------:R-:W-:-:S04]  /*28260*/  LEA R242, P5, R59, R7, 0x2 ;  /* 0x000000073bf27211 */ /* 0x000fc800078a10ff */
[----:B------:R-:W-:Y:S02]  /*28270*/  LEA.HI.X.SX32 R243, R243, R5, 0x2, P5 ;  /* 0x00000005f3f37211 */ /* 0x000fe400028f16ff */
[----:B--2---:R-:W-:-:S04]  /*28280*/  LEA R54, P3, R43, R7, 0x2 ;  /* 0x000000072b367211 */ /* 0x004fc800078610ff */
[----:B------:R-:W-:Y:S01]  /*28290*/  LEA.HI.X.SX32 R55, R43, R5, 0x2, P3 ;  /* 0x000000052b377211 */ /* 0x000fe200018f16ff */
[----:B------:R-:W-:-:S04]  /*282a0*/  IMAD.MOV.U32 R43, RZ, RZ, R39 ;  /* 0x000000ffff2b7224 */ /* 0x000fc800078e0027 */
[----:B------:R1:W-:Y:S01]  /*282b0*/  STL.64 [R1+0x848], R54 ;  /* 0x0008483601007387 */ /* 0x0003e20000100a00 */
[----:B------:R-:W-:Y:S02]  /*282c0*/  IMAD.MOV.U32 R39, RZ, RZ, R47 ;  /* 0x000000ffff277224 */ /* 0x000fe400078e002f */
[----:B------:R-:W-:Y:S02]  /*282d0*/  IMAD.MOV.U32 R47, RZ, RZ, R248 ;  /* 0x000000ffff2f7224 */ /* 0x000fe400078e00f8 */
[----:B-1----:R-:W-:Y:S01]  /*282e0*/  IMAD.MOV.U32 R54, RZ, RZ, R48 ;  /* 0x000000ffff367224 */ /* 0x002fe200078e0030 */
[-C--:B------:R-:W-:Y:S02]  /*282f0*/  LEA R10, P4, R24, R7.reuse, 0x2 ;  /* 0x00000007180a7211 */ /* 0x080fe400078810ff */
[-C--:B------:R-:W-:Y:S02]  /*28300*/  LEA R36, P2, R50, R7.reuse, 0x2 ;  /* 0x0000000732247211 */ /* 0x080fe400078410ff */
[----:B------:R-:W-:-:S02]  /*28310*/  LEA R244, P1, R40, R7, 0x2 ;  /* 0x0000000728f47211 */ /* 0x000fc400078210ff */
[-C--:B------:R-:W-:Y:S02]  /*28320*/  LEA.HI.X.SX32 R37, R50, R5.reuse, 0x2, P2 ;  /* 0x0000000532257211 */ /* 0x080fe400010f16ff */
[----:B------:R-:W-:Y:S02]  /*28330*/  LEA.HI.X.SX32 R245, R40, R5, 0x2, P1 ;  /* 0x0000000528f57211 */ /* 0x000fe400008f16ff */
[----:B------:R-:W-:Y:S01]  /*28340*/  LEA R58, P3, R4, R7, 0x2 ;  /* 0x00000007043a7211 */ /* 0x000fe200078610ff */
[----:B------:R-:W-:Y:S01]  /*28350*/  STL.64 [R1+0x888], R36 ;  /* 0x0008882401007387 */ /* 0x000fe20000100a00 */
[----:B------:R-:W-:Y:S01]  /*28360*/  IMAD.MOV.U32 R48, RZ, RZ, R238 ;  /* 0x000000ffff307224 */ /* 0x000fe200078e00ee */
[-C--:B------:R-:W-:Y:S02]  /*28370*/  LEA.HI.X.SX32 R11, R24, R5.reuse, 0x2, P4 ;  /* 0x00000005180b7211 */ /* 0x080fe400020f16ff */
[----:B------:R1:W-:Y:S01]  /*28380*/  STL.64 [R1+0x8c0], R244 ;  /* 0x0008c0f401007387 */ /* 0x0003e20000100a00 */
[----:B------:R-:W-:Y:S01]  /*28390*/  LEA.HI.X.SX32 R59, R4, R5, 0x2, P3 ;  /* 0x00000005043b7211 */ /* 0x000fe200018f16ff */
[----:B------:R-:W-:-:S02]  /*283a0*/  IMAD.MOV.U32 R40, RZ, RZ, R249 ;  /* 0x000000ffff287224 */ /* 0x000fc400078e00f9 */
[----:B-1----:R-:W2:Y:S04]  /*283b0*/  LDL.LU.64 R244, [R1+0x1b30] ;  /* 0x001b300001f47983 */ /* 0x002ea80000300a00 */
[----:B------:R-:W2:Y:S01]  /*283c0*/  LDL.LU R55, [R1+0x8d4] ;  /* 0x0008d40001377983 */ /* 0x000ea20000300800 */
[----:B------:R-:W-:-:S03]  /*283d0*/  LEA R36, P2, R60, R7, 0x2 ;  /* 0x000000073c247211 */ /* 0x000fc600078410ff */
[----:B------:R-:W2:Y:S01]  /*283e0*/  LDL.LU R238, [R1+0x90c] ;  /* 0x00090c0001ee7983 */ /* 0x000ea20000300800 */
[----:B------:R-:W-:-:S03]  /*283f0*/  LEA.HI.X.SX32 R37, R60, R5, 0x2, P2 ;  /* 0x000000053c257211 */ /* 0x000fc600010f16ff */
[----:B------:R-:W2:Y:S04]  /*28400*/  LDL.LU R50, [R1+0x918] ;  /* 0x0009180001327983 */ /* 0x000ea80000300800 */
[----:B------:R-:W-:Y:S04]  /*28410*/  STL.64 [R1+0x8b8], R242 ;  /* 0x0008b8f201007387 */ /* 0x000fe80000100a00 */
[----:B------:R-:W-:Y:S04]  /*28420*/  STL.64 [R1+0x8b0], R10 ;  /* 0x0008b00a01007387 */ /* 0x000fe80000100a00 */
[----:B------:R-:W-:Y:S04]  /*28430*/  STL.64 [R1+0x8a8], R58 ;  /* 0x0008a83a01007387 */ /* 0x000fe80000100a00 */
[----:B------:R4:W-:Y:S02]  /*28440*/  STL.64 [R1+0x8a0], R36 ;  /* 0x0008a02401007387 */ /* 0x0009e40000100a00 */
[----:B----4-:R-:W-:-:S02]  /*28450*/  LEA R36, P2, R239, R7, 0x2 ;  /* 0x00000007ef247211 */ /* 0x010fc400078410ff */
[-C--:B------:R-:W-:Y:S02]  /*28460*/  LEA R248, P1, R56, R7.reuse, 0x2 ;  /* 0x0000000738f87211 */ /* 0x080fe400078210ff */
[----:B------:R-:W-:Y:S02]  /*28470*/  LEA R242, P5, R240, R7, 0x2 ;  /* 0x00000007f0f27211 */ /* 0x000fe400078a10ff */
[----:B------:R-:W-:Y:S02]  /*28480*/  LEA.HI.X.SX32 R249, R56, R5, 0x2, P1 ;  /* 0x0000000538f97211 */ /* 0x000fe400008f16ff */
[----:B------:R-:W-:Y:S02]  /*28490*/  LEA R10, P4, R42, R7, 0x2 ;  /* 0x000000072a0a7211 */ /* 0x000fe400078810ff */
[----:B------:R-:W-:Y:S02]  /*284a0*/  LEA.HI.X.SX32 R243, R240, R5, 0x2, P5 ;  /* 0x00000005f0f37211 */ /* 0x000fe400028f16ff */
[----:B------:R-:W-:-:S02]  /*284b0*/  LEA R58, P3, R51, R7, 0x2 ;  /* 0x00000007333a7211 */ /* 0x000fc400078610ff */
[-C--:B------:R-:W-:Y:S01]  /*284c0*/  LEA.HI.X.SX32 R11, R42, R5.reuse, 0x2, P4 ;  /* 0x000000052a0b7211 */ /* 0x080fe200020f16ff */
[----:B------:R-:W-:Y:S01]  /*284d0*/  STL.64 [R1+0x898], R248 ;  /* 0x000898f801007387 */ /* 0x000fe20000100a00 */
[-C--:B------:R-:W-:Y:S02]  /*284e0*/  LEA.HI.X.SX32 R59, R51, R5.reuse, 0x2, P3 ;  /* 0x00000005333b7211 */ /* 0x080fe400018f16ff */
[----:B------:R-:W-:Y:S01]  /*284f0*/  LEA.HI.X.SX32 R37, R239, R5, 0x2, P2 ;  /* 0x00000005ef257211 */ /* 0x000fe200010f16ff */
[----:B------:R1:W-:Y:S01]  /*28500*/  STL.64 [R1+0x890], R242 ;  /* 0x000890f201007387 */ /* 0x0003e20000100a00 */
[----:B------:R-:W-:Y:S01]  /*28510*/  MOV R51, R39 ;  /* 0x0000002700337202 */ /* 0x000fe20000000f00 */
[----:B------:R-:W-:Y:S02]  /*28520*/  IMAD.MOV.U32 R39, RZ, RZ, R48 ;  /* 0x000000ffff277224 */ /* 0x000fe400078e0030 */
[----:B------:R-:W-:Y:S02]  /*28530*/  IMAD.MOV.U32 R42, RZ, RZ, R43 ;  /* 0x000000ffff2a7224 */ /* 0x000fe400078e002b */
[----:B------:R-:W-:Y:S01]  /*28540*/  IMAD.MOV.U32 R48, RZ, RZ, R40 ;  /* 0x000000ffff307224 */ /* 0x000fe200078e0028 */
[----:B-1----:R-:W4:Y:S04]  /*28550*/  LDL.LU.64 R242, [R1+0x1b28] ;  /* 0x001b280001f27983 */ /* 0x002f280000300a00 */
[----:B------:R1:W-:Y:S01]  /*28560*/  STL.64 [R1+0x8c8], R10 ;  /* 0x0008c80a01007387 */ /* 0x0003e20000100a00 */
[----:B------:R-:W-:-:S03]  /*28570*/  IMAD.MOV.U32 R40, RZ, RZ, R246 ;  /* 0x000000ffff287224 */ /* 0x000fc600078e00f6 */
[----:B------:R1:W-:Y:S04]  /*28580*/  STL.64 [R1+0x900], R58 ;  /* 0x0009003a01007387 */ /* 0x0003e80000100a00 */
[----:B------:R-:W-:Y:S04]  /*28590*/  STL.64 [R1+0x8f8], R36 ;  /* 0x0008f82401007387 */ /* 0x000fe80000100a00 */
[----:B------:R-:W4:Y:S04]  /*285a0*/  LDL.LU R56, [R1+0x924] ;  /* 0x0009240001387983 */ /* 0x000f280000300800 */
[----:B------:R-:W4:Y:S01]  /*285b0*/  LDL.LU R43, [R1+0x950] ;  /* 0x00095000012b7983 */ /* 0x000f220000300800 */
[----:B------:R-:W-:-:S03]  /*285c0*/  LEA R248, P1, R237, R7, 0x2 ;  /* 0x00000007edf87211 */ /* 0x000fc600078210ff */
[----:B------:R-:W4:Y:S01]  /*285d0*/  LDL.LU R246, [R1+0x91c] ;  /* 0x00091c0001f67983 */ /* 0x000f220000300800 */
[----:B------:R-:W-:Y:S01]  /*285e0*/  LEA.HI.X.SX32 R249, R237, R5, 0x2, P1 ;  /* 0x00000005edf97211 */ /* 0x000fe200008f16ff */
[----:B------:R-:W-:Y:S02]  /*285f0*/  IMAD.MOV.U32 R239, RZ, RZ, R251 ;  /* 0x000000ffffef7224 */ /* 0x000fe400078e00fb */
[----:B------:R-:W4:Y:S04]  /*28600*/  LDL.LU R251, [R1+0x914] ;  /* 0x0009140001fb7983 */ /* 0x000f280000300800 */
[----:B------:R-:W4:Y:S04]  /*28610*/  LDL.LU R24, [R1+0x94c] ;  /* 0x00094c0001187983 */ /* 0x000f280000300800 */
[----:B------:R-:W-:Y:S04]  /*28620*/  STL.64 [R1+0x8f0], R248 ;  /* 0x0008f0f801007387 */ /* 0x000fe80000100a00 */
[----:B------:R-:W4:Y:S04]  /*28630*/  LDL.LU R4, [R1+0x958] ;  /* 0x0009580001047983 */ /* 0x000f280000300800 */
[----:B------:R-:W4:Y:S01]  /*28640*/  LDL.LU R237, [R1+0x974] ;  /* 0x0009740001ed7983 */ /* 0x000f220000300800 */
[----:B-1----:R-:W-:Y:S01]  /*28650*/  LEA R10, P4, R54, R7, 0x2 ;  /* 0x00000007360a7211 */ /* 0x002fe200078810ff */
[----:B------:R-:W-:-:S02]  /*28660*/  IMAD.MOV.U32 R11, RZ, RZ, R54 ;  /* 0x000000ffff0b7224 */ /* 0x000fc400078e0036 */
[----:B------:R-:W4:Y:S01]  /*28670*/  LDL.LU R54, [R1+0x96c] ;  /* 0x00096c0001367983 */ /* 0x000f220000300800 */
[CC--:B---3--:R-:W-:Y:S01]  /*28680*/  LEA R240, P5, R12.reuse, R7.reuse, 0x2 ;  /* 0x000000070cf07211 */ /* 0x0c8fe200078a10ff */
[----:B------:R-:W-:Y:S01]  /*28690*/  IMAD.MOV.U32 R60, RZ, RZ, R241 ;  /* 0x000000ffff3c7224 */ /* 0x000fe200078e00f1 */
[----:B------:R-:W-:Y:S02]  /*286a0*/  LEA R58, P3, R57, R7, 0x2 ;  /* 0x00000007393a7211 */ /* 0x000fe400078610ff */
[-C--:B------:R-:W-:Y:S02]  /*286b0*/  LEA.HI.X.SX32 R241, R12, R5.reuse, 0x2, P5 ;  /* 0x000000050cf17211 */ /* 0x080fe400028f16ff */
[-C--:B------:R-:W-:Y:S01]  /*286c0*/  LEA.HI.X.SX32 R11, R11, R5.reuse, 0x2, P4 ;  /* 0x000000050b0b7211 */ /* 0x080fe200020f16ff */
[----:B------:R-:W3:Y:S01]  /*286d0*/  LDL.LU R12, [R1+0x964] ;  /* 0x00096400010c7983 */ /* 0x000ee20000300800 */
[----:B------:R-:W-:-:S03]  /*286e0*/  LEA.HI.X.SX32 R59, R57, R5, 0x2, P3 ;  /* 0x00000005393b7211 */ /* 0x000fc600018f16ff */
[----:B------:R-:W-:Y:S04]  /*286f0*/  STL.64 [R1+0x8e8], R240 ;  /* 0x0008e8f001007387 */ /* 0x000fe80000100a00 */
[----:B------:R1:W-:Y:S04]  /*28700*/  STL.64 [R1+0x8e0], R10 ;  /* 0x0008e00a01007387 */ /* 0x0003e80000100a00 */
[----:B------:R1:W-:Y:S01]  /*28710*/  STL.64 [R1+0x8d8], R58 ;  /* 0x0008d83a01007387 */ /* 0x0003e20000100a00 */
[----:B------:R-:W-:Y:S02]  /*28720*/  IMAD.MOV.U32 R57, RZ, RZ, R239 ;  /* 0x000000ffff397224 */ /* 0x000fe400078e00ef */
[----:B-1----:R-:W-:Y:S01]  /*28730*/  IMAD.MOV.U32 R11, RZ, RZ, R60 ;  /* 0x000000ffff0b7224 */ /* 0x002fe200078e003c */
[-C--:B------:R-:W-:Y:S01]  /*28740*/  LEA R58, P3, R42, R7.reuse, 0x2 ;  /* 0x000000072a3a7211 */ /* 0x080fe200078610ff */
[----:B------:R-:W-:Y:S01]  /*28750*/  IMAD.MOV.U32 R59, RZ, RZ, R42 ;  /* 0x000000ffff3b7224 */ /* 0x000fe200078e002a */
[----:B------:R-:W-:-:S04]  /*28760*/  LEA R10, P4, R60, R7, 0x2 ;  /* 0x000000073c0a7211 */ /* 0x000fc800078810ff */
[-C--:B------:R-:W-:Y:S02]  /*28770*/  LEA.HI.X.SX32 R11, R11, R5.reuse, 0x2, P4 ;  /* 0x000000050b0b7211 */ /* 0x080fe400020f16ff */
[----:B------:R-:W-:Y:S02]  /*28780*/  LEA.HI.X.SX32 R59, R59, R5, 0x2, P3 ;  /* 0x000000053b3b7211 */ /* 0x000fe400018f16ff */
[CC--:B--2---:R-:W-:Y:S02]  /*28790*/  LEA R36, P2, R55.reuse, R7.reuse, 0x2 ;  /* 0x0000000737247211 */ /* 0x0c4fe400078410ff */
[C---:B------:R-:W-:Y:S02]  /*287a0*/  LEA R248, P1, R238.reuse, R7, 0x2 ;  /* 0x00000007eef87211 */ /* 0x040fe400078210ff */
[-C--:B------:R-:W-:Y:S02]  /*287b0*/  LEA.HI.X.SX32 R37, R55, R5.reuse, 0x2, P2 ;  /* 0x0000000537257211 */ /* 0x080fe400010f16ff */
[----:B------:R-:W-:-:S02]  /*287c0*/  LEA.HI.X.SX32 R249, R238, R5, 0x2, P1 ;  /* 0x00000005eef97211 */ /* 0x000fc400008f16ff */
[----:B------:R-:W-:Y:S01]  /*287d0*/  LEA R240, P5, R50, R7, 0x2 ;  /* 0x0000000732f07211 */ /* 0x000fe200078a10ff */
[----:B------:R1:W-:Y:S01]  /*287e0*/  STL.64 [R1+0x8d0], R36 ;  /* 0x0008d02401007387 */ /* 0x0003e20000100a00 */
[----:B------:R-:W-:-:S03]  /*287f0*/  IMAD.MOV.U32 R55, RZ, RZ, R51 ;  /* 0x000000ffff377224 */ /* 0x000fc600078e0033 */
[----:B------:R-:W2:Y:S01]  /*28800*/  LDL.LU R42, [R1+0x95c] ;  /* 0x00095c00012a7983 */ /* 0x000ea20000300800 */
[----:B------:R-:W-:Y:S01]  /*28810*/  LEA.HI.X.SX32 R241, R50, R5, 0x2, P5 ;  /* 0x0000000532f17211 */ /* 0x000fe200028f16ff */
[----:B------:R-:W-:Y:S02]  /*28820*/  IMAD.MOV.U32 R51, RZ, RZ, R39 ;  /* 0x000000ffff337224 */ /* 0x000fe400078e0027 */
[----:B------:R1:W-:Y:S02]  /*28830*/  STL.64 [R1+0x908], R248 ;  /* 0x000908f801007387 */ /* 0x0003e40000100a00 */
[----:B-1----:R-:W-:Y:S01]  /*28840*/  LEA R36, P2, R40, R7, 0x2 ;  /* 0x0000000728247211 */ /* 0x002fe200078410ff */
[----:B------:R-:W-:Y:S01]  /*28850*/  IMAD.MOV.U32 R37, RZ, RZ, R40 ;  /* 0x000000ffff257224 */ /* 0x000fe200078e0028 */
[----:B------:R-:W2:Y:S04]  /*28860*/  LDL.LU.64 R248, [R1+0x1b20] ;  /* 0x001b200001f87983 */ /* 0x000ea80000300a00 */
[----:B------:R-:W2:Y:S04]  /*28870*/  LDL.LU R40, [R1+0x954] ;  /* 0x0009540001287983 */ /* 0x000ea80000300800 */
[----:B------:R-:W2:Y:S04]  /*28880*/  LDL.LU R39, [R1+0x64] ;  /* 0x0000640001277983 */ /* 0x000ea80000300800 */
[----:B------:R-:W2:Y:S04]  /*28890*/  LDL.LU R50, [R1+0x6c] ;  /* 0x00006c0001327983 */ /* 0x000ea80000300800 */
[----:B------:R-:W2:Y:S01]  /*288a0*/  LDL.LU R60, [R1+0x60] ;  /* 0x00006000013c7983 */ /* 0x000ea20000300800 */
[----:B------:R-:W-:-:S03]  /*288b0*/  LEA.HI.X.SX32 R37, R37, R5, 0x2, P2 ;  /* 0x0000000525257211 */ /* 0x000fc600010f16ff */
[----:B------:R1:W-:Y:S04]  /*288c0*/  STL.64 [R1+0x940], R240 ;  /* 0x000940f001007387 */ /* 0x0003e80000100a00 */
[----:B------:R1:W-:Y:S04]  /*288d0*/  STL.64 [R1+0x938], R10 ;  /* 0x0009380a01007387 */ /* 0x0003e80000100a00 */
[----:B------:R1:W-:Y:S04]  /*288e0*/  STL.64 [R1+0x930], R58 ;  /* 0x0009303a01007387 */ /* 0x0003e80000100a00 */
[----:B------:R1:W-:Y:S01]  /*288f0*/  STL.64 [R1+0x928], R36 ;  /* 0x0009282401007387 */ /* 0x0003e20000100a00 */
[----:B----4-:R-:W-:-:S04]  /*28900*/  LEA R238, P1, R56, R7, 0x2 ;  /* 0x0000000738ee7211 */ /* 0x010fc800078210ff */
[----:B------:R-:W-:Y:S02]  /*28910*/  LEA.HI.X.SX32 R239, R56, R5, 0x2, P1 ;  /* 0x0000000538ef7211 */ /* 0x000fe400008f16ff */
[----:B-1----:R-:W-:-:S04]  /*28920*/  LEA R240, P5, R246, R7, 0x2 ;  /* 0x00000007f6f07211 */ /* 0x002fc800078a10ff */
[----:B------:R-:W-:Y:S01]  /*28930*/  LEA.HI.X.SX32 R241, R246, R5, 0x2, P5 ;  /* 0x00000005f6f17211 */ /* 0x000fe200028f16ff */
[----:B------:R-:W-:Y:S01]  /*28940*/  STL.64 [R1+0x920], R238 ;  /* 0x000920ee01007387 */ /* 0x000fe20000100a00 */
[----:B------:R-:W-:-:S03]  /*28950*/  LEA R10, P4, R251, R7, 0x2 ;  /* 0x00000007fb0a7211 */ /* 0x000fc600078810ff */
[----:B------:R1:W-:Y:S01]  /*28960*/  STL.64 [R1+0x918], R240 ;  /* 0x000918f001007387 */ /* 0x0003e20000100a00 */
[----:B------:R-:W-:Y:S02]  /*28970*/  LEA R58, P3, R24, R7, 0x2 ;  /* 0x00000007183a7211 */ /* 0x000fe400078610ff */
[----:B------:R-:W-:Y:S02]  /*28980*/  LEA.HI.X.SX32 R11, R251, R5, 0x2, P4 ;  /* 0x00000005fb0b7211 */ /* 0x000fe400020f16ff */
[-C--:B------:R-:W-:Y:S01]  /*28990*/  LEA R36, P2, R4, R7.reuse, 0x2 ;  /* 0x0000000704247211 */ /* 0x080fe200078410ff */
[----:B-1----:R-:W4:Y:S01]  /*289a0*/  LDL.LU.64 R240, [R1+0x1b18] ;  /* 0x001b180001f07983 */ /* 0x002f220000300a00 */
[----:B------:R-:W-:Y:S02]  /*289b0*/  LEA R238, P1, R43, R7, 0x2 ;  /* 0x000000072bee7211 */ /* 0x000fe400078210ff */
[-C--:B------:R-:W-:Y:S01]  /*289c0*/  LEA.HI.X.SX32 R59, R24, R5.reuse, 0x2, P3 ;  /* 0x00000005183b7211 */ /* 0x080fe200018f16ff */
[----:B------:R-:W4:Y:S01]  /*289d0*/  LDL.LU R251, [R1+0x1b10] ;  /* 0x001b100001fb7983 */ /* 0x000f220000300800 */
[----:B------:R-:W-:-:S02]  /*289e0*/  LEA.HI.X.SX32 R37, R4, R5, 0x2, P2 ;  /* 0x0000000504257211 */ /* 0x000fc400010f16ff */
[----:B------:R-:W-:Y:S01]  /*289f0*/  LEA R246, P5, R237, R7, 0x2 ;  /* 0x00000007edf67211 */ /* 0x000fe200078a10ff */
[----:B------:R1:W-:Y:S01]  /*28a00*/  STL.64 [R1+0x910], R10 ;  /* 0x0009100a01007387 */ /* 0x0003e20000100a00 */
[-C--:B------:R-:W-:Y:S01]  /*28a10*/  LEA.HI.X.SX32 R239, R43, R5.reuse, 0x2, P1 ;  /* 0x000000052bef7211 */ /* 0x080fe200008f16ff */
[----:B------:R-:W-:Y:S02]  /*28a20*/  IMAD.MOV.U32 R56, RZ, RZ, R247 ;  /* 0x000000ffff387224 */ /* 0x000fe400078e00f7 */
[----:B------:R-:W-:Y:S01]  /*28a30*/  STL.64 [R1+0x948], R58 ;  /* 0x0009483a01007387 */ /* 0x000fe20000100a00 */
[----:B------:R-:W-:Y:S01]  /*28a40*/  IMAD.MOV.U32 R43, RZ, RZ, R250 ;  /* 0x000000ffff2b7224 */ /* 0x000fe200078e00fa */
[----:B------:R-:W-:Y:S02]  /*28a50*/  LEA.HI.X.SX32 R247, R237, R5, 0x2, P5 ;  /* 0x00000005edf77211 */ /* 0x000fe400028f16ff */
[----:B------:R3:W-:Y:S04]  /*28a60*/  STL.64 [R1+0x980], R36 ;  /* 0x0009802401007387 */ /* 0x0007e80000100a00 */
[----:B------:R-:W4:Y:S01]  /*28a70*/  LDL.LU R250, [R1+0x38] ;  /* 0x0000380001fa7983 */ /* 0x000f220000300800 */
[----:B-1----:R-:W-:-:S03]  /*28a80*/  LEA R10, P4, R54, R7, 0x2 ;  /* 0x00000007360a7211 */ /* 0x002fc600078810ff */
[----:B------:R-:W-:Y:S04]  /*28a90*/  STL.64 [R1+0x978], R238 ;  /* 0x000978ee01007387 */ /* 0x000fe80000100a00 */
[----:B------:R-:W4:Y:S01]  /*28aa0*/  LDL.LU R237, [R1+0x48] ;  /* 0x0000480001ed7983 */ /* 0x000f220000300800 */
[----:B---3--:R-:W-:-:S03]  /*28ab0*/  IMAD.MOV.U32 R37, RZ, RZ, R57 ;  /* 0x000000ffff257224 */ /* 0x008fc600078e0039 */
[----:B------:R-:W3:Y:S01]  /*28ac0*/  LDL R24, [R1+0x34] ;  /* 0x0000340001187983 */ /* 0x000ee20000100800 */
[----:B------:R-:W-:-:S03]  /*28ad0*/  LEA.HI.X.SX32 R11, R54, R5, 0x2, P4 ;  /* 0x00000005360b7211 */ /* 0x000fc600020f16ff */
[----:B------:R-:W3:Y:S04]  /*28ae0*/  LDL.LU R4, [R1+0x30] ;  /* 0x0000300001047983 */ /* 0x000ee80000300800 */
[----:B------:R-:W-:Y:S04]  /*28af0*/  STL.64 [R1+0x970], R246 ;  /* 0x000970f601007387 */ /* 0x000fe80000100a00 */
[----:B------:R-:W3:Y:S04]  /*28b00*/  LDL.LU R57, [R1+0x44] ;  /* 0x0000440001397983 */ /* 0x000ee80000300800 */
[----:B------:R-:W3:Y:S01]  /*28b10*/  LDL.LU R54, [R1+0x3c] ;  /* 0x00003c0001367983 */ /* 0x000ee20000300800 */
[----:B------:R-:W-:-:S04]  /*28b20*/  LEA R58, P3, R12, R7, 0x2 ;  /* 0x000000070c3a7211 */ /* 0x000fc800078610ff */
[----:B------:R-:W-:Y:S01]  /*28b30*/  LEA.HI.X.SX32 R59, R12, R5, 0x2, P3 ;  /* 0x000000050c3b7211 */ /* 0x000fe200018f16ff */
[----:B------:R-:W-:Y:S04]  /*28b40*/  STL.64 [R1+0x968], R10 ;  /* 0x0009680a01007387 */ /* 0x000fe80000100a00 */
[----:B------:R-:W3:Y:S04]  /*28b50*/  LDL.LU R12, [R1+0x2c] ;  /* 0x00002c00010c7983 */ /* 0x000ee80000300800 */
[----:B------:R1:W-:Y:S02]  /*28b60*/  STL.64 [R1+0x960], R58 ;  /* 0x0009603a01007387 */ /* 0x0003e40000100a00 */
[----:B-1----:R-:W-:Y:S01]  /*28b70*/  IMAD.MOV.U32 R59, RZ, RZ, R37 ;  /* 0x000000ffff3b7224 */ /* 0x002fe200078e0025 */
[----:B--2---:R-:W-:-:S04]  /*28b80*/  LEA R36, P2, R42, R7, 0x2 ;  /* 0x000000072a247211 */ /* 0x004fc800078410ff */
[----:B------:R-:W-:Y:S02]  /*28b90*/  LEA.HI.X.SX32 R37, R42, R5, 0x2, P2 ;  /* 0x000000052a257211 */ /* 0x000fe400010f16ff */
[----:B------:R-:W2:Y:S04]  /*28ba0*/  LDL.LU R42, [R1+0x18] ;  /* 0x00001800012a7983 */ /* 0x000ea80000300800 */
[----:B------:R1:W-:Y:S01]  /*28bb0*/  STL.64 [R1+0x958], R36 ;  /* 0x0009582401007387 */ /* 0x0003e20000100a00 */
[----:B------:R-:W-:-:S04]  /*28bc0*/  LEA R238, P1, R40, R7, 0x2 ;  /* 0x0000000728ee7211 */ /* 0x000fc800078210ff */
[----:B------:R-:W-:Y:S02]  /*28bd0*/  LEA.HI.X.SX32 R239, R40, R5, 0x2, P1 ;  /* 0x0000000528ef7211 */ /* 0x000fe400008f16ff */
[CC--:B------:R-:W-:Y:S02]  /*28be0*/  LEA R246, P5, R50.reuse, R7.reuse, 0x2 ;  /* 0x0000000732f67211 */ /* 0x0c0fe400078a10ff */
[C---:B------:R-:W-:Y:S02]  /*28bf0*/  LEA R10, P4, R39.reuse, R7, 0x2 ;  /* 0x00000007270a7211 */ /* 0x040fe400078810ff */
[-C--:B------:R-:W-:Y:S01]  /*28c00*/  LEA.HI.X.SX32 R247, R50, R5.reuse, 0x2, P5 ;  /* 0x0000000532f77211 */ /* 0x080fe200028f16ff */
[----:B------:R-:W-:Y:S01]  /*28c10*/  IMAD.MOV.U32 R50, RZ, RZ, R47 ;  /* 0x000000ffff327224 */ /* 0x000fe200078e002f */
[----:B------:R-:W-:Y:S01]  /*28c20*/  LEA.HI.X.SX32 R11, R39, R5, 0x2, P4 ;  /* 0x00000005270b7211 */ /* 0x000fe200020f16ff */
[----:B------:R-:W-:Y:S02]  /*28c30*/  IMAD.MOV.U32 R47, RZ, RZ, R17 ;  /* 0x000000ffff2f7224 */ /* 0x000fe400078e0011 */
[----:B------:R-:W-:Y:S01]  /*28c40*/  IMAD.MOV.U32 R17, RZ, RZ, R248 ;  /* 0x000000ffff117224 */ /* 0x000fe200078e00f8 */
[-C--:B------:R-:W-:Y:S01]  /*28c50*/  LEA R248, P5, R43, R7.reuse, 0x2 ;  /* 0x000000072bf87211 */ /* 0x080fe200078a10ff */
[----:B-1----:R-:W-:Y:S01]  /*28c60*/  IMAD.MOV.U32 R37, RZ, RZ, R56 ;  /* 0x000000ffff257224 */ /* 0x002fe200078e0038 */
[----:B------:R-:W-:-:S02]  /*28c70*/  LEA R58, P3, R60, R7, 0x2 ;  /* 0x000000073c3a7211 */ /* 0x000fc400078610ff */
[----:B------:R-:W-:-:S04]  /*28c80*/  LEA R36, P2, R56, R7, 0x2 ;  /* 0x0000000738247211 */ /* 0x000fc800078410ff */
[----:B------:R-:W-:Y:S02]  /*28c90*/  LEA.HI.X.SX32 R37, R37, R5, 0x2, P2 ;  /* 0x0000000525257211 */ /* 0x000fe400010f16ff */
[----:B----4-:R-:W-:Y:S02]  /*28ca0*/  MOV R40, R241 ;  /* 0x000000f100287202 */ /* 0x010fe40000000f00 */
[----:B------:R-:W4:Y:S04]  /*28cb0*/  LDL.LU R241, [R1+0x14] ;  /* 0x0000140001f17983 */ /* 0x000f280000300800 */
[----:B------:R1:W-:Y:S04]  /*28cc0*/  STL.64 [R1+0x950], R238 ;  /* 0x000950ee01007387 */ /* 0x0003e80000100a00 */
[----:B------:R1:W-:Y:S02]  /*28cd0*/  STL.64 [R1+0x988], R246 ;  /* 0x000988f601007387 */ /* 0x0003e40000100a00 */
[----:B-1----:R-:W-:Y:S01]  /*28ce0*/  LEA R238, P1, R55, R7, 0x2 ;  /* 0x0000000737ee7211 */ /* 0x002fe200078210ff */
[----:B------:R-:W-:-:S02]  /*28cf0*/  IMAD.MOV.U32 R239, RZ, RZ, R55 ;  /* 0x000000ffffef7224 */ /* 0x000fc400078e0037 */
[----:B------:R-:W-:Y:S01]  /*28d00*/  IMAD.MOV.U32 R55, RZ, RZ, R51 ;  /* 0x000000ffff377224 */ /* 0x000fe200078e0033 */
[----:B------:R-:W2:Y:S01]  /*28d10*/  LDL.LU.64 R246, [R1+0x1b08] ;  /* 0x001b080001f67983 */ /* 0x000ea20000300a00 */
[----:B------:R-:W-:Y:S02]  /*28d20*/  IMAD.MOV.U32 R51, RZ, RZ, R249 ;  /* 0x000000ffff337224 */ /* 0x000fe400078e00f9 */
[----:B------:R-:W-:Y:S02]  /*28d30*/  IMAD.MOV.U32 R249, RZ, RZ, R43 ;  /* 0x000000fffff97224 */ /* 0x000fe400078e002b */
[----:B------:R-:W4:Y:S04]  /*28d40*/  LDL.LU R43, [R1+0x28] ;  /* 0x00002800012b7983 */ /* 0x000f280000300800 */
[----:B------:R-:W4:Y:S04]  /*28d50*/  LDL.LU R39, [R1+0x24] ;  /* 0x0000240001277983 */ /* 0x000f280000300800 */
[----:B------:R-:W4:Y:S04]  /*28d60*/  LDL.LU R56, [R1+0x1c] ;  /* 0x00001c0001387983 */ /* 0x000f280000300800 */
[----:B------:R1:W-:Y:S01]  /*28d70*/  STL.64 [R1+0x9c0], R10 ;  /* 0x0009c00a01007387 */ /* 0x0003e20000100a00 */
[----:B------:R-:W-:-:S02]  /*28d80*/  LEA.HI.X.SX32 R239, R239, R5, 0x2, P1 ;  /* 0x00000005efef7211 */ /* 0x000fc400008f16ff */
[----:B------:R-:W-:Y:S02]  /*28d90*/  LEA.HI.X.SX32 R249, R249, R5, 0x2, P5 ;  /* 0x00000005f9f97211 */ /* 0x000fe400028f16ff */
[----:B-1----:R-:W-:Y:S01]  /*28da0*/  LEA R10, P4, R59, R7, 0x2 ;  /* 0x000000073b0a7211 */ /* 0x002fe200078810ff */
[----:B------:R-:W-:Y:S01]  /*28db0*/  IMAD.MOV.U32 R11, RZ, RZ, R59 ;  /* 0x000000ffff0b7224 */ /* 0x000fe200078e003b */
[-C--:B------:R-:W-:Y:S02]  /*28dc0*/  LEA.HI.X.SX32 R59, R60, R5.reuse, 0x2, P3 ;  /* 0x000000053c3b7211 */ /* 0x080fe400018f16ff */
[----:B------:R-:W4:Y:S04]  /*28dd0*/  LDL.LU R60, [R1+0x20] ;  /* 0x00002000013c7983 */ /* 0x000f280000300800 */
[----:B------:R1:W-:Y:S01]  /*28de0*/  STL.64 [R1+0x9b8], R58 ;  /* 0x0009b83a01007387 */ /* 0x0003e20000100a00 */
[----:B------:R-:W-:-:S03]  /*28df0*/  LEA.HI.X.SX32 R11, R11, R5, 0x2, P4 ;  /* 0x000000050b0b7211 */ /* 0x000fc600020f16ff */
[----:B------:R3:W-:Y:S04]  /*28e00*/  STL.64 [R1+0x9b0], R36 ;  /* 0x0009b02401007387 */ /* 0x0007e80000100a00 */
[----:B------:R3:W-:Y:S01]  /*28e10*/  STL.64 [R1+0x9a8], R238 ;  /* 0x0009a8ee01007387 */ /* 0x0007e20000100a00 */
[-C--:B-1----:R-:W-:Y:S02]  /*28e20*/  LEA R58, P3, R237, R7.reuse, 0x2 ;  /* 0x00000007ed3a7211 */ /* 0x082fe400078610ff */
[----:B---3--:R-:W-:Y:S02]  /*28e30*/  LEA R36, P2, R57, R7, 0x2 ;  /* 0x0000000739247211 */ /* 0x008fe400078410ff */
[----:B------:R-:W-:Y:S02]  /*28e40*/  LEA.HI.X.SX32 R59, R237, R5, 0x2, P3 ;  /* 0x00000005ed3b7211 */ /* 0x000fe400018f16ff */
[----:B------:R-:W-:Y:S01]  /*28e50*/  LEA R238, P1, R54, R7, 0x2 ;  /* 0x0000000736ee7211 */ /* 0x000fe200078210ff */
[----:B------:R-:W-:Y:S01]  /*28e60*/  STL.64 [R1+0x9a0], R248 ;  /* 0x0009a0f801007387 */ /* 0x000fe20000100a00 */
[----:B------:R-:W-:-:S02]  /*28e70*/  LEA.HI.X.SX32 R37, R57, R5, 0x2, P2 ;  /* 0x0000000539257211 */ /* 0x000fc400010f16ff */
[----:B------:R-:W-:Y:S01]  /*28e80*/  LEA.HI.X.SX32 R239, R54, R5, 0x2, P1 ;  /* 0x0000000536ef7211 */ /* 0x000fe200008f16ff */
[----:B------:R-:W-:Y:S04]  /*28e90*/  STL.64 [R1+0x998], R10 ;  /* 0x0009980a01007387 */ /* 0x000fe80000100a00 */
[----:B------:R-:W3:Y:S04]  /*28ea0*/  LDL.LU R237, [R1+0x1b00] ;  /* 0x001b000001ed7983 */ /* 0x000ee80000300800 */
[----:B------:R-:W-:Y:S04]  /*28eb0*/  STL.64 [R1+0x990], R58 ;  /* 0x0009903a01007387 */ /* 0x000fe80000100a00 */
[----:B------:R-:W-:Y:S04]  /*28ec0*/  STL.64 [R1+0x9c8], R36 ;  /* 0x0009c82401007387 */ /* 0x000fe80000100a00 */
[----:B------:R1:W-:Y:S04]  /*28ed0*/  STL.64 [R1+0xa00], R238 ;  /* 0x000a00ee01007387 */ /* 0x0003e80000100a00 */
[----:B-1----:R-:W3:Y:S01]  /*28ee0*/  LDL.LU.64 R238, [R1+0x1af8] ;  /* 0x001af80001ee7983 */ /* 0x002ee20000300a00 */
[-C--:B------:R-:W-:Y:S01]  /*28ef0*/  LEA R248, P5, R250, R7.reuse, 0x2 ;  /* 0x00000007faf87211 */ /* 0x080fe200078a10ff */
[----:B------:R-:W-:Y:S01]  /*28f00*/  IMAD.MOV.U32 R36, RZ, RZ, R40 ;  /* 0x000000ffff247224 */ /* 0x000fe200078e0028 */
[----:B------:R-:W-:-:S02]  /*28f10*/  LEA R10, P4, R24, R7, 0x2 ;  /* 0x00000007180a7211 */ /* 0x000fc400078810ff */
[----:B------:R-:W-:Y:S02]  /*28f20*/  LEA R58, P3, R4, R7, 0x2 ;  /* 0x00000007043a7211 */ /* 0x000fe400078610ff */
[-C--:B------:R-:W-:Y:S01]  /*28f30*/  LEA.HI.X.SX32 R249, R250, R5.reuse, 0x2, P5 ;  /* 0x00000005faf97211 */ /* 0x080fe200028f16ff */
[----:B------:R-:W-:Y:S01]  /*28f40*/  IMAD.MOV.U32 R57, RZ, RZ, R55 ;  /* 0x000000ffff397224 */ /* 0x000fe200078e0037 */
[-C--:B------:R-:W-:Y:S01]  /*28f50*/  LEA.HI.X.SX32 R11, R24, R5.reuse, 0x2, P4 ;  /* 0x00000005180b7211 */ /* 0x080fe200020f16ff */
[----:B------:R-:W3:Y:S01]  /*28f60*/  LDL.LU R250, [R1+0x1af0] ;  /* 0x001af00001fa7983 */ /* 0x000ee20000300800 */
[----:B------:R-:W-:Y:S01]  /*28f70*/  LEA.HI.X.SX32 R59, R4, R5, 0x2, P3 ;  /* 0x00000005043b7211 */ /* 0x000fe200018f16ff */
[----:B------:R-:W-:Y:S02]  /*28f80*/  IMAD.MOV.U32 R55, RZ, RZ, R50 ;  /* 0x000000ffff377224 */ /* 0x000fe400078e0032 */
[----:B------:R4:W-:Y:S01]  /*28f90*/  STL.64 [R1+0x9f8], R248 ;  /* 0x0009f8f801007387 */ /* 0x0009e20000100a00 */
[----:B------:R-:W-:-:S02]  /*28fa0*/  IMAD.MOV.U32 R50, RZ, RZ, R51 ;  /* 0x000000ffff327224 */ /* 0x000fc400078e0033 */
[----:B------:R-:W-:Y:S01]  /*28fb0*/  IMAD.MOV.U32 R51, RZ, RZ, R46 ;  /* 0x000000ffff337224 */ /* 0x000fe200078e002e */
[----:B------:R-:W-:Y:S04]  /*28fc0*/  STL.64 [R1+0x9f0], R10 ;  /* 0x0009f00a01007387 */ /* 0x000fe80000100a00 */
[----:B------:R1:W-:Y:S01]  /*28fd0*/  STL.64 [R1+0x9e8], R58 ;  /* 0x0009e83a01007387 */ /* 0x0003e20000100a00 */
[----:B--2---:R-:W-:Y:S01]  /*28fe0*/  IMAD.MOV.U32 R40, RZ, RZ, R246 ;  /* 0x000000ffff287224 */ /* 0x004fe200078e00f6 */
[----:B------:R-:W-:Y:S01]  /*28ff0*/  LEA R246, P2, R12, R7, 0x2 ;  /* 0x000000070cf67211 */ /* 0x000fe200078410ff */
[----:B------:R-:W-:-:S03]  /*29000*/  IMAD.MOV.U32 R37, RZ, RZ, R247 ;  /* 0x000000ffff257224 */ /* 0x000fc600078e00f7 */
[----:B------:R-:W-:Y:S02]  /*29010*/  LEA.HI.X.SX32 R247, R12, R5, 0x2, P2 ;  /* 0x000000050cf77211 */ /* 0x000fe400010f16ff */
[----:B----4-:R-:W-:-:S03]  /*29020*/  LEA R248, P5, R39, R7, 0x2 ;  /* 0x0000000727f87211 */ /* 0x010fc600078a10ff */
[----:B------:R2:W-:Y:S01]  /*29030*/  STL.64 [R1+0x9e0], R246 ;  /* 0x0009e0f601007387 */ /* 0x0005e20000100a00 */
[C---:B-1----:R-:W-:Y:S02]  /*29040*/  LEA R58, P3, R56.reuse, R7, 0x2 ;  /* 0x00000007383a7211 */ /* 0x042fe400078610ff */
[-C--:B------:R-:W-:Y:S02]  /*29050*/  LEA.HI.X.SX32 R249, R39, R5.reuse, 0x2, P5 ;  /* 0x0000000527f97211 */ /* 0x080fe400028f16ff */
[----:B------:R-:W-:Y:S02]  /*29060*/  LEA.HI.X.SX32 R59, R56, R5, 0x2, P3 ;  /* 0x00000005383b7211 */ /* 0x000fe400018f16ff */
[----:B--2---:R-:W-:-:S04]  /*29070*/  LEA R246, P2, R42, R7, 0x2 ;  /* 0x000000072af67211 */ /* 0x004fc800078410ff */
[----:B------:R-:W-:Y:S02]  /*29080*/  LEA.HI.X.SX32 R247, R42, R5, 0x2, P2 ;  /* 0x000000052af77211 */ /* 0x000fe400010f16ff */
[----:B------:R-:W-:-:S04]  /*29090*/  LEA R10, P4, R60, R7, 0x2 ;  /* 0x000000073c0a7211 */ /* 0x000fc800078810ff */
[----:B------:R-:W-:Y:S01]  /*290a0*/  LEA.HI.X.SX32 R11, R60, R5, 0x2, P4 ;  /* 0x000000053c0b7211 */ /* 0x000fe200020f16ff */
[----:B---3--:R-:W-:Y:S01]  /*290b0*/  IMAD.MOV.U32 R54, RZ, RZ, R238 ;  /* 0x000000ffff367224 */ /* 0x008fe200078e00ee */
[C---:B------:R-:W-:Y:S02]  /*290c0*/  LEA R238, P1, R43.reuse, R7, 0x2 ;  /* 0x000000072bee7211 */ /* 0x040fe400078210ff */
[----:B------:R-:W-:Y:S02]  /*290d0*/  MOV R46, R239 ;  /* 0x000000ef002e7202 */ /* 0x000fe40000000f00 */
[----:B------:R-:W-:-:S05]  /*290e0*/  LEA.HI.X.SX32 R239, R43, R5, 0x2, P1 ;  /* 0x000000052bef7211 */ /* 0x000fca00008f16ff */
[----:B------:R-:W-:Y:S04]  /*290f0*/  STL.64 [R1+0x9d8], R238 ;  /* 0x0009d8ee01007387 */ /* 0x000fe80000100a00 */
[----:B------:R1:W-:Y:S04]  /*29100*/  STL.64 [R1+0x9d0], R248 ;  /* 0x0009d0f801007387 */ /* 0x0003e80000100a00 */
[----:B-1----:R-:W2:Y:S04]  /*29110*/  LDL.LU.64 R248, [R1+0x1ae8] ;  /* 0x001ae80001f87983 */ /* 0x002ea80000300a00 */
[----:B------:R-:W3:Y:S04]  /*29120*/  LDL.LU R4, [R1+0x10] ;  /* 0x0000100001047983 */ /* 0x000ee80000300800 */
[----:B------:R-:W-:Y:S04]  /*29130*/  STL.64 [R1+0xa08], R10 ;  /* 0x000a080a01007387 */ /* 0x000fe80000100a00 */
[----:B------:R-:W-:Y:S04]  /*29140*/  STL.64 [R1+0xa40], R58 ;  /* 0x000a403a01007387 */ /* 0x000fe80000100a00 */
[----:B------:R1:W-:Y:S04]  /*29150*/  STL.64 [R1+0xa38], R246 ;  /* 0x000a38f601007387 */ /* 0x0003e80000100a00 */
[----:B-1----:R-:W4:Y:S01]  /*29160*/  LDL.LU.64 R246, [R1+0x1ae0] ;  /* 0x001ae00001f67983 */ /* 0x002f220000300a00 */
[-C--:B------:R-:W-:Y:S01]  /*29170*/  LEA R238, P1, R241, R7.reuse, 0x2 ;  /* 0x00000007f1ee7211 */ /* 0x080fe200078210ff */
[----:B------:R-:W-:Y:S01]  /*29180*/  IMAD.MOV.U32 R43, RZ, RZ, R244 ;  /* 0x000000ffff2b7224 */ /* 0x000fe200078e00f4 */
[----:B------:R-:W-:-:S02]  /*29190*/  LEA R244, P5, R250, R7, 0x2 ;  /* 0x00000007faf47211 */ /* 0x000fc400078a10ff */
[-C--:B------:R-:W-:Y:S01]  /*291a0*/  LEA.HI.X.SX32 R239, R241, R5.reuse, 0x2, P1 ;  /* 0x00000005f1ef7211 */ /* 0x080fe200008f16ff */
[----:B------:R-:W-:Y:S01]  /*291b0*/  IMAD.MOV.U32 R39, RZ, RZ, R245 ;  /* 0x000000ffff277224 */ /* 0x000fe200078e00f5 */
[----:B------:R-:W-:-:S03]  /*291c0*/  LEA.HI.X.SX32 R245, R250, R5, 0x2, P5 ;  /* 0x00000005faf57211 */ /* 0x000fc600028f16ff */
[----:B------:R1:W-:Y:S04]  /*291d0*/  STL.64 [R1+0xa30], R238 ;  /* 0x000a30ee01007387 */ /* 0x0003e80000100a00 */
[----:B-1----:R-:W2:Y:S01]  /*291e0*/  LDL.LU.64 R238, [R1+0x1ad8] ;  /* 0x001ad80001ee7983 */ /* 0x002ea20000300a00 */
[----:B----4-:R-:W-:-:S05]  /*291f0*/  LEA R60, P2, R247, R7, 0x2 ;  /* 0x00000007f73c7211 */ /* 0x010fca00078410ff */
[----:B------:R-:W-:Y:S04]  /*29200*/  STL [R1+0xa10], R60 ;  /* 0x000a103c01007387 */ /* 0x000fe80000100800 */
[----:B------:R1:W-:Y:S04]  /*29210*/  STL.64 [R1+0xa28], R244 ;  /* 0x000a28f401007387 */ /* 0x0003e80000100a00 */
[----:B-1----:R-:W4:Y:S01]  /*29220*/  LDL.LU.64 R244, [R1+0x1ad0] ;  /* 0x001ad00001f47983 */ /* 0x002f220000300a00 */
[CC--:B--2---:R-:W-:Y:S01]  /*29230*/  LEA R10, P4, R249.reuse, R7.reuse, 0x2 ;  /* 0x00000007f90a7211 */ /* 0x0c4fe200078810ff */
[----:B------:R-:W-:Y:S01]  /*29240*/  IMAD.MOV.U32 R56, RZ, RZ, R242 ;  /* 0x000000ffff387224 */ /* 0x000fe200078e00f2 */
[----:B------:R-:W-:Y:S01]  /*29250*/  LEA R242, P3, R248, R7, 0x2 ;  /* 0x00000007f8f27211 */ /* 0x000fe200078610ff */
[----:B------:R-:W-:Y:S01]  /*29260*/  IMAD.MOV.U32 R59, RZ, RZ, R57 ;  /* 0x000000ffff3b7224 */ /* 0x000fe200078e0039 */
[----:B------:R-:W-:Y:S01]  /*29270*/  LEA.HI.X.SX32 R11, R249, R5, 0x2, P4 ;  /* 0x00000005f90b7211 */ /* 0x000fe200020f16ff */
[----:B------:R-:W-:Y:S01]  /*29280*/  IMAD.MOV.U32 R58, RZ, RZ, R240 ;  /* 0x000000ffff3a7224 */ /* 0x000fe200078e00f0 */
[----:B------:R-:W-:Y:S01]  /*29290*/  LEA R240, P1, R246, R7, 0x2 ;  /* 0x00000007f6f07211 */ /* 0x000fe200078210ff */
[----:B------:R-:W-:Y:S01]  /*292a0*/  IMAD.MOV.U32 R57, RZ, RZ, R243 ;  /* 0x000000ffff397224 */ /* 0x000fe200078e00f3 */
[-C--:B------:R-:W-:Y:S01]  /*292b0*/  LEA.HI.X.SX32 R243, R248, R5.reuse, 0x2, P3 ;  /* 0x00000005f8f37211 */ /* 0x080fe200018f16ff */
[----:B------:R-:W-:Y:S01]  /*292c0*/  IMAD.MOV.U32 R249, RZ, RZ, R61 ;  /* 0x000000fffff97224 */ /* 0x000fe200078e003d */
[----:B------:R-:W-:-:S02]  /*292d0*/  LEA.HI.X.SX32 R249, R247, R5, 0x2, P2 ;  /* 0x00000005f7f97211 */ /* 0x000fc400010f16ff */
[----:B------:R-:W-:Y:S02]  /*292e0*/  LEA.HI.X.SX32 R241, R246, R5, 0x2, P1 ;  /* 0x00000005f6f17211 */ /* 0x000fe400008f16ff */
[----:B----4-:R-:W-:-:S05]  /*292f0*/  LEA R12, P5, R245, R7, 0x2 ;  /* 0x00000007f50c7211 */ /* 0x010fca00078a10ff */
[----:B------:R-:W-:Y:S04]  /*29300*/  STL [R1+0xa80], R12 ;  /* 0x000a800c01007387 */ /* 0x000fe80000100800 */
[----:B------:R-:W-:Y:S04]  /*29310*/  STL.64 [R1+0xa20], R10 ;  /* 0x000a200a01007387 */ /* 0x000fe80000100a00 */
[----:B------:R-:W2:Y:S04]  /*29320*/  LDL.LU R42, [R1+0xaa4] ;  /* 0x000aa400012a7983 */ /* 0x000ea80000300800 */
[----:B------:R1:W-:Y:S04]  /*29330*/  STL.64 [R1+0xa18], R242 ;  /* 0x000a18f201007387 */ /* 0x0003e80000100a00 */
[----:B-1----:R-:W4:Y:S04]  /*29340*/  LDL.LU.64 R242, [R1+0x1ac8] ;  /* 0x001ac80001f27983 */ /* 0x002f280000300a00 */
[----:B------:R-:W-:Y:S04]  /*29350*/  STL [R1+0xa14], R249 ;  /* 0x000a14f901007387 */ /* 0x000fe80000100800 */
[----:B------:R1:W-:Y:S04]  /*29360*/  STL.64 [R1+0xa48], R240 ;  /* 0x000a48f001007387 */ /* 0x0003e80000100a00 */
[----:B-1----:R-:W2:Y:S01]  /*29370*/  LDL.LU.64 R240, [R1+0x1ac0] ;  /* 0x001ac00001f07983 */ /* 0x002ea20000300a00 */
[----:B------:R-:W-:Y:S01]  /*29380*/  LEA R10, P4, R244, R7, 0x2 ;  /* 0x00000007f40a7211 */ /* 0x000fe200078810ff */
[----:B------:R-:W-:-:S02]  /*29390*/  IMAD.MOV.U32 R248, RZ, RZ, R60 ;  /* 0x000000fffff87224 */ /* 0x000fc400078e003c */
[--C-:B------:R-:W-:Y:S01]  /*293a0*/  IMAD.MOV.U32 R247, RZ, RZ, R13.reuse ;  /* 0x000000fffff77224 */ /* 0x100fe200078e000d */
[-C--:B------:R-:W-:Y:S01]  /*293b0*/  LEA.HI.X.SX32 R247, R245, R5.reuse, 0x2, P5 ;  /* 0x00000005f5f77211 */ /* 0x080fe200028f16ff */
[----:B------:R-:W-:Y:S01]  /*293c0*/  IMAD.MOV.U32 R246, RZ, RZ, R12 ;  /* 0x000000fffff67224 */ /* 0x000fe200078e000c */
[----:B------:R-:W-:Y:S01]  /*293d0*/  LEA.HI.X.SX32 R11, R244, R5, 0x2, P4 ;  /* 0x00000005f40b7211 */ /* 0x000fe200020f16ff */
[----:B------:R-:W-:Y:S02]  /*293e0*/  IMAD R231, R6, 0x2, R13 ;  /* 0x0000000206e77824 */ /* 0x000fe400078e020d */
[----:B------:R-:W-:Y:S04]  /*293f0*/  STL [R1+0xa84], R247 ;  /* 0x000a84f701007387 */ /* 0x000fe80000100800 */
[----:B------:R-:W3:Y:S04]  /*29400*/  LDL.LU R244, [R1+0x8] ;  /* 0x0000080001f47983 */ /* 0x000ee80000300800 */
[----:B------:R1:W-:Y:S02]  /*29410*/  STL.64 [R1+0xa78], R10 ;  /* 0x000a780a01007387 */ /* 0x0003e40000100a00 */
[----:B-1----:R-:W-:-:S04]  /*29420*/  LEA R10, P4, R239, R7, 0x2 ;  /* 0x00000007ef0a7211 */ /* 0x002fc800078810ff */
[----:B------:R-:W-:Y:S02]  /*29430*/  LEA.HI.X.SX32 R11, R239, R5, 0x2, P4 ;  /* 0x00000005ef0b7211 */ /* 0x000fe400020f16ff */
[CC--:B----4-:R-:W-:Y:S02]  /*29440*/  LEA R60, P3, R243.reuse, R7.reuse, 0x2 ;  /* 0x00000007f33c7211 */ /* 0x0d0fe400078610ff */
[C---:B------:R-:W-:Y:S02]  /*29450*/  LEA R248, P2, R242.reuse, R7, 0x2 ;  /* 0x00000007f2f87211 */ /* 0x040fe400078410ff */
[-C--:B------:R-:W-:Y:S02]  /*29460*/  LEA.HI.X.SX32 R61, R243, R5.reuse, 0x2, P3 ;  /* 0x00000005f33d7211 */ /* 0x080fe400018f16ff */
[----:B------:R-:W-:-:S03]  /*29470*/  LEA.HI.X.SX32 R249, R242, R5, 0x2, P2 ;  /* 0x00000005f2f97211 */ /* 0x000fc600010f16ff */
[----:B------:R1:W-:Y:S01]  /*29480*/  STL.64 [R1+0xa70], R60 ;  /* 0x000a703c01007387 */ /* 0x0003e20000100a00 */
[CC--:B--2---:R-:W-:Y:S02]  /*29490*/  LEA R12, P1, R241.reuse, R7.reuse, 0x2 ;  /* 0x00000007f10c7211 */ /* 0x0c4fe400078210ff */
[C---:B------:R-:W-:Y:S02]  /*294a0*/  LEA R246, P5, R240.reuse, R7, 0x2 ;  /* 0x00000007f0f67211 */ /* 0x040fe400078a10ff */
[-C--:B------:R-:W-:Y:S02]  /*294b0*/  LEA.HI.X.SX32 R13, R241, R5.reuse, 0x2, P1 ;  /* 0x00000005f10d7211 */ /* 0x080fe400008f16ff */
[----:B------:R-:W-:Y:S01]  /*294c0*/  LEA.HI.X.SX32 R247, R240, R5, 0x2, P5 ;  /* 0x00000005f0f77211 */ /* 0x000fe200028f16ff */
[----:B------:R2:W-:Y:S01]  /*294d0*/  STL.64 [R1+0xa68], R248 ;  /* 0x000a68f801007387 */ /* 0x0005e20000100a00 */
[----:B-1----:R-:W-:-:S03]  /*294e0*/  LEA R60, P3, R238, R7, 0x2 ;  /* 0x00000007ee3c7211 */ /* 0x002fc600078610ff */
[----:B------:R-:W-:Y:S01]  /*294f0*/  STL.64 [R1+0xa60], R12 ;  /* 0x000a600c01007387 */ /* 0x000fe20000100a00 */
[----:B------:R-:W-:-:S03]  /*29500*/  LEA.HI.X.SX32 R61, R238, R5, 0x2, P3 ;  /* 0x00000005ee3d7211 */ /* 0x000fc600018f16ff */
[----:B------:R1:W-:Y:S01]  /*29510*/  STL.64 [R1+0xa58], R246 ;  /* 0x000a58f601007387 */ /* 0x0003e20000100a00 */
[----:B------:R-:W-:-:S03]  /*29520*/  LEA R242, P2, R237, R7, 0x2 ;  /* 0x00000007edf27211 */ /* 0x000fc600078410ff */
[----:B------:R-:W4:Y:S01]  /*29530*/  LDL.LU R240, [R1+0xad8] ;  /* 0x000ad80001f07983 */ /* 0x000f220000300800 */
[----:B--2---:R-:W-:-:S03]  /*29540*/  IMAD.MOV.U32 R249, RZ, RZ, R48 ;  /* 0x000000fffff97224 */ /* 0x004fc600078e0030 */
[----:B------:R-:W2:Y:S04]  /*29550*/  LDL.LU R245, [R1+0xadc] ;  /* 0x000adc0001f57983 */ /* 0x000ea80000300800 */
[----:B------:R-:W2:Y:S04]  /*29560*/  LDL.LU R241, [R1+0xae4] ;  /* 0x000ae40001f17983 */ /* 0x000ea80000300800 */
[----:B-1----:R-:W2:Y:S01]  /*29570*/  LDL.LU R246, [R1+0xaec] ;  /* 0x000aec0001f67983 */ /* 0x002ea20000300800 */
[----:B------:R-:W-:-:S03]  /*29580*/  LEA.HI.X.SX32 R243, R237, R5, 0x2, P2 ;  /* 0x00000005edf37211 */ /* 0x000fc600010f16ff */
[----:B------:R-:W2:Y:S04]  /*29590*/  LDL.LU R24, [R1+0xb0c] ;  /* 0x000b0c0001187983 */ /* 0x000ea80000300800 */
[----:B------:R-:W2:Y:S04]  /*295a0*/  LDL.LU R48, [R1+0xb14] ;  /* 0x000b140001307983 */ /* 0x000ea80000300800 */
[----:B------:R1:W-:Y:S04]  /*295b0*/  STL.64 [R1+0xa50], R10 ;  /* 0x000a500a01007387 */ /* 0x0003e80000100a00 */
[----:B------:R1:W-:Y:S04]  /*295c0*/  STL.64 [R1+0xa88], R60 ;  /* 0x000a883c01007387 */ /* 0x0003e80000100a00 */
[----:B------:R-:W2:Y:S01]  /*295d0*/  LDL.LU R237, [R1+0xacc] ;  /* 0x000acc0001ed7983 */ /* 0x000ea20000300800 */
[----:B------:R-:W-:-:S02]  /*295e0*/  IMAD.MOV.U32 R250, RZ, RZ, R58 ;  /* 0x000000fffffa7224 */ /* 0x000fc400078e003a */
[----:B------:R-:W-:Y:S01]  /*295f0*/  IMAD R8, R8, UR76, RZ ;  /* 0x0000004c08087c24 */ /* 0x000fe2000f8e02ff */
[-C--:B---3--:R-:W-:Y:S01]  /*29600*/  LEA R12, P1, R4, R7.reuse, 0x2 ;  /* 0x00000007040c7211 */ /* 0x088fe200078210ff */
[----:B------:R-:W-:Y:S02]  /*29610*/  IMAD.MOV.U32 R248, RZ, RZ, R59 ;  /* 0x000000fffff87224 */ /* 0x000fe400078e003b */
[----:B------:R-:W-:Y:S01]  /*29620*/  IMAD.MOV.U32 R59, RZ, RZ, R250 ;  /* 0x000000ffff3b7224 */ /* 0x000fe200078e00fa */
[-C--:B------:R-:W-:Y:S01]  /*29630*/  LEA R58, P5, R8, R7.reuse, 0x2 ;  /* 0x00000007083a7211 */ /* 0x080fe200078a10ff */
[----:B------:R-:W-:Y:S01]  /*29640*/  IMAD.MOV.U32 R250, RZ, RZ, R50 ;  /* 0x000000fffffa7224 */ /* 0x000fe200078e0032 */
[----:B-1----:R-:W-:Y:S02]  /*29650*/  LEA R10, P4, R244, R7, 0x2 ;  /* 0x00000007f40a7211 */ /* 0x002fe400078810ff */
[----:B------:R-:W-:Y:S01]  /*29660*/  LEA.HI.X.SX32 R13, R4, R5, 0x2, P1 ;  /* 0x00000005040d7211 */ /* 0x000fe200008f16ff */
[----:B------:R-:W-:Y:S01]  /*29670*/  IMAD.MOV.U32 R4, RZ, RZ, R51 ;  /* 0x000000ffff047224 */ /* 0x000fe200078e0033 */
[-C--:B------:R-:W-:Y:S01]  /*29680*/  LEA R60, P3, R42, R7.reuse, 0x2 ;  /* 0x000000072a3c7211 */ /* 0x080fe200078610ff */
[----:B------:R1:W-:Y:S01]  /*29690*/  STL.64 [R1+0xa90], R242 ;  /* 0x000a90f201007387 */ /* 0x0003e20000100a00 */
[----:B------:R-:W-:Y:S01]  /*296a0*/  LEA R50, P1, R59, R7, 0x2 ;  /* 0x000000073b327211 */ /* 0x000fe200078210ff */
[----:B------:R-:W-:Y:S01]  /*296b0*/  IMAD.MOV.U32 R51, RZ, RZ, R59 ;  /* 0x000000ffff337224 */ /* 0x000fe200078e003b */
[-C--:B------:R-:W-:Y:S01]  /*296c0*/  LEA.HI.X.SX32 R59, R8, R5.reuse, 0x2, P5 ;  /* 0x00000005083b7211 */ /* 0x080fe200028f16ff */
[----:B------:R-:W-:Y:S01]  /*296d0*/  IMAD.MOV.U32 R247, RZ, RZ, R40 ;  /* 0x000000fffff77224 */ /* 0x000fe200078e0028 */
[-C--:B------:R-:W-:Y:S01]  /*296e0*/  LEA.HI.X.SX32 R11, R244, R5.reuse, 0x2, P4 ;  /* 0x00000005f40b7211 */ /* 0x080fe200020f16ff */
[----:B------:R-:W3:Y:S01]  /*296f0*/  LDL.LU R40, [R1+0x68] ;  /* 0x0000680001287983 */ /* 0x000ee20000300800 */
[----:B------:R-:W-:Y:S01]  /*29700*/  LEA.HI.X.SX32 R61, R42, R5, 0x2, P3 ;  /* 0x000000052a3d7211 */ /* 0x000fe200018f16ff */
[----:B------:R-:W-:Y:S01]  /*29710*/  IMAD.MOV.U32 R244, RZ, RZ, R249 ;  /* 0x000000fffff47224 */ /* 0x000fe200078e00f9 */
[----:B-1----:R-:W-:-:S02]  /*29720*/  MOV R242, R36 ;  /* 0x0000002400f27202 */ /* 0x002fc40000000f00 */
[C---:B------:R-:W-:Y:S01]  /*29730*/  LEA R36, P2, R251.reuse, R7, 0x2 ;  /* 0x00000007fb247211 */ /* 0x040fe200078410ff */
[----:B------:R1:W-:Y:S01]  /*29740*/  STL.64 [R1+0xac0], R12 ;  /* 0x000ac00c01007387 */ /* 0x0003e20000100a00 */
[----:B------:R-:W-:Y:S02]  /*29750*/  IMAD.MOV.U32 R243, RZ, RZ, R37 ;  /* 0x000000fffff37224 */ /* 0x000fe400078e0025 */
[----:B------:R-:W-:Y:S01]  /*29760*/  IMAD.MOV.U32 R249, RZ, RZ, R56 ;  /* 0x000000fffff97224 */ /* 0x000fe200078e0038 */
[----:B------:R-:W-:Y:S01]  /*29770*/  LEA.HI.X.SX32 R37, R251, R5, 0x2, P2 ;  /* 0x00000005fb257211 */ /* 0x000fe200010f16ff */
[----:B------:R-:W-:Y:S02]  /*29780*/  IMAD.MOV.U32 R56, RZ, RZ, R57 ;  /* 0x000000ffff387224 */ /* 0x000fe400078e0039 */
[----:B------:R-:W-:Y:S01]  /*29790*/  IMAD.MOV.U32 R57, RZ, RZ, R55 ;  /* 0x000000ffff397224 */ /* 0x000fe200078e0037 */
[----:B-1----:R-:W3:Y:S01]  /*297a0*/  LDL.LU.64 R12, [R1+0x1ab8] ;  /* 0x001ab800010c7983 */ /* 0x002ee20000300a00 */
[----:B------:R-:W-:-:S03]  /*297b0*/  IMAD.MOV.U32 R238, RZ, RZ, R54 ;  /* 0x000000ffffee7224 */ /* 0x000fc600078e0036 */
[----:B------:R-:W-:Y:S01]  /*297c0*/  STL.64 [R1+0xab8], R58 ;  /* 0x000ab83a01007387 */ /* 0x000fe20000100a00 */
[----:B------:R-:W-:-:S03]  /*297d0*/  IMAD.MOV.U32 R55, RZ, RZ, R248 ;  /* 0x000000ffff377224 */ /* 0x000fc600078e00f8 */
[----:B------:R1:W-:Y:S01]  /*297e0*/  STL.64 [R1+0xab0], R10 ;  /* 0x000ab00a01007387 */ /* 0x0003e20000100a00 */
[----:B------:R-:W-:Y:S02]  /*297f0*/  LEA R54, P4, R248, R7, 0x2 ;  /* 0x00000007f8367211 */ /* 0x000fe400078810ff */
[-C--:B------:R-:W-:Y:S01]  /*29800*/  LEA.HI.X.SX32 R51, R51, R5.reuse, 0x2, P1 ;  /* 0x0000000533337211 */ /* 0x080fe200008f16ff */
[----:B------:R-:W-:Y:S01]  /*29810*/  IMAD.MOV.U32 R248, RZ, RZ, R43 ;  /* 0x000000fffff87224 */ /* 0x000fe200078e002b */
[----:B------:R-:W-:Y:S01]  /*29820*/  LEA.HI.X.SX32 R55, R55, R5, 0x2, P4 ;  /* 0x0000000537377211 */ /* 0x000fe200020f16ff */
[----:B-1----:R-:W3:Y:S04]  /*29830*/  LDL.LU.64 R10, [R1+0x1ab0] ;  /* 0x001ab000010a7983 */ /* 0x002ee80000300a00 */
[----:B------:R1:W-:Y:S04]  /*29840*/  STL.64 [R1+0xaa8], R60 ;  /* 0x000aa83c01007387 */ /* 0x0003e80000100a00 */
[----:B-1----:R-:W3:Y:S04]  /*29850*/  LDL.LU.64 R60, [R1+0x1aa8] ;  /* 0x001aa800013c7983 */ /* 0x002ee80000300a00 */
[----:B------:R2:W-:Y:S04]  /*29860*/  STL.64 [R1+0xaa0], R36 ;  /* 0x000aa02401007387 */ /* 0x0005e80000100a00 */
[----:B------:R-:W-:Y:S01]  /*29870*/  STL.64 [R1+0xa98], R50 ;  /* 0x000a983201007387 */ /* 0x000fe20000100a00 */
[----:B----4-:R-:W-:-:S02]  /*29880*/  LEA R42, P3, R240, R7, 0x2 ;  /* 0x00000007f02a7211 */ /* 0x010fc400078610ff */
[C---:B--2---:R-:W-:Y:S02]  /*29890*/  LEA R36, P2, R245.reuse, R7, 0x2 ;  /* 0x00000007f5247211 */ /* 0x044fe400078410ff */
[-C--:B------:R-:W-:Y:S02]  /*298a0*/  LEA.HI.X.SX32 R43, R240, R5.reuse, 0x2, P3 ;  /* 0x00000005f02b7211 */ /* 0x080fe400018f16ff */
[----:B------:R-:W-:Y:S02]  /*298b0*/  LEA.HI.X.SX32 R37, R245, R5, 0x2, P2 ;  /* 0x00000005f5257211 */ /* 0x000fe400010f16ff */
[----:B------:R-:W-:-:S04]  /*298c0*/  LEA R58, P5, R237, R7, 0x2 ;  /* 0x00000007ed3a7211 */ /* 0x000fc800078a10ff */
[----:B------:R-:W-:-:S05]  /*298d0*/  LEA.HI.X.SX32 R59, R237, R5, 0x2, P5 ;  /* 0x00000005ed3b7211 */ /* 0x000fca00028f16ff */
[----:B------:R1:W-:Y:S04]  /*298e0*/  STL.64 [R1+0xac8], R58 ;  /* 0x000ac83a01007387 */ /* 0x0003e80000100a00 */
[----:B-1----:R-:W2:Y:S04]  /*298f0*/  LDL.LU.64 R58, [R1+0x1aa0] ;  /* 0x001aa000013a7983 */ /* 0x002ea80000300a00 */
[----:B------:R-:W-:Y:S04]  /*29900*/  STL.64 [R1+0xad0], R54 ;  /* 0x000ad03601007387 */ /* 0x000fe80000100a00 */
[----:B------:R-:W-:Y:S04]  /*29910*/  STL.64 [R1+0xb00], R42 ;  /* 0x000b002a01007387 */ /* 0x000fe80000100a00 */
[----:B------:R1:W-:Y:S04]  /*29920*/  STL.64 [R1+0xaf8], R36 ;  /* 0x000af82401007387 */ /* 0x0003e80000100a00 */
[----:B-1----:R-:W4:Y:S01]  /*29930*/  LDL.LU.64 R36, [R1+0x1a98] ;  /* 0x001a980001247983 */ /* 0x002f220000300a00 */
[CC--:B------:R-:W-:Y:S01]  /*29940*/  LEA R50, P1, R241.reuse, R7.reuse, 0x2 ;  /* 0x00000007f1327211 */ /* 0x0c0fe200078210ff */
[----:B------:R-:W-:Y:S01]  /*29950*/  IMAD.MOV.U32 R237, RZ, RZ, R242 ;  /* 0x000000ffffed7224 */ /* 0x000fe200078e00f2 */
[----:B------:R-:W-:Y:S01]  /*29960*/  LEA R242, P5, R246, R7, 0x2 ;  /* 0x00000007f6f27211 */ /* 0x000fe200078a10ff */
[----:B------:R-:W-:Y:S01]  /*29970*/  IMAD.MOV.U32 R8, RZ, RZ, R243 ;  /* 0x000000ffff087224 */ /* 0x000fe200078e00f3 */
[----:B------:R-:W-:-:S02]  /*29980*/  LEA.HI.X.SX32 R51, R241, R5, 0x2, P1 ;  /* 0x00000005f1337211 */ /* 0x000fc400008f16ff */
[----:B------:R-:W-:Y:S02]  /*29990*/  LEA.HI.X.SX32 R243, R246, R5, 0x2, P5 ;  /* 0x00000005f6f37211 */ /* 0x000fe400028f16ff */
[-C--:B------:R-:W-:Y:S01]  /*299a0*/  LEA R54, P4, R24, R7.reuse, 0x2 ;  /* 0x0000000718367211 */ /* 0x080fe200078810ff */
[----:B------:R1:W-:Y:S01]  /*299b0*/  STL.64 [R1+0xaf0], R50 ;  /* 0x000af03201007387 */ /* 0x0003e20000100a00 */
[----:B------:R-:W-:Y:S02]  /*299c0*/  LEA R42, P3, R48, R7, 0x2 ;  /* 0x00000007302a7211 */ /* 0x000fe400078610ff */
[----:B------:R-:W-:Y:S01]  /*299d0*/  LEA.HI.X.SX32 R55, R24, R5, 0x2, P4 ;  /* 0x0000000518377211 */ /* 0x000fe200020f16ff */
[----:B------:R4:W-:Y:S01]  /*299e0*/  STL.64 [R1+0xae8], R242 ;  /* 0x000ae8f201007387 */ /* 0x0009e20000100a00 */
[----:B------:R-:W-:-:S03]  /*299f0*/  MOV R245, R46 ;  /* 0x0000002e00f57202 */ /* 0x000fc60000000f00 */
[----:B------:R-:W2:Y:S01]  /*29a00*/  LDL.LU R241, [R1+0xb58] ;  /* 0x000b580001f17983 */ /* 0x000ea20000300800 */
[----:B------:R-:W-:Y:S01]  /*29a10*/  LEA.HI.X.SX32 R43, R48, R5, 0x2, P3 ;  /* 0x00000005302b7211 */ /* 0x000fe200018f16ff */
[----:B------:R-:W-:Y:S01]  /*29a20*/  IMAD.MOV.U32 R24, RZ, RZ, R39 ;  /* 0x000000ffff187224 */ /* 0x000fe200078e0027 */
[C---:B---3--:R-:W-:Y:S01]  /*29a30*/  LEA R46, P2, R40.reuse, R7, 0x2 ;  /* 0x00000007282e7211 */ /* 0x048fe200078410ff */
[----:B------:R-:W3:Y:S01]  /*29a40*/  LDL.LU R39, [R1+0xb74] ;  /* 0x000b740001277983 */ /* 0x000ee20000300800 */
[----:B------:R-:W-:Y:S02]  /*29a50*/  IMAD.MOV.U32 R240, RZ, RZ, R250 ;  /* 0x000000fffff07224 */ /* 0x000fe400078e00fa */
[----:B------:R-:W-:Y:S01]  /*29a60*/  IMAD.MOV.U32 R250, RZ, RZ, R47 ;  /* 0x000000fffffa7224 */ /* 0x000fe200078e002f */
[----:B------:R1:W-:Y:S01]  /*29a70*/  STL.64 [R1+0xae0], R54 ;  /* 0x000ae03601007387 */ /* 0x0003e20000100a00 */
[----:B------:R-:W-:-:S03]  /*29a80*/  LEA.HI.X.SX32 R47, R40, R5, 0x2, P2 ;  /* 0x00000005282f7211 */ /* 0x000fc600010f16ff */
[----:B------:R-:W2:Y:S04]  /*29a90*/  LDL.LU R48, [R1+0xb6c] ;  /* 0x000b6c0001307983 */ /* 0x000ea80000300800 */
[----:B------:R4:W-:Y:S04]  /*29aa0*/  STL.64 [R1+0xad8], R42 ;  /* 0x000ad82a01007387 */ /* 0x0009e80000100a00 */
[----:B------:R-:W2:Y:S01]  /*29ab0*/  LDL.LU R40, [R1+0xb64] ;  /* 0x000b640001287983 */ /* 0x000ea20000300800 */
[----:B-1----:R-:W-:-:S04]  /*29ac0*/  LEA R50, P1, R247, R7, 0x2 ;  /* 0x00000007f7327211 */ /* 0x002fc800078210ff */
[----:B------:R-:W-:Y:S01]  /*29ad0*/  LEA.HI.X.SX32 R51, R247, R5, 0x2, P1 ;  /* 0x00000005f7337211 */ /* 0x000fe200008f16ff */
[----:B------:R-:W-:Y:S02]  /*29ae0*/  IMAD.MOV.U32 R247, RZ, RZ, R41 ;  /* 0x000000fffff77224 */ /* 0x000fe400078e0029 */
[----:B----4-:R-:W-:Y:S02]  /*29af0*/  IMAD.MOV.U32 R243, RZ, RZ, R37 ;  /* 0x000000fffff37224 */ /* 0x010fe400078e0025 */
[----:B------:R-:W4:Y:S04]  /*29b00*/  LDL.LU R37, [R1+0xb5c] ;  /* 0x000b5c0001257983 */ /* 0x000f280000300800 */
[----:B------:R1:W-:Y:S04]  /*29b10*/  STL.64 [R1+0xb08], R46 ;  /* 0x000b082e01007387 */ /* 0x0003e80000100a00 */
[----:B------:R-:W4:Y:S01]  /*29b20*/  LDL.LU R41, [R1+0xb8c] ;  /* 0x000b8c0001297983 */ /* 0x000f220000300800 */
[----:B------:R-:W-:Y:S01]  /*29b30*/  IMAD.MOV.U32 R242, RZ, RZ, R56 ;  /* 0x000000fffff27224 */ /* 0x000fe200078e0038 */
[-C--:B------:R-:W-:Y:S01]  /*29b40*/  LEA R56, P5, R244, R7.reuse, 0x2 ;  /* 0x00000007f4387211 */ /* 0x080fe200078a10ff */
[----:B------:R-:W-:Y:S01]  /*29b50*/  IMAD.MOV.U32 R246, RZ, RZ, R57 ;  /* 0x000000fffff67224 */ /* 0x000fe200078e0039 */
[----:B------:R-:W-:-:S02]  /*29b60*/  LEA R54, P4, R238, R7, 0x2 ;  /* 0x00000007ee367211 */ /* 0x000fc400078810ff */
[----:B------:R-:W-:Y:S02]  /*29b70*/  LEA R42, P3, R248, R7, 0x2 ;  /* 0x00000007f82a7211 */ /* 0x000fe400078610ff */
[-C--:B------:R-:W-:Y:S01]  /*29b80*/  LEA.HI.X.SX32 R57, R244, R5.reuse, 0x2, P5 ;  /* 0x00000005f4397211 */ /* 0x080fe200028f16ff */
[----:B------:R-:W-:Y:S01]  /*29b90*/  STL.64 [R1+0xb10], R50 ;  /* 0x000b103201007387 */ /* 0x000fe20000100a00 */
[-C--:B------:R-:W-:Y:S02]  /*29ba0*/  LEA.HI.X.SX32 R55, R238, R5.reuse, 0x2, P4 ;  /* 0x00000005ee377211 */ /* 0x080fe400020f16ff */
[----:B------:R-:W-:Y:S01]  /*29bb0*/  LEA.HI.X.SX32 R43, R248, R5, 0x2, P3 ;  /* 0x00000005f82b7211 */ /* 0x000fe200018f16ff */
[----:B------:R3:W-:Y:S01]  /*29bc0*/  STL.64 [R1+0xb40], R56 ;  /* 0x000b403801007387 */ /* 0x0007e20000100a00 */
[----:B-1----:R-:W-:Y:S01]  /*29bd0*/  IMAD.MOV.U32 R47, RZ, RZ, R8 ;  /* 0x000000ffff2f7224 */ /* 0x002fe200078e0008 */
[-C--:B------:R-:W-:Y:S02]  /*29be0*/  LEA R46, P2, R8, R7.reuse, 0x2 ;  /* 0x00000007082e7211 */ /* 0x080fe400078410ff */
[----:B---3--:R-:W3:Y:S04]  /*29bf0*/  LDL.LU.64 R56, [R1+0x1a90] ;  /* 0x001a900001387983 */ /* 0x008ee80000300a00 */
[----:B------:R-:W3:Y:S04]  /*29c00*/  LDL.LU R251, [R1+0xb94] ;  /* 0x000b940001fb7983 */ /* 0x000ee80000300800 */
[----:B------:R-:W-:Y:S01]  /*29c10*/  STL.64 [R1+0xb38], R54 ;  /* 0x000b383601007387 */ /* 0x000fe20000100a00 */
[----:B------:R-:W-:-:S03]  /*29c20*/  LEA R50, P1, R237, R7, 0x2 ;  /* 0x00000007ed327211 */ /* 0x000fc600078210ff */
[----:B------:R1:W-:Y:S01]  /*29c30*/  STL.64 [R1+0xb30], R42 ;  /* 0x000b302a01007387 */ /* 0x0003e20000100a00 */
[C---:B------:R-:W-:Y:S02]  /*29c40*/  LEA R244, P5, R240.reuse, R7, 0x2 ;  /* 0x00000007f0f47211 */ /* 0x040fe400078a10ff */
[-C--:B------:R-:W-:Y:S01]  /*29c50*/  LEA.HI.X.SX32 R47, R47, R5.reuse, 0x2, P2 ;  /* 0x000000052f2f7211 */ /* 0x080fe200010f16ff */
[----:B------:R-:W-:Y:S01]  /*29c60*/  IMAD.MOV.U32 R238, RZ, RZ, R249 ;  /* 0x000000ffffee7224 */ /* 0x000fe200078e00f9 */
[----:B------:R-:W-:Y:S01]  /*29c70*/  LEA.HI.X.SX32 R51, R237, R5, 0x2, P1 ;  /* 0x00000005ed337211 */ /* 0x000fe200008f16ff */
[----:B-1----:R-:W3:Y:S01]  /*29c80*/  LDL.LU.64 R42, [R1+0x1a88] ;  /* 0x001a8800012a7983 */ /* 0x002ee20000300a00 */
[C---:B------:R-:W-:Y:S01]  /*29c90*/  LEA R54, P4, R17.reuse, R7, 0x2 ;  /* 0x0000000711367211 */ /* 0x040fe200078810ff */
[----:B------:R-:W-:Y:S01]  /*29ca0*/  IMAD.MOV.U32 R8, RZ, RZ, R245 ;  /* 0x000000ffff087224 */ /* 0x000fe200078e00f5 */
[----:B------:R-:W-:Y:S01]  /*29cb0*/  LEA.HI.X.SX32 R245, R240, R5, 0x2, P5 ;  /* 0x00000005f0f57211 */ /* 0x000fe200028f16ff */
[----:B------:R-:W-:Y:S01]  /*29cc0*/  IMAD.MOV.U32 R249, RZ, RZ, R52 ;  /* 0x000000fffff97224 */ /* 0x000fe200078e0034 */
[----:B------:R-:W-:Y:S01]  /*29cd0*/  LEA R52, P3, R242, R7, 0x2 ;  /* 0x00000007f2347211 */ /* 0x000fe200078610ff */
[----:B------:R2:W-:Y:S01]  /*29ce0*/  STL.64 [R1+0xb28], R46 ;  /* 0x000b282e01007387 */ /* 0x0005e20000100a00 */
[----:B------:R-:W-:Y:S01]  /*29cf0*/  LEA.HI.X.SX32 R55, R17, R5, 0x2, P4 ;  /* 0x0000000511377211 */ /* 0x000fe200020f16ff */
[----:B------:R-:W-:-:S02]  /*29d00*/  IMAD.MOV.U32 R248, RZ, RZ, R53 ;  /* 0x000000fffff87224 */ /* 0x000fc400078e0035 */
[----:B------:R1:W-:Y:S01]  /*29d10*/  STL.64 [R1+0xb20], R50 ;  /* 0x000b203201007387 */ /* 0x0003e20000100a00 */
[----:B------:R-:W-:Y:S01]  /*29d20*/  LEA.HI.X.SX32 R53, R242, R5, 0x2, P3 ;  /* 0x00000005f2357211 */ /* 0x000fe200018f16ff */
[----:B------:R-:W-:Y:S02]  /*29d30*/  IMAD.MOV.U32 R237, RZ, RZ, R24 ;  /* 0x000000ffffed7224 */ /* 0x000fe400078e0018 */
[----:B------:R1:W-:Y:S01]  /*29d40*/  STL.64 [R1+0xb18], R244 ;  /* 0x000b18f401007387 */ /* 0x0003e20000100a00 */
[CC--:B--2---:R-:W-:Y:S02]  /*29d50*/  LEA R46, P2, R241.reuse, R7.reuse, 0x2 ;  /* 0x00000007f12e7211 */ /* 0x0c4fe400078410ff */
[----:B-1----:R-:W-:Y:S01]  /*29d60*/  LEA R50, P1, R246, R7, 0x2 ;  /* 0x00000007f6327211 */ /* 0x002fe200078210ff */
[----:B------:R1:W-:Y:S01]  /*29d70*/  STL.64 [R1+0xb48], R54 ;  /* 0x000b483601007387 */ /* 0x0003e20000100a00 */
[----:B------:R-:W-:Y:S01]  /*29d80*/  LEA.HI.X.SX32 R47, R241, R5, 0x2, P2 ;  /* 0x00000005f12f7211 */ /* 0x000fe200010f16ff */
[----:B------:R-:W-:Y:S01]  /*29d90*/  IMAD.MOV.U32 R24, RZ, RZ, R16 ;  /* 0x000000ffff187224 */ /* 0x000fe200078e0010 */
[----:B------:R-:W-:-:S02]  /*29da0*/  LEA R244, P5, R39, R7, 0x2 ;  /* 0x0000000727f47211 */ /* 0x000fc400078a10ff */
[----:B------:R-:W-:Y:S02]  /*29db0*/  LEA.HI.X.SX32 R51, R246, R5, 0x2, P1 ;  /* 0x00000005f6337211 */ /* 0x000fe400008f16ff */
[-C--:B------:R-:W-:Y:S02]  /*29dc0*/  LEA R16, P4, R48, R7.reuse, 0x2 ;  /* 0x0000000730107211 */ /* 0x080fe400078810ff */
[----:B------:R-:W-:Y:S01]  /*29dd0*/  LEA R242, P3, R40, R7, 0x2 ;  /* 0x0000000728f27211 */ /* 0x000fe200078610ff */
[----:B-1----:R-:W2:Y:S01]  /*29de0*/  LDL.LU.64 R54, [R1+0x1a80] ;  /* 0x001a800001367983 */ /* 0x002ea20000300a00 */
[----:B------:R-:W-:-:S03]  /*29df0*/  LEA.HI.X.SX32 R245, R39, R5, 0x2, P5 ;  /* 0x0000000527f57211 */ /* 0x000fc600028f16ff */
[----:B------:R1:W-:Y:S01]  /*29e00*/  STL.64 [R1+0xb50], R52 ;  /* 0x000b503401007387 */ /* 0x0003e20000100a00 */
[-C--:B------:R-:W-:Y:S01]  /*29e10*/  LEA.HI.X.SX32 R17, R48, R5.reuse, 0x2, P4 ;  /* 0x0000000530117211 */ /* 0x080fe200020f16ff */
[----:B------:R-:W-:Y:S01]  /*29e20*/  IMAD.MOV.U32 R240, RZ, RZ, R243 ;  /* 0x000000fffff07224 */ /* 0x000fe200078e00f3 */
[----:B------:R-:W-:Y:S01]  /*29e30*/  LEA.HI.X.SX32 R243, R40, R5, 0x2, P3 ;  /* 0x0000000528f37211 */ /* 0x000fe200018f16ff */
[----:B-1----:R-:W2:Y:S04]  /*29e40*/  LDL.LU.64 R52, [R1+0x1a78] ;  /* 0x001a780001347983 */ /* 0x002ea80000300a00 */
[----:B------:R-:W-:Y:S04]  /*29e50*/  STL.64 [R1+0xb80], R46 ;  /* 0x000b802e01007387 */ /* 0x000fe80000100a00 */
[----:B------:R1:W-:Y:S01]  /*29e60*/  STL.64 [R1+0xb78], R50 ;  /* 0x000b783201007387 */ /* 0x0003e20000100a00 */
[----:B------:R-:W-:-:S03]  /*29e70*/  IMAD.MOV.U32 R241, RZ, RZ, R247 ;  /* 0x000000fffff17224 */ /* 0x000fc600078e00f7 */
[----:B-1----:R-:W2:Y:S04]  /*29e80*/  LDL.LU.64 R50, [R1+0x1a70] ;  /* 0x001a700001327983 */ /* 0x002ea80000300a00 */
[----:B------:R-:W2:Y:S04]  /*29e90*/  LDL.LU R39, [R1+0x1a68] ;  /* 0x001a680001277983 */ /* 0x000ea80000300800 */
[----:B------:R-:W-:Y:S04]  /*29ea0*/  STL.64 [R1+0xb70], R244 ;  /* 0x000b70f401007387 */ /* 0x000fe80000100a00 */
[----:B------:R-:W2:Y:S04]  /*29eb0*/  LDL.LU R48, [R1+0x1a64] ;  /* 0x001a640001307983 */ /* 0x000ea80000300800 */
[----:B------:R1:W-:Y:S04]  /*29ec0*/  STL.64 [R1+0xb68], R16 ;  /* 0x000b681001007387 */ /* 0x0003e80000100a00 */
[----:B------:R-:W2:Y:S04]  /*29ed0*/  LDL.LU R40, [R1+0x1a60] ;  /* 0x001a600001287983 */ /* 0x000ea80000300800 */
[----:B------:R1:W-:Y:S01]  /*29ee0*/  STL.64 [R1+0xb60], R242 ;  /* 0x000b60f201007387 */ /* 0x0003e20000100a00 */
[----:B----4-:R-:W-:-:S04]  /*29ef0*/  LEA R46, P2, R37, R7, 0x2 ;  /* 0x00000007252e7211 */ /* 0x010fc800078410ff */
[----:B------:R-:W-:Y:S02]  /*29f00*/  LEA.HI.X.SX32 R47, R37, R5, 0x2, P2 ;  /* 0x00000005252f7211 */ /* 0x000fe400010f16ff */
[----:B------:R-:W4:Y:S01]  /*29f10*/  LDL.LU R37, [R1+0x1a5c] ;  /* 0x001a5c0001257983 */ /* 0x000f220000300800 */
[----:B------:R-:W-:-:S03]  /*29f20*/  LEA R246, P1, R41, R7, 0x2 ;  /* 0x0000000729f67211 */ /* 0x000fc600078210ff */
[----:B------:R1:W-:Y:S01]  /*29f30*/  STL.64 [R1+0xb58], R46 ;  /* 0x000b582e01007387 */ /* 0x0003e20000100a00 */
[----:B------:R-:W-:-:S03]  /*29f40*/  LEA.HI.X.SX32 R247, R41, R5, 0x2, P1 ;  /* 0x0000000529f77211 */ /* 0x000fc600008f16ff */
[----:B------:R-:W4:Y:S01]  /*29f50*/  LDL.LU R41, [R1+0x1a58] ;  /* 0x001a580001297983 */ /* 0x000f220000300800 */
[-C--:B-1----:R-:W-:Y:S02]  /*29f60*/  LEA R16, P4, R8, R7.reuse, 0x2 ;  /* 0x0000000708107211 */ /* 0x082fe400078810ff */
[----:B------:R-:W-:Y:S02]  /*29f70*/  LEA R242, P3, R250, R7, 0x2 ;  /* 0x00000007faf27211 */ /* 0x000fe400078610ff */
[----:B------:R-:W-:Y:S02]  /*29f80*/  LEA.HI.X.SX32 R17, R8, R5, 0x2, P4 ;  /* 0x0000000508117211 */ /* 0x000fe400020f16ff */
[----:B------:R-:W-:Y:S01]  /*29f90*/  LEA R46, P2, R4, R7, 0x2 ;  /* 0x00000007042e7211 */ /* 0x000fe200078410ff */
[----:B------:R1:W-:Y:S01]  /*29fa0*/  STL.64 [R1+0xb88], R246 ;  /* 0x000b88f601007387 */ /* 0x0003e20000100a00 */
[-C--:B------:R-:W-:Y:S01]  /*29fb0*/  LEA.HI.X.SX32 R243, R250, R5.reuse, 0x2, P3 ;  /* 0x00000005faf37211 */ /* 0x080fe200018f16ff */
[----:B------:R-:W-:Y:S01]  /*29fc0*/  IMAD.MOV.U32 R250, RZ, RZ, R24 ;  /* 0x000000fffffa7224 */ /* 0x000fe200078e0018 */
[----:B------:R-:W-:Y:S01]  /*29fd0*/  LEA.HI.X.SX32 R47, R4, R5, 0x2, P2 ;  /* 0x00000005042f7211 */ /* 0x000fe200010f16ff */
[----:B------:R-:W-:-:S02]  /*29fe0*/  IMAD.MOV.U32 R24, RZ, RZ, R3 ;  /* 0x000000ffff187224 */ /* 0x000fc400078e0003 */
[----:B---3--:R-:W-:Y:S01]  /*29ff0*/  IMAD.MOV.U32 R245, RZ, RZ, R42 ;  /* 0x000000fffff57224 */ /* 0x008fe200078e002a */
[C---:B------:R-:W-:Y:S02]  /*2a000*/  LEA R42, P5, R251.reuse, R7, 0x2 ;  /* 0x00000007fb2a7211 */ /* 0x040fe400078a10ff */
[----:B------:R-:W-:Y:S02]  /*2a010*/  MOV R244, R43 ;  /* 0x0000002b00f47202 */ /* 0x000fe40000000f00 */
[----:B------:R-:W-:-:S05]  /*2a020*/  LEA.HI.X.SX32 R43, R251, R5, 0x2, P5 ;  /* 0x00000005fb2b7211 */ /* 0x000fca00028f16ff */
[----:B------:R-:W-:Y:S04]  /*2a030*/  STL.64 [R1+0xb90], R42 ;  /* 0x000b902a01007387 */ /* 0x000fe80000100a00 */
[----:B------:R-:W-:Y:S04]  /*2a040*/  STL.64 [R1+0xbc0], R16 ;  /* 0x000bc01001007387 */ /* 0x000fe80000100a00 */
[----:B------:R-:W3:Y:S04]  /*2a050*/  LDL.LU R3, [R1+0xc1c] ;  /* 0x000c1c0001037983 */ /* 0x000ee80000300800 */
[----:B------:R-:W-:Y:S04]  /*2a060*/  STL.64 [R1+0xbb8], R242 ;  /* 0x000bb8f201007387 */ /* 0x000fe80000100a00 */
[----:B------:R1:W-:Y:S02]  /*2a070*/  STL.64 [R1+0xbb0], R46 ;  /* 0x000bb02e01007387 */ /* 0x0003e40000100a00 */
[----:B-1----:R-:W-:-:S02]  /*2a080*/  IMAD.MOV.U32 R246, RZ, RZ, R248 ;  /* 0x000000fffff67224 */ /* 0x002fc400078e00f8 */
[----:B------:R-:W3:Y:S04]  /*2a090*/  LDL.LU.64 R46, [R1+0x1a50] ;  /* 0x001a5000012e7983 */ /* 0x000ee80000300a00 */
[----:B------:R-:W3:Y:S01]  /*2a0a0*/  LDL.LU R4, [R1+0xc44] ;  /* 0x000c440001047983 */ /* 0x000ee20000300800 */
[----:B------:R-:W-:Y:S01]  /*2a0b0*/  IMAD.MOV.U32 R248, RZ, RZ, R44 ;  /* 0x000000fffff87224 */ /* 0x000fe200078e002c */
[CC--:B------:R-:W-:Y:S01]  /*2a0c0*/  LEA R44, P1, R238.reuse, R7.reuse, 0x2 ;  /* 0x00000007ee2c7211 */ /* 0x0c0fe200078210ff */
        /* <DEDUP_REMOVED lines=8> */
[----:B------:R1:W-:Y:S01]  /*2a150*/  STL.64 [R1+0xba8], R44 ;  /* 0x000ba82c01007387 */ /* 0x0003e20000100a00 */
[----:B------:R-:W-:Y:S01]  /*2a160*/  LEA.HI.X.SX32 R243, R243, R5, 0x2, P3 ;  /* 0x00000005f3f37211 */ /* 0x000fe200018f16ff */
[----:B------:R-:W-:-:S02]  /*2a170*/  IMAD.MOV.U32 R251, RZ, RZ, R241 ;  /* 0x000000fffffb7224 */ /* 0x000fc400078e00f1 */
[----:B------:R-:W-:Y:S02]  /*2a180*/  IMAD.MOV.U32 R238, RZ, RZ, R36 ;  /* 0x000000ffffee7224 */ /* 0x000fe400078e0024 */
[----:B------:R-:W-:Y:S01]  /*2a190*/  IMAD.MOV.U32 R237, RZ, RZ, R245 ;  /* 0x000000ffffed7224 */ /* 0x000fe200078e00f5 */
[----:B-1----:R-:W3:Y:S01]  /*2a1a0*/  LDL.LU.64 R44, [R1+0x1a48] ;  /* 0x001a4800012c7983 */ /* 0x002ee20000300a00 */
[----:B--2---:R-:W-:-:S04]  /*2a1b0*/  LEA R244, P1, R40, R7, 0x2 ;  /* 0x0000000728f47211 */ /* 0x004fc800078210ff */
[----:B------:R-:W-:Y:S02]  /*2a1c0*/  LEA.HI.X.SX32 R245, R40, R5, 0x2, P1 ;  /* 0x0000000528f57211 */ /* 0x000fe400008f16ff */
[----:B----4-:R-:W-:-:S04]  /*2a1d0*/  LEA R42, P5, R37, R7, 0x2 ;  /* 0x00000007252a7211 */ /* 0x010fc800078a10ff */
[----:B------:R-:W-:Y:S02]  /*2a1e0*/  LEA.HI.X.SX32 R43, R37, R5, 0x2, P5 ;  /* 0x00000005252b7211 */ /* 0x000fe400028f16ff */
[----:B------:R-:W-:-:S03]  /*2a1f0*/  LEA R240, P2, R41, R7, 0x2 ;  /* 0x0000000729f07211 */ /* 0x000fc600078410ff */
[----:B------:R1:W-:Y:S01]  /*2a200*/  STL.64 [R1+0xba0], R42 ;  /* 0x000ba02a01007387 */ /* 0x0003e20000100a00 */
[----:B------:R-:W-:Y:S02]  /*2a210*/  LEA R36, P5, R39, R7, 0x2 ;  /* 0x0000000727247211 */ /* 0x000fe400078a10ff */
[-C--:B------:R-:W-:Y:S02]  /*2a220*/  LEA.HI.X.SX32 R241, R41, R5.reuse, 0x2, P2 ;  /* 0x0000000529f17211 */ /* 0x080fe400010f16ff */
[----:B------:R-:W-:Y:S01]  /*2a230*/  LEA.HI.X.SX32 R37, R39, R5, 0x2, P5 ;  /* 0x0000000527257211 */ /* 0x000fe200028f16ff */
[----:B-1----:R-:W2:Y:S04]  /*2a240*/  LDL.LU.64 R42, [R1+0x1a40] ;  /* 0x001a4000012a7983 */ /* 0x002ea80000300a00 */
[----:B------:R1:W-:Y:S04]  /*2a250*/  STL.64 [R1+0xb98], R16 ;  /* 0x000b981001007387 */ /* 0x0003e80000100a00 */
[----:B------:R4:W-:Y:S04]  /*2a260*/  STL.64 [R1+0xbc8], R242 ;  /* 0x000bc8f201007387 */ /* 0x0009e80000100a00 */
[----:B------:R-:W2:Y:S01]  /*2a270*/  LDL.LU R41, [R1+0x1a38] ;  /* 0x001a380001297983 */ /* 0x000ea20000300800 */
[----:B-1----:R-:W-:-:S03]  /*2a280*/  LEA R16, P4, R38, R7, 0x2 ;  /* 0x0000000726107211 */ /* 0x002fc600078810ff */
[----:B------:R1:W-:Y:S01]  /*2a290*/  STL.64 [R1+0xbd0], R240 ;  /* 0x000bd0f001007387 */ /* 0x0003e20000100a00 */
[----:B----4-:R-:W-:-:S03]  /*2a2a0*/  LEA R242, P3, R15, R7, 0x2 ;  /* 0x000000070ff27211 */ /* 0x010fc600078610ff */
[----:B------:R-:W4:Y:S01]  /*2a2b0*/  LDL.LU R40, [R1+0x1a34] ;  /* 0x001a340001287983 */ /* 0x000f220000300800 */
[-C--:B------:R-:W-:Y:S02]  /*2a2c0*/  LEA.HI.X.SX32 R17, R38, R5.reuse, 0x2, P4 ;  /* 0x0000000526117211 */ /* 0x080fe400020f16ff */
[----:B------:R-:W-:Y:S01]  /*2a2d0*/  LEA.HI.X.SX32 R243, R15, R5, 0x2, P3 ;  /* 0x000000050ff37211 */ /* 0x000fe200018f16ff */
[----:B------:R1:W-:Y:S04]  /*2a2e0*/  STL.64 [R1+0xc00], R244 ;  /* 0x000c00f401007387 */ /* 0x0003e80000100a00 */
[----:B------:R-:W2:Y:S01]  /*2a2f0*/  LDL.LU R39, [R1+0x1a30] ;  /* 0x001a300001277983 */ /* 0x000ea20000300800 */
[----:B-1----:R-:W-:-:S03]  /*2a300*/  LEA R240, P2, R33, R7, 0x2 ;  /* 0x0000000721f07211 */ /* 0x002fc600078410ff */
[----:B------:R1:W-:Y:S01]  /*2a310*/  STL.64 [R1+0xbf8], R36 ;  /* 0x000bf82401007387 */ /* 0x0003e20000100a00 */
[----:B------:R-:W-:-:S03]  /*2a320*/  LEA.HI.X.SX32 R241, R33, R5, 0x2, P2 ;  /* 0x0000000521f17211 */ /* 0x000fc600010f16ff */
[----:B------:R-:W2:Y:S04]  /*2a330*/  LDL.LU R38, [R1+0x1a2c] ;  /* 0x001a2c0001267983 */ /* 0x000ea80000300800 */
[----:B------:R1:W-:Y:S04]  /*2a340*/  STL.64 [R1+0xbf0], R16 ;  /* 0x000bf01001007387 */ /* 0x0003e80000100a00 */
[----:B------:R-:W2:Y:S04]  /*2a350*/  LDL.LU R15, [R1+0x1a28] ;  /* 0x001a2800010f7983 */ /* 0x000ea80000300800 */
[----:B------:R3:W-:Y:S04]  /*2a360*/  STL.64 [R1+0xbe8], R242 ;  /* 0x000be8f201007387 */ /* 0x0007e80000100a00 */
[----:B------:R-:W2:Y:S01]  /*2a370*/  LDL.LU R33, [R1+0x1a24] ;  /* 0x001a240001217983 */ /* 0x000ea20000300800 */
[----:B------:R-:W-:Y:S01]  /*2a380*/  IMAD.MOV.U32 R244, RZ, RZ, R246 ;  /* 0x000000fffff47224 */ /* 0x000fe200078e00f6 */
[-C--:B------:R-:W-:Y:S01]  /*2a390*/  LEA R246, P1, R25, R7.reuse, 0x2 ;  /* 0x0000000719f67211 */ /* 0x080fe200078210ff */
[----:B------:R-:W-:Y:S01]  /*2a3a0*/  IMAD.MOV.U32 R245, RZ, RZ, R247 ;  /* 0x000000fffff57224 */ /* 0x000fe200078e00f7 */
[----:B-1----:R-:W-:-:S02]  /*2a3b0*/  LEA R36, P5, R236, R7, 0x2 ;  /* 0x00000007ec247211 */ /* 0x002fc400078a10ff */
[----:B------:R-:W-:Y:S02]  /*2a3c0*/  LEA.HI.X.SX32 R247, R25, R5, 0x2, P1 ;  /* 0x0000000519f77211 */ /* 0x000fe400008f16ff */
[----:B------:R-:W-:Y:S01]  /*2a3d0*/  LEA R16, P4, R0, R7, 0x2 ;  /* 0x0000000700107211 */ /* 0x000fe200078810ff */
[----:B------:R1:W-:Y:S01]  /*2a3e0*/  STL.64 [R1+0xbe0], R240 ;  /* 0x000be0f001007387 */ /* 0x0003e20000100a00 */
[----:B------:R-:W-:Y:S02]  /*2a3f0*/  LEA.HI.X.SX32 R37, R236, R5, 0x2, P5 ;  /* 0x00000005ec257211 */ /* 0x000fe400028f16ff */
[----:B---3--:R-:W-:Y:S01]  /*2a400*/  LEA R242, P3, R3, R7, 0x2 ;  /* 0x0000000703f27211 */ /* 0x008fe200078610ff */
[----:B------:R-:W3:Y:S01]  /*2a410*/  LDL.LU R25, [R1+0x1a20] ;  /* 0x001a200001197983 */ /* 0x000ee20000300800 */
[----:B------:R-:W-:-:S03]  /*2a420*/  LEA.HI.X.SX32 R17, R0, R5, 0x2, P4 ;  /* 0x0000000500117211 */ /* 0x000fc600020f16ff */
[----:B------:R1:W-:Y:S01]  /*2a430*/  STL.64 [R1+0xbd8], R246 ;  /* 0x000bd8f601007387 */ /* 0x0003e20000100a00 */
[----:B------:R-:W-:Y:S02]  /*2a440*/  LEA.HI.X.SX32 R243, R3, R5, 0x2, P3 ;  /* 0x0000000503f37211 */ /* 0x000fe400018f16ff */
[C---:B-1----:R-:W-:Y:S01]  /*2a450*/  LEA R240, P2, R4.reuse, R7, 0x2 ;  /* 0x0000000704f07211 */ /* 0x042fe200078410ff */
[----:B------:R-:W3:Y:S03]  /*2a460*/  LDL.LU R236, [R1+0x1a1c] ;  /* 0x001a1c0001ec7983 */ /* 0x000ee60000300800 */
[----:B------:R-:W-:Y:S01]  /*2a470*/  LEA.HI.X.SX32 R241, R4, R5, 0x2, P2 ;  /* 0x0000000504f17211 */ /* 0x000fe200010f16ff */
[----:B------:R1:W-:Y:S01]  /*2a480*/  STL.64 [R1+0xc08], R36 ;  /* 0x000c082401007387 */ /* 0x0003e20000100a00 */
[----:B------:R-:W-:Y:S01]  /*2a490*/  IMAD R89, R89, UR59, RZ ;  /* 0x0000003b59597c24 */ /* 0x000fe2000f8e02ff */
[----:B------:R-:W2:Y:S01]  /*2a4a0*/  LDC R4, c[0x0][0x3a0] ;  /* 0x0000e800ff047b82 */ /* 0x000ea20000000800 */
[C---:B------:R-:W-:Y:S01]  /*2a4b0*/  LEA R246, P1, R251.reuse, R7, 0x2 ;  /* 0x00000007fbf67211 */ /* 0x040fe200078210ff */
[----:B------:R1:W5:Y:S03]  /*2a4c0*/  LDL.LU R0, [R1+0x1a18] ;  /* 0x001a180001007983 */ /* 0x0003660000300800 */
[----:B------:R-:W-:Y:S01]  /*2a4d0*/  LEA.HI.X.SX32 R247, R251, R5, 0x2, P1 ;  /* 0x00000005fbf77211 */ /* 0x000fe200008f16ff */
[----:B------:R1:W-:Y:S02]  /*2a4e0*/  STL.64 [R1+0xc10], R16 ;  /* 0x000c101001007387 */ /* 0x0003e40000100a00 */
[----:B-1----:R-:W-:-:S02]  /*2a4f0*/  LEA R36, P5, R8, R7, 0x2 ;  /* 0x0000000708247211 */ /* 0x002fc400078a10ff */
[----:B------:R1:W-:Y:S02]  /*2a500*/  STL.64 [R1+0xc18], R242 ;  /* 0x000c18f201007387 */ /* 0x0003e40000100a00 */
[----:B------:R-:W-:Y:S02]  /*2a510*/  LEA.HI.X.SX32 R37, R8, R5, 0x2, P5 ;  /* 0x0000000508257211 */ /* 0x000fe400028f16ff */
[----:B------:R1:W-:Y:S01]  /*2a520*/  STL.64 [R1+0xc40], R240 ;  /* 0x000c40f001007387 */ /* 0x0003e20000100a00 */
[----:B------:R-:W-:-:S03]  /*2a530*/  LEA R16, P4, R237, R7, 0x2 ;  /* 0x00000007ed107211 */ /* 0x000fc600078810ff */
[----:B------:R1:W-:Y:S01]  /*2a540*/  STL.64 [R1+0xc38], R246 ;  /* 0x000c38f601007387 */ /* 0x0003e20000100a00 */
[----:B------:R-:W-:Y:S02]  /*2a550*/  LEA.HI.X.SX32 R17, R237, R5, 0x2, P4 ;  /* 0x00000005ed117211 */ /* 0x000fe400020f16ff */
[-C--:B-1----:R-:W-:Y:S02]  /*2a560*/  LEA R242, P3, R238, R7.reuse, 0x2 ;  /* 0x00000007eef27211 */ /* 0x082fe400078610ff */
[----:B------:R-:W-:Y:S01]  /*2a570*/  LEA R240, P2, R56, R7, 0x2 ;  /* 0x0000000738f07211 */ /* 0x000fe200078410ff */
[----:B------:R1:W-:Y:S01]  /*2a580*/  STL.64 [R1+0xc30], R36 ;  /* 0x000c302401007387 */ /* 0x0003e20000100a00 */
[----:B------:R-:W-:Y:S02]  /*2a590*/  LEA.HI.X.SX32 R243, R238, R5, 0x2, P3 ;  /* 0x00000005eef37211 */ /* 0x000fe400018f16ff */
[----:B------:R-:W-:Y:S01]  /*2a5a0*/  LEA R246, P1, R58, R7, 0x2 ;  /* 0x000000073af67211 */ /* 0x000fe200078210ff */
[----:B------:R1:W-:Y:S01]  /*2a5b0*/  STL.64 [R1+0xc28], R16 ;  /* 0x000c281001007387 */ /* 0x0003e20000100a00 */
[----:B------:R-:W-:-:S02]  /*2a5c0*/  LEA.HI.X.SX32 R241, R56, R5, 0x2, P2 ;  /* 0x0000000538f17211 */ /* 0x000fc400010f16ff */
[----:B------:R-:W-:Y:S02]  /*2a5d0*/  LEA.HI.X.SX32 R247, R58, R5, 0x2, P1 ;  /* 0x000000053af77211 */ /* 0x000fe400008f16ff */
[----:B------:R-:W-:Y:S02]  /*2a5e0*/  MOV R8, R34 ;  /* 0x0000002200087202 */ /* 0x000fe40000000f00 */
[-C--:B-1----:R-:W-:Y:S01]  /*2a5f0*/  LEA R36, P5, R60, R7.reuse, 0x2 ;  /* 0x000000073c247211 */ /* 0x082fe200078a10ff */
[----:B------:R1:W-:Y:S01]  /*2a600*/  STL.64 [R1+0xc20], R242 ;  /* 0x000c20f201007387 */ /* 0x0003e20000100a00 */
[-C--:B------:R-:W-:Y:S02]  /*2a610*/  LEA R34, P3, R63, R7.reuse, 0x2 ;  /* 0x000000073f227211 */ /* 0x080fe400078610ff */
[----:B------:R-:W-:Y:S01]  /*2a620*/  LEA R16, P4, R62, R7, 0x2 ;  /* 0x000000073e107211 */ /* 0x000fe200078810ff */
[----:B------:R1:W-:Y:S01]  /*2a630*/  STL.64 [R1+0xc48], R240 ;  /* 0x000c48f001007387 */ /* 0x0003e20000100a00 */
[----:B------:R-:W-:-:S02]  /*2a640*/  LEA.HI.X.SX32 R37, R60, R5, 0x2, P5 ;  /* 0x000000053c257211 */ /* 0x000fc400028f16ff */
[----:B------:R-:W-:Y:S01]  /*2a650*/  LEA.HI.X.SX32 R17, R62, R5, 0x2, P4 ;  /* 0x000000053e117211 */ /* 0x000fe200020f16ff */
[----:B------:R1:W-:Y:S01]  /*2a660*/  STL.64 [R1+0xc50], R246 ;  /* 0x000c50f601007387 */ /* 0x0003e20000100a00 */
[----:B------:R-:W-:Y:S01]  /*2a670*/  LEA R238, P5, R66, R7, 0x2 ;  /* 0x0000000742ee7211 */ /* 0x000fe200078a10ff */
[----:B-1----:R-:W-:Y:S01]  /*2a680*/  IMAD.MOV.U32 R243, RZ, RZ, R35 ;  /* 0x000000fffff37224 */ /* 0x002fe200078e0023 */
[----:B------:R-:W-:Y:S01]  /*2a690*/  LEA.HI.X.SX32 R35, R63, R5, 0x2, P3 ;  /* 0x000000053f237211 */ /* 0x000fe200018f16ff */
[----:B------:R1:W-:Y:S01]  /*2a6a0*/  STL.64 [R1+0xc58], R36 ;  /* 0x000c582401007387 */ /* 0x0003e20000100a00 */
[CC--:B------:R-:W-:Y:S01]  /*2a6b0*/  LEA R240, P2, R64.reuse, R7.reuse, 0x2 ;  /* 0x0000000740f07211 */ /* 0x0c0fe200078410ff */
[----:B------:R-:W-:Y:S02]  /*2a6c0*/  IMAD.MOV.U32 R247, RZ, RZ, R250 ;  /* 0x000000fffff77224 */ /* 0x000fe400078e00fa */
[----:B------:R-:W-:Y:S01]  /*2a6d0*/  IMAD.MOV.U32 R250, RZ, RZ, R18 ;  /* 0x000000fffffa7224 */ /* 0x000fe200078e0012 */
[C---:B------:R-:W-:Y:S01]  /*2a6e0*/  LEA R18, P1, R65.reuse, R7, 0x2 ;  /* 0x0000000741127211 */ /* 0x040fe200078210ff */
[----:B------:R-:W-:Y:S01]  /*2a6f0*/  IMAD.MOV.U32 R246, RZ, RZ, R19 ;  /* 0x000000fffff67224 */ /* 0x000fe200078e0013 */
[-C--:B------:R-:W-:Y:S01]  /*2a700*/  LEA.HI.X.SX32 R241, R64, R5.reuse, 0x2, P2 ;  /* 0x0000000540f17211 */ /* 0x080fe200010f16ff */
[----:B-1----:R-:W3:Y:S01]  /*2a710*/  LDL.LU.64 R36, [R1+0x1a10] ;  /* 0x001a100001247983 */ /* 0x002ee20000300a00 */
[----:B------:R-:W-:-:S03]  /*2a720*/  LEA.HI.X.SX32 R19, R65, R5, 0x2, P1 ;  /* 0x0000000541137211 */ /* 0x000fc600008f16ff */
[----:B------:R1:W-:Y:S01]  /*2a730*/  STL.64 [R1+0xc80], R16 ;  /* 0x000c801001007387 */ /* 0x0003e20000100a00 */
[----:B------:R-:W-:-:S03]  /*2a740*/  IMAD.MOV.U32 R62, RZ, RZ, R238 ;  /* 0x000000ffff3e7224 */ /* 0x000fc600078e00ee */
[----:B------:R1:W-:Y:S01]  /*2a750*/  STL.64 [R1+0xc78], R34 ;  /* 0x000c782201007387 */ /* 0x0003e20000100a00 */
[----:B------:R-:W-:Y:S01]  /*2a760*/  IMAD.MOV.U32 R63, RZ, RZ, R239 ;  /* 0x000000ffff3f7224 */ /* 0x000fe200078e00ef */
[----:B------:R-:W-:Y:S01]  /*2a770*/  LEA.HI.X.SX32 R63, R66, R5, 0x2, P5 ;  /* 0x00000005423f7211 */ /* 0x000fe200028f16ff */
[----:B------:R-:W-:Y:S01]  /*2a780*/  IMAD.MOV.U32 R251, RZ, RZ, R32 ;  /* 0x000000fffffb7224 */ /* 0x000fe200078e0020 */
[C---:B-1----:R-:W-:Y:S01]  /*2a790*/  LEA R16, P4, R67.reuse, R7, 0x2 ;  /* 0x0000000743107211 */ /* 0x042fe200078810ff */
[----:B------:R-:W3:Y:S03]  /*2a7a0*/  LDL.LU.64 R34, [R1+0x1a08] ;  /* 0x001a080001227983 */ /* 0x000ee60000300a00 */
[----:B------:R-:W-:Y:S01]  /*2a7b0*/  LEA.HI.X.SX32 R17, R67, R5, 0x2, P4 ;  /* 0x0000000543117211 */ /* 0x000fe200020f16ff */
[----:B------:R1:W-:Y:S01]  /*2a7c0*/  STL [R1+0xc60], R238 ;  /* 0x000c60ee01007387 */ /* 0x0003e20000100800 */
[----:B------:R-:W-:-:S03]  /*2a7d0*/  LEA R32, P5, R71, R7, 0x2 ;  /* 0x0000000747207211 */ /* 0x000fc600078a10ff */
[----:B------:R1:W-:Y:S01]  /*2a7e0*/  STL.64 [R1+0xc70], R240 ;  /* 0x000c70f001007387 */ /* 0x0003e20000100a00 */
[----:B------:R-:W-:Y:S02]  /*2a7f0*/  IMAD.MOV.U32 R237, RZ, RZ, R23 ;  /* 0x000000ffffed7224 */ /* 0x000fe400078e0017 */
[----:B-1----:R-:W-:Y:S01]  /*2a800*/  IMAD.MOV.U32 R238, RZ, RZ, R22 ;  /* 0x000000ffffee7224 */ /* 0x002fe200078e0016 */
[-C--:B------:R-:W-:Y:S01]  /*2a810*/  LEA R22, P3, R68, R7.reuse, 0x2 ;  /* 0x0000000744167211 */ /* 0x080fe200078610ff */
[----:B------:R1:W-:Y:S01]  /*2a820*/  STL.64 [R1+0xc68], R18 ;  /* 0x000c681201007387 */ /* 0x0003e20000100a00 */
[----:B------:R-:W-:Y:S02]  /*2a830*/  IMAD.MOV.U32 R242, RZ, RZ, R28 ;  /* 0x000000fffff27224 */ /* 0x000fe400078e001c */
[----:B------:R-:W-:Y:S01]  /*2a840*/  IMAD.MOV.U32 R241, RZ, RZ, R30 ;  /* 0x000000fffff17224 */ /* 0x000fe200078e001e */
[CC--:B------:R-:W-:Y:S01]  /*2a850*/  LEA R30, P2, R69.reuse, R7.reuse, 0x2 ;  /* 0x00000007451e7211 */ /* 0x0c0fe200078410ff */
[----:B------:R-:W-:Y:S01]  /*2a860*/  IMAD.MOV.U32 R239, RZ, RZ, R31 ;  /* 0x000000ffffef7224 */ /* 0x000fe200078e001f */
[----:B------:R-:W-:Y:S01]  /*2a870*/  LEA R28, P1, R70, R7, 0x2 ;  /* 0x00000007461c7211 */ /* 0x000fe200078210ff */
[----:B------:R-:W-:Y:S01]  /*2a880*/  IMAD.MOV.U32 R56, RZ, RZ, R245 ;  /* 0x000000ffff387224 */ /* 0x000fe200078e00f5 */
[-C--:B------:R-:W-:Y:S01]  /*2a890*/  LEA.HI.X.SX32 R23, R68, R5.reuse, 0x2, P3 ;  /* 0x0000000544177211 */ /* 0x080fe200018f16ff */
[----:B-1----:R-:W3:Y:S01]  /*2a8a0*/  LDL.LU.64 R18, [R1+0x1a00] ;  /* 0x001a000001127983 */ /* 0x002ee20000300a00 */
[----:B------:R-:W-:Y:S01]  /*2a8b0*/  IMAD.MOV.U32 R240, RZ, RZ, R29 ;  /* 0x000000fffff07224 */ /* 0x000fe200078e001d */
[----:B------:R-:W-:-:S02]  /*2a8c0*/  LEA.HI.X.SX32 R31, R69, R5, 0x2, P2 ;  /* 0x00000005451f7211 */ /* 0x000fc400010f16ff */
[----:B------:R-:W-:Y:S01]  /*2a8d0*/  STL [R1+0xc64], R63 ;  /* 0x000c643f01007387 */ /* 0x000fe20000100800 */
[----:B------:R-:W-:-:S03]  /*2a8e0*/  IMAD.MOV.U32 R245, RZ, RZ, R247 ;  /* 0x000000fffff57224 */ /* 0x000fc600078e00f7 */
[----:B------:R1:W-:Y:S01]  /*2a8f0*/  STL.64 [R1+0xc88], R16 ;  /* 0x000c881001007387 */ /* 0x0003e20000100a00 */
[----:B------:R-:W-:Y:S01]  /*2a900*/  IMAD.MOV.U32 R62, RZ, RZ, R8 ;  /* 0x000000ffff3e7224 */ /* 0x000fe200078e0008 */
[----:B------:R-:W-:Y:S01]  /*2a910*/  LEA.HI.X.SX32 R29, R70, R5, 0x2, P1 ;  /* 0x00000005461d7211 */ /* 0x000fe200008f16ff */
[----:B------:R-:W-:Y:S02]  /*2a920*/  IMAD.MOV.U32 R66, RZ, RZ, R32 ;  /* 0x000000ffff427224 */ /* 0x000fe400078e0020 */
[----:B------:R-:W-:Y:S01]  /*2a930*/  IMAD.MOV.U32 R247, RZ, RZ, R26 ;  /* 0x000000fffff77224 */ /* 0x000fe200078e001a */
[-C--:B------:R-:W-:Y:S01]  /*2a940*/  LEA R26, P4, R72, R7.reuse, 0x2 ;  /* 0x00000007481a7211 */ /* 0x080fe200078810ff */
[----:B------:R-:W-:Y:S01]  /*2a950*/  IMAD.MOV.U32 R8, RZ, RZ, R246 ;  /* 0x000000ffff087224 */ /* 0x000fe200078e00f6 */
[----:B------:R-:W-:Y:S01]  /*2a960*/  LEA R64, P2, R74, R7, 0x2 ;  /* 0x000000074a407211 */ /* 0x000fe200078410ff */
[----:B------:R-:W-:Y:S01]  /*2a970*/  IMAD.MOV.U32 R246, RZ, RZ, R27 ;  /* 0x000000fffff67224 */ /* 0x000fe200078e001b */
[----:B-1----:R-:W3:Y:S01]  /*2a980*/  LDL.LU.64 R16, [R1+0x19f8] ;  /* 0x0019f80001107983 */ /* 0x002ee20000300a00 */
[----:B------:R-:W-:-:S03]  /*2a990*/  IMAD.MOV.U32 R60, RZ, RZ, R239 ;  /* 0x000000ffff3c7224 */ /* 0x000fc600078e00ef */
[----:B------:R1:W-:Y:S01]  /*2a9a0*/  STL [R1+0xca8], R32 ;  /* 0x000ca82001007387 */ /* 0x0003e20000100800 */
[----:B------:R-:W-:Y:S01]  /*2a9b0*/  IMAD.MOV.U32 R239, RZ, RZ, R240 ;  /* 0x000000ffffef7224 */ /* 0x000fe200078e00f0 */
[----:B------:R-:W-:Y:S01]  /*2a9c0*/  LEA.HI.X.SX32 R27, R72, R5, 0x2, P4 ;  /* 0x00000005481b7211 */ /* 0x000fe200020f16ff */
[----:B------:R-:W-:Y:S02]  /*2a9d0*/  IMAD.MOV.U32 R240, RZ, RZ, R241 ;  /* 0x000000fffff07224 */ /* 0x000fe400078e00f1 */
[----:B------:R-:W-:Y:S02]  /*2a9e0*/  IMAD.MOV.U32 R241, RZ, RZ, R242 ;  /* 0x000000fffff17224 */ /* 0x000fe400078e00f2 */
[----:B------:R-:W-:Y:S02]  /*2a9f0*/  IMAD.MOV.U32 R63, RZ, RZ, R56 ;  /* 0x000000ffff3f7224 */ /* 0x000fe400078e0038 */
[----:B------:R-:W-:Y:S01]  /*2aa00*/  IMAD.MOV.U32 R242, RZ, RZ, R20 ;  /* 0x000000fffff27224 */ /* 0x000fe200078e0014 */
[----:B------:R-:W-:Y:S01]  /*2aa10*/  LEA R20, P1, R75, R7, 0x2 ;  /* 0x000000074b147211 */ /* 0x000fe200078210ff */
[----:B------:R-:W-:Y:S01]  /*2aa20*/  IMAD.MOV.U32 R56, RZ, RZ, R251 ;  /* 0x000000ffff387224 */ /* 0x000fe200078e00fb */
[----:B------:R-:W-:Y:S01]  /*2aa30*/  MOV R251, R246 ;  /* 0x000000f600fb7202 */ /* 0x000fe20000000f00 */
[----:B------:R-:W-:-:S02]  /*2aa40*/  IMAD.MOV.U32 R246, RZ, RZ, R24 ;  /* 0x000000fffff67224 */ /* 0x000fc400078e0018 */
[----:B------:R-:W-:Y:S01]  /*2aa50*/  IMAD.MOV.U32 R24, RZ, RZ, R234 ;  /* 0x000000ffff187224 */ /* 0x000fe200078e00ea */
[----:B------:R-:W-:Y:S01]  /*2aa60*/  LEA R234, P4, R77, R7, 0x2 ;  /* 0x000000074dea7211 */ /* 0x000fe200078810ff */
[----:B------:R-:W-:Y:S01]  /*2aa70*/  IMAD.MOV.U32 R58, RZ, RZ, R21 ;  /* 0x000000ffff3a7224 */ /* 0x000fe200078e0015 */
[----:B------:R-:W-:Y:S01]  /*2aa80*/  LEA.HI.X.SX32 R21, R75, R5, 0x2, P1 ;  /* 0x000000054b157211 */ /* 0x000fe200008f16ff */
[----:B------:R-:W-:Y:S01]  /*2aa90*/  IMAD.MOV.U32 R70, RZ, RZ, R64 ;  /* 0x000000ffff467224 */ /* 0x000fe200078e0040 */
[----:B--2---:R-:W-:Y:S02]  /*2aaa0*/  MOV R67, R33 ;  /* 0x0000002100437202 */ /* 0x004fe40000000f00 */
[----:B-1----:R-:W2:Y:S01]  /*2aab0*/  LDL.LU.64 R32, [R1+0x19f0] ;  /* 0x0019f00001207983 */ /* 0x002ea20000300a00 */
[----:B------:R-:W-:-:S03]  /*2aac0*/  LEA.HI.X.SX32 R67, R71, R5, 0x2, P5 ;  /* 0x0000000547437211 */ /* 0x000fc600028f16ff */
[----:B------:R1:W-:Y:S04]  /*2aad0*/  STL.64 [R1+0xc90], R22 ;  /* 0x000c901601007387 */ /* 0x0003e80000100a00 */
[----:B------:R4:W-:Y:S01]  /*2aae0*/  STL.64 [R1+0xc98], R30 ;  /* 0x000c981e01007387 */ /* 0x0009e20000100a00 */
[----:B------:R-:W-:Y:S01]  /*2aaf0*/  IMAD.MOV.U32 R71, RZ, RZ, R65 ;  /* 0x000000ffff477224 */ /* 0x000fe200078e0041 */
[-C--:B------:R-:W-:Y:S02]  /*2ab00*/  LEA R66, P5, R76, R7.reuse, 0x2 ;  /* 0x000000074c427211 */ /* 0x080fe400078a10ff */
[C---:B-1----:R-:W-:Y:S01]  /*2ab10*/  LEA R22, P3, R73.reuse, R7, 0x2 ;  /* 0x0000000749167211 */ /* 0x042fe200078610ff */
[----:B----4-:R-:W4:Y:S03]  /*2ab20*/  LDL.LU.64 R30, [R1+0x19e8] ;  /* 0x0019e800011e7983 */ /* 0x010f260000300a00 */
[----:B------:R-:W-:Y:S01]  /*2ab30*/  LEA.HI.X.SX32 R23, R73, R5, 0x2, P3 ;  /* 0x0000000549177211 */ /* 0x000fe200018f16ff */
[----:B------:R1:W-:Y:S01]  /*2ab40*/  STL.64 [R1+0xca0], R28 ;  /* 0x000ca01c01007387 */ /* 0x0003e20000100a00 */
[----:B------:R-:W-:-:S02]  /*2ab50*/  LEA R68, P3, R78, R7, 0x2 ;  /* 0x000000074e447211 */ /* 0x000fc400078610ff */
[----:B------:R-:W-:Y:S01]  /*2ab60*/  LEA.HI.X.SX32 R71, R74, R5, 0x2, P2 ;  /* 0x000000054a477211 */ /* 0x000fe200010f16ff */
[----:B-1----:R-:W2:Y:S04]  /*2ab70*/  LDL.LU.64 R28, [R1+0x19e0] ;  /* 0x0019e000011c7983 */ /* 0x002ea80000300a00 */
[----:B------:R1:W-:Y:S04]  /*2ab80*/  STL [R1+0xcc0], R64 ;  /* 0x000cc04001007387 */ /* 0x0003e80000100800 */
[----:B------:R1:W-:Y:S04]  /*2ab90*/  STL [R1+0xcac], R67 ;  /* 0x000cac4301007387 */ /* 0x0003e80000100800 */
[----:B------:R1:W-:Y:S02]  /*2aba0*/  STL.64 [R1+0xcb0], R26 ;  /* 0x000cb01a01007387 */ /* 0x0003e40000100a00 */
[----:B-1----:R-:W-:-:S02]  /*2abb0*/  IMAD.MOV.U32 R64, RZ, RZ, R62 ;  /* 0x000000ffff407224 */ /* 0x002fc400078e003e */
[----:B------:R-:W-:Y:S01]  /*2abc0*/  IMAD.MOV.U32 R62, RZ, RZ, R235 ;  /* 0x000000ffff3e7224 */ /* 0x000fe200078e00eb */
[-C--:B------:R-:W-:Y:S02]  /*2abd0*/  LEA.HI.X.SX32 R235, R77, R5.reuse, 0x2, P4 ;  /* 0x000000054deb7211 */ /* 0x080fe400020f16ff */
[----:B------:R-:W-:Y:S01]  /*2abe0*/  LEA.HI.X.SX32 R67, R76, R5, 0x2, P5 ;  /* 0x000000054c437211 */ /* 0x000fe200028f16ff */
[----:B------:R-:W2:Y:S04]  /*2abf0*/  LDL.LU.64 R26, [R1+0x19d8] ;  /* 0x0019d800011a7983 */ /* 0x000ea80000300a00 */
[----:B------:R1:W-:Y:S04]  /*2ac00*/  STL.64 [R1+0xcb8], R22 ;  /* 0x000cb81601007387 */ /* 0x0003e80000100a00 */
[----:B-1----:R-:W2:Y:S04]  /*2ac10*/  LDL.LU.64 R22, [R1+0x19d0] ;  /* 0x0019d00001167983 */ /* 0x002ea80000300a00 */
[----:B------:R-:W-:Y:S04]  /*2ac20*/  STL [R1+0xce0], R68 ;  /* 0x000ce04401007387 */ /* 0x000fe80000100800 */
[----:B------:R-:W-:Y:S04]  /*2ac30*/  STL [R1+0xcc4], R71 ;  /* 0x000cc44701007387 */ /* 0x000fe80000100800 */
[----:B------:R1:W-:Y:S04]  /*2ac40*/  STL.64 [R1+0xcc8], R20 ;  /* 0x000cc81401007387 */ /* 0x0003e80000100a00 */
[----:B-1----:R-:W2:Y:S04]  /*2ac50*/  LDL.LU.64 R20, [R1+0x19c8] ;  /* 0x0019c80001147983 */ /* 0x002ea80000300a00 */
[----:B------:R-:W-:Y:S04]  /*2ac60*/  STL.64 [R1+0xcd0], R66 ;  /* 0x000cd04201007387 */ /* 0x000fe80000100a00 */
[----:B------:R1:W-:Y:S04]  /*2ac70*/  STL.64 [R1+0xcd8], R234 ;  /* 0x000cd8ea01007387 */ /* 0x0003e80000100a00 */
[----:B-1----:R-:W2:Y:S01]  /*2ac80*/  LDL.LU.64 R234, [R1+0x19c0] ;  /* 0x0019c00001ea7983 */ /* 0x002ea20000300a00 */
[----:B------:R-:W-:-:S02]  /*2ac90*/  IMAD.MOV.U32 R74, RZ, RZ, R68 ;  /* 0x000000ffff4a7224 */ /* 0x000fc400078e0044 */
[----:B------:R-:W-:Y:S01]  /*2aca0*/  IMAD.MOV.U32 R75, RZ, RZ, R69 ;  /* 0x000000ffff4b7224 */ /* 0x000fe200078e0045 */
[-C--:B------:R-:W-:Y:S01]  /*2acb0*/  LEA R70, P2, R79, R7.reuse, 0x2 ;  /* 0x000000074f467211 */ /* 0x080fe200078410ff */
[----:B------:R-:W-:Y:S01]  /*2acc0*/  IMAD.MOV.U32 R76, RZ, RZ, R74 ;  /* 0x000000ffff4c7224 */ /* 0x000fe200078e004a */
[-C--:B------:R-:W-:Y:S01]  /*2acd0*/  LEA R68, P1, R80, R7.reuse, 0x2 ;  /* 0x0000000750447211 */ /* 0x080fe200078210ff */
[----:B------:R-:W-:Y:S01]  /*2ace0*/  IMAD.MOV.U32 R77, RZ, RZ, R75 ;  /* 0x000000ffff4d7224 */ /* 0x000fe200078e004b */
[-C--:B------:R-:W-:Y:S02]  /*2acf0*/  LEA R66, P5, R81, R7.reuse, 0x2 ;  /* 0x0000000751427211 */ /* 0x080fe400078a10ff */
[----:B------:R-:W-:Y:S02]  /*2ad00*/  LEA R74, P4, R82, R7, 0x2 ;  /* 0x00000007524a7211 */ /* 0x000fe400078810ff */
[-C--:B------:R-:W-:Y:S02]  /*2ad10*/  LEA.HI.X.SX32 R77, R78, R5.reuse, 0x2, P3 ;  /* 0x000000054e4d7211 */ /* 0x080fe400018f16ff */
[----:B------:R-:W-:-:S02]  /*2ad20*/  LEA.HI.X.SX32 R71, R79, R5, 0x2, P2 ;  /* 0x000000054f477211 */ /* 0x000fc400010f16ff */
[-C--:B------:R-:W-:Y:S02]  /*2ad30*/  LEA.HI.X.SX32 R69, R80, R5.reuse, 0x2, P1 ;  /* 0x0000000550457211 */ /* 0x080fe400008f16ff */
[-C--:B------:R-:W-:Y:S01]  /*2ad40*/  LEA.HI.X.SX32 R67, R81, R5.reuse, 0x2, P5 ;  /* 0x0000000551437211 */ /* 0x080fe200028f16ff */
[----:B------:R1:W-:Y:S01]  /*2ad50*/  STL [R1+0xce4], R77 ;  /* 0x000ce44d01007387 */ /* 0x0003e20000100800 */
[----:B------:R-:W-:Y:S02]  /*2ad60*/  LEA.HI.X.SX32 R75, R82, R5, 0x2, P4 ;  /* 0x00000005524b7211 */ /* 0x000fe400020f16ff */
[C---:B------:R-:W-:Y:S01]  /*2ad70*/  LEA R76, P3, R83.reuse, R7, 0x2 ;  /* 0x00000007534c7211 */ /* 0x040fe200078610ff */
[----:B------:R1:W-:Y:S04]  /*2ad80*/  STL.64 [R1+0xce8], R70 ;  /* 0x000ce84601007387 */ /* 0x0003e80000100a00 */
[----:B------:R1:W-:Y:S02]  /*2ad90*/  STL.64 [R1+0xcf0], R68 ;  /* 0x000cf04401007387 */ /* 0x0003e40000100a00 */
[----:B-1----:R-:W-:-:S02]  /*2ada0*/  LEA.HI.X.SX32 R77, R83, R5, 0x2, P3 ;  /* 0x00000005534d7211 */ /* 0x002fc400018f16ff */
[----:B------:R1:W-:Y:S01]  /*2adb0*/  STL.64 [R1+0xcf8], R66 ;  /* 0x000cf84201007387 */ /* 0x0003e20000100a00 */
[----:B------:R-:W-:-:S03]  /*2adc0*/  LEA R70, P2, R84, R7, 0x2 ;  /* 0x0000000754467211 */ /* 0x000fc600078410ff */
[----:B------:R3:W-:Y:S01]  /*2add0*/  STL.64 [R1+0xd00], R74 ;  /* 0x000d004a01007387 */ /* 0x0007e20000100a00 */
[C---:B------:R-:W-:Y:S02]  /*2ade0*/  LEA R68, P1, R85.reuse, R7, 0x2 ;  /* 0x0000000755447211 */ /* 0x040fe400078210ff */
[----:B------:R-:W-:Y:S02]  /*2adf0*/  LEA.HI.X.SX32 R71, R84, R5, 0x2, P2 ;  /* 0x0000000554477211 */ /* 0x000fe400010f16ff */
[C---:B-1----:R-:W-:Y:S02]  /*2ae00*/  LEA R66, P5, R86.reuse, R7, 0x2 ;  /* 0x0000000756427211 */ /* 0x042fe400078a10ff */
[----:B------:R-:W-:Y:S02]  /*2ae10*/  LEA.HI.X.SX32 R69, R85, R5, 0x2, P1 ;  /* 0x0000000555457211 */ /* 0x000fe400008f16ff */
[C---:B---3--:R-:W-:Y:S02]  /*2ae20*/  LEA R74, P4, R87.reuse, R7, 0x2 ;  /* 0x00000007574a7211 */ /* 0x048fe400078810ff */
[-C--:B------:R-:W-:Y:S01]  /*2ae30*/  LEA.HI.X.SX32 R67, R86, R5.reuse, 0x2, P5 ;  /* 0x0000000556437211 */ /* 0x080fe200028f16ff */
[----:B------:R1:W-:Y:S01]  /*2ae40*/  STL.64 [R1+0xd08], R76 ;  /* 0x000d084c01007387 */ /* 0x0003e20000100a00 */
[----:B------:R-:W-:-:S03]  /*2ae50*/  LEA.HI.X.SX32 R75, R87, R5, 0x2, P4 ;  /* 0x00000005574b7211 */ /* 0x000fc600020f16ff */
[----:B------:R3:W-:Y:S04]  /*2ae60*/  STL.64 [R1+0xd10], R70 ;  /* 0x000d104601007387 */ /* 0x0007e80000100a00 */
[----:B------:R3:W-:Y:S01]  /*2ae70*/  STL.64 [R1+0xd18], R68 ;  /* 0x000d184401007387 */ /* 0x0007e20000100a00 */
[----:B-1----:R-:W-:-:S03]  /*2ae80*/  LEA R76, P3, R88, R7, 0x2 ;  /* 0x00000007584c7211 */ /* 0x002fc600078610ff */
[----:B------:R1:W-:Y:S01]  /*2ae90*/  STL.64 [R1+0xd20], R66 ;  /* 0x000d204201007387 */ /* 0x0003e20000100a00 */
[----:B---3--:R-:W-:-:S03]  /*2aea0*/  LEA R70, P2, R89, R7, 0x2 ;  /* 0x0000000759467211 */ /* 0x008fc600078410ff */
[----:B------:R3:W-:Y:S01]  /*2aeb0*/  STL.64 [R1+0xd28], R74 ;  /* 0x000d284a01007387 */ /* 0x0007e20000100a00 */
[----:B------:R-:W-:Y:S02]  /*2aec0*/  LEA.HI.X.SX32 R77, R88, R5, 0x2, P3 ;  /* 0x00000005584d7211 */ /* 0x000fe400018f16ff */
[-C--:B------:R-:W-:Y:S01]  /*2aed0*/  LEA R68, P1, R90, R7.reuse, 0x2 ;  /* 0x000000075a447211 */ /* 0x080fe200078210ff */
[----:B------:R-:W-:Y:S01]  /*2aee0*/  IMAD.MOV.U32 R72, RZ, RZ, R62 ;  /* 0x000000ffff487224 */ /* 0x000fe200078e003e */
[-C--:B------:R-:W-:Y:S02]  /*2aef0*/  LEA R62, P3, R94, R7.reuse, 0x2 ;  /* 0x000000075e3e7211 */ /* 0x080fe400078610ff */
[----:B-1----:R-:W-:Y:S02]  /*2af00*/  LEA R66, P5, R92, R7, 0x2 ;  /* 0x000000075c427211 */ /* 0x002fe400078a10ff */
[----:B------:R-:W-:Y:S01]  /*2af10*/  LEA.HI.X.SX32 R71, R89, R5, 0x2, P2 ;  /* 0x0000000559477211 */ /* 0x000fe200010f16ff */
[----:B---3--:R-:W-:Y:S01]  /*2af20*/  IMAD.MOV.U32 R75, RZ, RZ, R64 ;  /* 0x000000ffff4b7224 */ /* 0x008fe200078e0040 */
[----:B------:R-:W-:-:S02]  /*2af30*/  LEA R64, P4, R93, R7, 0x2 ;  /* 0x000000075d407211 */ /* 0x000fc400078810ff */
[-C--:B------:R-:W-:Y:S01]  /*2af40*/  LEA.HI.X.SX32 R69, R90, R5.reuse, 0x2, P1 ;  /* 0x000000055a457211 */ /* 0x080fe200008f16ff */
[----:B------:R-:W-:Y:S01]  /*2af50*/  IMAD.MOV.U32 R74, RZ, RZ, R63 ;  /* 0x000000ffff4a7224 */ /* 0x000fe200078e003f */
[-C--:B------:R-:W-:Y:S01]  /*2af60*/  LEA.HI.X.SX32 R67, R92, R5.reuse, 0x2, P5 ;  /* 0x000000055c437211 */ /* 0x080fe200028f16ff */
[----:B------:R-:W-:Y:S01]  /*2af70*/  STL.64 [R1+0xd30], R76 ;  /* 0x000d304c01007387 */ /* 0x000fe20000100a00 */
[-C--:B------:R-:W-:Y:S02]  /*2af80*/  LEA.HI.X.SX32 R65, R93, R5.reuse, 0x2, P4 ;  /* 0x000000055d417211 */ /* 0x080fe400020f16ff */
[----:B------:R-:W-:Y:S01]  /*2af90*/  LEA.HI.X.SX32 R63, R94, R5, 0x2, P3 ;  /* 0x000000055e3f7211 */ /* 0x000fe200018f16ff */
[----:B------:R1:W-:Y:S04]  /*2afa0*/  STL.64 [R1+0xd38], R70 ;  /* 0x000d384601007387 */ /* 0x0003e80000100a00 */
[----:B------:R3:W-:Y:S04]  /*2afb0*/  STL.64 [R1+0xd40], R68 ;  /* 0x000d404401007387 */ /* 0x0007e80000100a00 */
[----:B------:R3:W-:Y:S01]  /*2afc0*/  STL.64 [R1+0xd48], R66 ;  /* 0x000d484201007387 */ /* 0x0007e20000100a00 */
[----:B-1----:R-:W-:-:S03]  /*2afd0*/  LEA R70, P2, R95, R7, 0x2 ;  /* 0x000000075f467211 */ /* 0x002fc600078410ff */
[----:B------:R1:W-:Y:S01]  /*2afe0*/  STL.64 [R1+0xd50], R64 ;  /* 0x000d504001007387 */ /* 0x0003e20000100a00 */
[----:B---3--:R-:W-:-:S03]  /*2aff0*/  LEA R68, P1, R97, R7, 0x2 ;  /* 0x0000000761447211 */ /* 0x008fc600078210ff */
[----:B------:R3:W-:Y:S01]  /*2b000*/  STL.64 [R1+0xd58], R62 ;  /* 0x000d583e01007387 */ /* 0x0007e20000100a00 */
[----:B------:R-:W-:Y:S02]  /*2b010*/  LEA.HI.X.SX32 R71, R95, R5, 0x2, P2 ;  /* 0x000000055f477211 */ /* 0x000fe400010f16ff */
[C---:B------:R-:W-:Y:S02]  /*2b020*/  LEA R66, P5, R102.reuse, R7, 0x2 ;  /* 0x0000000766427211 */ /* 0x040fe400078a10ff */
[----:B------:R-:W-:Y:S02]  /*2b030*/  LEA.HI.X.SX32 R69, R97, R5, 0x2, P1 ;  /* 0x0000000561457211 */ /* 0x000fe400008f16ff */
[----:B-1----:R-:W-:Y:S02]  /*2b040*/  LEA R64, P4, R103, R7, 0x2 ;  /* 0x0000000767407211 */ /* 0x002fe400078810ff */
[----:B------:R-:W-:Y:S02]  /*2b050*/  LEA.HI.X.SX32 R67, R102, R5, 0x2, P5 ;  /* 0x0000000566437211 */ /* 0x000fe400028f16ff */
[----:B---3--:R-:W-:-:S02]  /*2b060*/  LEA R62, P3, R104, R7, 0x2 ;  /* 0x00000007683e7211 */ /* 0x008fc400078610ff */
        /* <DEDUP_REMOVED lines=10> */
[----:B------:R-:W-:Y:S02]  /*2b110*/  LEA R66, P5, R74, R7, 0x2 ;  /* 0x000000074a427211 */ /* 0x000fe400078a10ff */
        /* <DEDUP_REMOVED lines=29> */
[C---:B----4-:R-:W-:Y:S02]  /*2b2f0*/  LEA R66, P5, R240.reuse, R7, 0x2 ;  /* 0x00000007f0427211 */ /* 0x050fe400078a10ff */
        /* <DEDUP_REMOVED lines=14> */
[----:B----4-:R-:W-:Y:S02]  /*2b3e0*/  LEA R66, P5, R248, R7, 0x2 ;  /* 0x00000007f8427211 */ /* 0x010fe400078a10ff */
[----:B------:R-:W-:Y:S02]  /*2b3f0*/  LEA.HI.X.SX32 R69, R244, R5, 0x2, P1 ;  /* 0x00000005f4457211 */ /* 0x000fe400008f16ff */
[----:B-1----:R-:W-:Y:S02]  /*2b400*/  LEA R64, P4, R249, R7, 0x2 ;  /* 0x00000007f9407211 */ /* 0x002fe400078810ff */
[----:B------:R-:W-:Y:S02]  /*2b410*/  LEA.HI.X.SX32 R67, R248, R5, 0x2, P5 ;  /* 0x00000005f8437211 */ /* 0x000fe400028f16ff */
[----:B---3--:R-:W-:-:S02]  /*2b420*/  LEA R62, P3, R250, R7, 0x2 ;  /* 0x00000007fa3e7211 */ /* 0x008fc400078610ff */
[-C--:B------:R-:W-:Y:S01]  /*2b430*/  LEA.HI.X.SX32 R65, R249, R5.reuse, 0x2, P4 ;  /* 0x00000005f9417211 */ /* 0x080fe200020f16ff */
[----:B------:R-:W-:Y:S01]  /*2b440*/  IMAD R98, R98, UR25, RZ ;  /* 0x0000001962627c24 */ /* 0x000fe2000f8e02ff */
        /* <DEDUP_REMOVED lines=9> */
[----:B----4-:R-:W-:Y:S01]  /*2b4e0*/  LEA R66, P5, R247, R7, 0x2 ;  /* 0x00000007f7427211 */ /* 0x010fe200078a10ff */
[----:B------:R-:W-:Y:S01]  /*2b4f0*/  IMAD R91, R91, UR24, RZ ;  /* 0x000000185b5b7c24 */ /* 0x000fe2000f8e02ff */
[----:B------:R-:W-:Y:S02]  /*2b500*/  LEA.HI.X.SX32 R69, R246, R5, 0x2, P1 ;  /* 0x00000005f6457211 */ /* 0x000fe400008f16ff */
[----:B-1----:R-:W-:Y:S01]  /*2b510*/  LEA R64, P4, R24, R7, 0x2 ;  /* 0x0000000718407211 */ /* 0x002fe200078810ff */
[----:B------:R-:W-:Y:S01]  /*2b520*/  IMAD R99, R99, UR23, RZ ;  /* 0x0000001763637c24 */ /* 0x000fe2000f8e02ff */
[----:B------:R-:W-:Y:S02]  /*2b530*/  LEA.HI.X.SX32 R67, R247, R5, 0x2, P5 ;  /* 0x00000005f7437211 */ /* 0x000fe400028f16ff */
[----:B---3--:R-:W-:Y:S01]  /*2b540*/  LEA R62, P3, R98, R7, 0x2 ;  /* 0x00000007623e7211 */ /* 0x008fe200078610ff */
[----:B------:R-:W-:Y:S01]  /*2b550*/  IMAD R100, R100, UR22, RZ ;  /* 0x0000001664647c24 */ /* 0x000fe2000f8e02ff */
[-C--:B------:R-:W-:Y:S01]  /*2b560*/  LEA.HI.X.SX32 R65, R24, R5.reuse, 0x2, P4 ;  /* 0x0000000518417211 */ /* 0x080fe200020f16ff */
[----:B------:R-:W-:Y:S01]  /*2b570*/  IMAD R101, R101, UR21, RZ ;  /* 0x0000001565657c24 */ /* 0x000fe2000f8e02ff */
[----:B------:R-:W-:Y:S01]  /*2b580*/  LEA.HI.X.SX32 R63, R98, R5, 0x2, P3 ;  /* 0x00000005623f7211 */ /* 0x000fe200018f16ff */
[----:B------:R-:W-:Y:S01]  /*2b590*/  IMAD R96, R96, UR13, RZ ;  /* 0x0000000d60607c24 */ /* 0x000fe2000f8e02ff */
[----:B------:R1:W-:Y:S04]  /*2b5a0*/  STL.64 [R1+0xe28], R70 ;  /* 0x000e284601007387 */ /* 0x0003e80000100a00 */
[----:B------:R3:W-:Y:S01]  /*2b5b0*/  STL.64 [R1+0xe30], R68 ;  /* 0x000e304401007387 */ /* 0x0007e20000100a00 */
[----:B------:R-:W-:-:S03]  /*2b5c0*/  IMAD R12, R12, UR5, RZ ;  /* 0x000000050c0c7c24 */ /* 0x000fc6000f8e02ff */
        /* <DEDUP_REMOVED lines=13> */
[----:B------:R-:W-:Y:S02]  /*2b6a0*/  LEA.HI.X.SX32 R63, R96, R5, 0x2, P3 ;  /* 0x00000005603f7211 */ /* 0x000fe400018f16ff */
[C---:B------:R-:W-:Y:S01]  /*2b6b0*/  LEA R24, P1, R12.reuse, UR16, 0x2 ;  /* 0x000000100c187c11 */ /* 0x040fe2000f8210ff */
[----:B------:R1:W-:Y:S04]  /*2b6c0*/  STL.64 [R1+0xe60], R68 ;  /* 0x000e604401007387 */ /* 0x0003e80000100a00 */
[----:B------:R3:W-:Y:S01]  /*2b6d0*/  STL.64 [R1+0xe68], R66 ;  /* 0x000e684201007387 */ /* 0x0007e20000100a00 */
[----:B------:R-:W-:-:S03]  /*2b6e0*/  LEA.HI.X.SX32 R5, R12, UR17, 0x2, P1 ;  /* 0x000000110c057c11 */ /* 0x000fc600088f16ff */
[----:B------:R-:W-:Y:S01]  /*2b6f0*/  STL.64 [R1+0xe78], R64 ;  /* 0x000e784001007387 */ /* 0x000fe20000100a00 */
[----:B------:R-:W-:-:S03]  /*2b700*/  SEL R12, R2, RZ, !P0 ;  /* 0x000000ff020c7207 */ /* 0x000fc60004000000 */
[----:B------:R4:W-:Y:S01]  /*2b710*/  STL.64 [R1+0xe70], R62 ;  /* 0x000e703e01007387 */ /* 0x0009e20000100a00 */
[-C--:B--2---:R-:W-:Y:S02]  /*2b720*/  LEA R70, P0, R234, R24.reuse, 0x2 ;  /* 0x00000018ea467211 */ /* 0x084fe400078010ff */
[-C--:B------:R-:W-:Y:S02]  /*2b730*/  LEA R74, P6, R235, R24.reuse, 0x2 ;  /* 0x00000018eb4a7211 */ /* 0x080fe400078c10ff */
[-C--:B-1----:R-:W-:Y:S02]  /*2b740*/  LEA R68, P2, R236, R24.reuse, 0x2 ;  /* 0x00000018ec447211 */ /* 0x082fe400078410ff */
[-C--:B---3--:R-:W-:Y:S02]  /*2b750*/  LEA R66, P5, R21, R24.reuse, 0x2 ;  /* 0x0000001815427211 */ /* 0x088fe400078a10ff */
[----:B----4-:R-:W-:Y:S02]  /*2b760*/  LEA R62, P1, R20, R24, 0x2 ;  /* 0x00000018143e7211 */ /* 0x010fe400078210ff */
[----:B------:R-:W-:-:S02]  /*2b770*/  LEA.HI.X.SX32 R71, R234, R5, 0x2, P0 ;  /* 0x00000005ea477211 */ /* 0x000fc400000f16ff */
[-C--:B------:R-:W-:Y:S02]  /*2b780*/  LEA.HI.X.SX32 R63, R20, R5.reuse, 0x2, P1 ;  /* 0x00000005143f7211 */ /* 0x080fe400008f16ff */
[-C--:B------:R-:W-:Y:S02]  /*2b790*/  LEA R64, P4, R22, R24.reuse, 0x2 ;  /* 0x0000001816407211 */ /* 0x080fe400078810ff */
[-C--:B------:R-:W-:Y:S02]  /*2b7a0*/  LEA.HI.X.SX32 R75, R235, R5.reuse, 0x2, P6 ;  /* 0x00000005eb4b7211 */ /* 0x080fe400030f16ff */
[----:B------:R-:W-:Y:S01]  /*2b7b0*/  LEA R72, P1, R25, R24, 0x2 ;  /* 0x0000001819487211 */ /* 0x000fe200078210ff */
[----:B------:R1:W-:Y:S01]  /*2b7c0*/  STL.64 [R1+0x68], R62 ;  /* 0x0000683e01007387 */ /* 0x0003e20000100a00 */
[-C--:B------:R-:W-:Y:S02]  /*2b7d0*/  LEA.HI.X.SX32 R69, R236, R5.reuse, 0x2, P2 ;  /* 0x00000005ec457211 */ /* 0x080fe400010f16ff */
[-C--:B------:R-:W-:Y:S01]  /*2b7e0*/  LEA.HI.X.SX32 R67, R21, R5.reuse, 0x2, P5 ;  /* 0x0000000515437211 */ /* 0x080fe200028f16ff */
[----:B------:R-:W-:Y:S01]  /*2b7f0*/  STL.64 [R1+0x58], R70 ;  /* 0x0000584601007387 */ /* 0x000fe20000100a00 */
[----:B------:R-:W-:-:S03]  /*2b800*/  LEA.HI.X.SX32 R65, R22, R5, 0x2, P4 ;  /* 0x0000000516417211 */ /* 0x000fc600020f16ff */
[----:B------:R-:W-:Y:S01]  /*2b810*/  STL.64 [R1+0x60], R74 ;  /* 0x0000604a01007387 */ /* 0x000fe20000100a00 */
[----:B-1----:R-:W-:-:S03]  /*2b820*/  LEA R62, P3, R23, R24, 0x2 ;  /* 0x00000018173e7211 */ /* 0x002fc600078610ff */
[----:B------:R-:W-:Y:S04]  /*2b830*/  STL [R1+0x30], R72 ;  /* 0x0000304801007387 */ /* 0x000fe80000100800 */
[----:B------:R1:W-:Y:S01]  /*2b840*/  STL.64 [R1+0x50], R68 ;  /* 0x0000504401007387 */ /* 0x0003e20000100a00 */
[----:B------:R-:W-:-:S03]  /*2b850*/  LEA.HI.X.SX32 R63, R23, R5, 0x2, P3 ;  /* 0x00000005173f7211 */ /* 0x000fc600018f16ff */
[----:B------:R-:W-:Y:S04]  /*2b860*/  STL.64 [R1+0x48], R66 ;  /* 0x0000484201007387 */ /* 0x000fe80000100a00 */
[----:B------:R2:W-:Y:S04]  /*2b870*/  STL.64 [R1+0x40], R64 ;  /* 0x0000404001007387 */ /* 0x0005e80000100a00 */
[----:B------:R3:W4:Y:S01]  /*2b880*/  LDL.64 R22, [R1+0x30] ;  /* 0x0000300001167983 */ /* 0x0007220000100a00 */
[C---:B------:R-:W-:Y:S01]  /*2b890*/  IMAD R249, R6.reuse, 0x2, R252 ;  /* 0x0000000206f97824 */ /* 0x040fe200078e02fc */
[----:B------:R-:W-:-:S03]  /*2b8a0*/  LEA R248, R6, R252, 0x1 ;  /* 0x000000fc06f87211 */ /* 0x000fc600078e08ff */
[C---:B------:R-:W-:Y:S01]  /*2b8b0*/  IMAD R249, R6.reuse, 0x2, R249 ;  /* 0x0000000206f97824 */ /* 0x040fe200078e02f9 */
[CC--:B-1----:R-:W-:Y:S01]  /*2b8c0*/  LEA R68, P2, R27.reuse, R24.reuse, 0x2 ;  /* 0x000000181b447211 */ /* 0x0c2fe200078410ff */
[C---:B------:R-:W-:Y:S02]  /*2b8d0*/  IMAD R248, R6.reuse, 0x2, R248 ;  /* 0x0000000206f87824 */ /* 0x040fe400078e02f8 */
[C---:B------:R-:W-:Y:S01]  /*2b8e0*/  IMAD R249, R6.reuse, 0x2, R249 ;  /* 0x0000000206f97824 */ /* 0x040fe200078e02f9 */
[----:B------:R-:W-:Y:S01]  /*2b8f0*/  LEA.HI.X.SX32 R69, R27, R5, 0x2, P2 ;  /* 0x000000051b457211 */ /* 0x000fe200010f16ff */
[----:B------:R-:W-:Y:S01]  /*2b900*/  IMAD.MOV.U32 R241, RZ, RZ, R248 ;  /* 0x000000fffff17224 */ /* 0x000fe200078e00f8 */
[-C--:B------:R-:W-:Y:S01]  /*2b910*/  LEA R248, P2, R33, R24.reuse, 0x2 ;  /* 0x0000001821f87211 */ /* 0x080fe200078410ff */
[----:B------:R-:W-:Y:S01]  /*2b920*/  IMAD R249, R6, 0x2, R249 ;  /* 0x0000000206f97824 */ /* 0x000fe200078e02f9 */
[----:B--2---:R-:W-:-:S03]  /*2b930*/  LEA R64, P4, R29, R24, 0x2 ;  /* 0x000000181d407211 */ /* 0x004fc600078810ff */
[----:B------:R-:W-:Y:S01]  /*2b940*/  IMAD.MOV.U32 R239, RZ, RZ, R249 ;  /* 0x000000ffffef7224 */ /* 0x000fe200078e00f9 */
[-C--:B------:R-:W-:Y:S02]  /*2b950*/  LEA.HI.X.SX32 R249, R33, R5.reuse, 0x2, P2 ;  /* 0x0000000521f97211 */ /* 0x080fe400010f16ff */
[-C--:B------:R-:W-:Y:S01]  /*2b960*/  LEA R236, P2, R34, R24.reuse, 0x2 ;  /* 0x0000001822ec7211 */ /* 0x080fe200078410ff */
[----:B------:R1:W-:Y:S01]  /*2b970*/  STL.64 [R1+0x38], R62 ;  /* 0x0000383e01007387 */ /* 0x0003e20000100a00 */
[----:B------:R-:W-:Y:S01]  /*2b980*/  IMAD R250, R6, 0x2, R252 ;  /* 0x0000000206fa7824 */ /* 0x000fe200078e02fc */
[-C--:B------:R-:W-:Y:S02]  /*2b990*/  LEA.HI.X.SX32 R65, R29, R5.reuse, 0x2, P4 ;  /* 0x000000051d417211 */ /* 0x080fe400020f16ff */
[----:B------:R-:W-:Y:S02]  /*2b9a0*/  LEA.HI.X.SX32 R237, R34, R5, 0x2, P2 ;  /* 0x0000000522ed7211 */ /* 0x000fe400010f16ff */
[----:B------:R-:W-:-:S02]  /*2b9b0*/  LEA R244, P4, R16, R24, 0x2 ;  /* 0x0000001810f47211 */ /* 0x000fc400078810ff */
[-C--:B------:R-:W-:Y:S02]  /*2b9c0*/  LEA R96, P2, R40, R24.reuse, 0x2 ;  /* 0x0000001828607211 */ /* 0x080fe400078410ff */
[-C--:B------:R-:W-:Y:S02]  /*2b9d0*/  LEA R70, P0, R26, R24.reuse, 0x2 ;  /* 0x000000181a467211 */ /* 0x080fe400078010ff */
[-C--:B-1----:R-:W-:Y:S01]  /*2b9e0*/  LEA R62, P3, R30, R24.reuse, 0x2 ;  /* 0x000000181e3e7211 */ /* 0x082fe200078610ff */
[----:B------:R-:W-:Y:S01]  /*2b9f0*/  IMAD R250, R6, 0x2, R250 ;  /* 0x0000000206fa7824 */ /* 0x000fe200078e02fa */
[-C--:B------:R-:W-:Y:S02]  /*2ba00*/  LEA R66, P5, R28, R24.reuse, 0x2 ;  /* 0x000000181c427211 */ /* 0x080fe400078a10ff */
[----:B------:R-:W-:Y:S02]  /*2ba10*/  LEA.HI.X.SX32 R63, R30, R5, 0x2, P3 ;  /* 0x000000051e3f7211 */ /* 0x000fe400018f16ff */
[----:B------:R-:W-:-:S02]  /*2ba20*/  LEA R242, P3, R17, R24, 0x2 ;  /* 0x0000001811f27211 */ /* 0x000fc400078610ff */
[-C--:B------:R-:W-:Y:S02]  /*2ba30*/  LEA.HI.X.SX32 R245, R16, R5.reuse, 0x2, P4 ;  /* 0x0000000510f57211 */ /* 0x080fe400020f16ff */
[-C--:B------:R-:W-:Y:S02]  /*2ba40*/  LEA.HI.X.SX32 R97, R40, R5.reuse, 0x2, P2 ;  /* 0x0000000528617211 */ /* 0x080fe400010f16ff */
[-C--:B------:R-:W-:Y:S02]  /*2ba50*/  LEA.HI.X.SX32 R71, R26, R5.reuse, 0x2, P0 ;  /* 0x000000051a477211 */ /* 0x080fe400000f16ff */
[-C--:B------:R-:W-:Y:S02]  /*2ba60*/  LEA R104, P4, R36, R24.reuse, 0x2 ;  /* 0x0000001824687211 */ /* 0x080fe400078810ff */
[----:B------:R-:W-:Y:S01]  /*2ba70*/  LEA R84, P2, R46, R24, 0x2 ;  /* 0x000000182e547211 */ /* 0x000fe200078410ff */
[----:B------:R-:W-:Y:S01]  /*2ba80*/  IMAD R250, R6, 0x2, R250 ;  /* 0x0000000206fa7824 */ /* 0x000fe200078e02fa */
[----:B------:R-:W-:-:S02]  /*2ba90*/  LEA.HI.X.SX32 R67, R28, R5, 0x2, P5 ;  /* 0x000000051c437211 */ /* 0x000fc400028f16ff */
[-C--:B------:R-:W-:Y:S02]  /*2baa0*/  LEA.HI.X.SX32 R243, R17, R5.reuse, 0x2, P3 ;  /* 0x0000000511f37211 */ /* 0x080fe400018f16ff */
[CC--:B------:R-:W-:Y:S02]  /*2bab0*/  LEA R102, P3, R37.reuse, R24.reuse, 0x2 ;  /* 0x0000001825667211 */ /* 0x0c0fe400078610ff */
[-C--:B------:R-:W-:Y:S02]  /*2bac0*/  LEA.HI.X.SX32 R105, R36, R5.reuse, 0x2, P4 ;  /* 0x0000000524697211 */ /* 0x080fe400020f16ff */
[-C--:B------:R-:W-:Y:S01]  /*2bad0*/  LEA.HI.X.SX32 R85, R46, R5.reuse, 0x2, P2 ;  /* 0x000000052e557211 */ /* 0x080fe200010f16ff */
[----:B------:R-:W-:Y:S01]  /*2bae0*/  IMAD.MOV.U32 R240, RZ, RZ, R250 ;  /* 0x000000fffff07224 */ /* 0x000fe200078e00fa */
[----:B------:R-:W-:Y:S02]  /*2baf0*/  LEA R92, P4, R42, R24, 0x2 ;  /* 0x000000182a5c7211 */ /* 0x000fe400078810ff */
[----:B------:R-:W-:-:S02]  /*2bb00*/  LEA.HI.X.SX32 R103, R37, R5, 0x2, P3 ;  /* 0x0000000525677211 */ /* 0x000fc400018f16ff */
[CC--:B------:R-:W-:Y:S02]  /*2bb10*/  LEA R90, P3, R43.reuse, R24.reuse, 0x2 ;  /* 0x000000182b5a7211 */ /* 0x0c0fe400078610ff */
[-C--:B------:R-:W-:Y:S02]  /*2bb20*/  LEA.HI.X.SX32 R93, R42, R5.reuse, 0x2, P4 ;  /* 0x000000052a5d7211 */ /* 0x080fe400020f16ff */
[CC--:B------:R-:W-:Y:S02]  /*2bb30*/  LEA R80, P4, R48.reuse, R24.reuse, 0x2 ;  /* 0x0000001830507211 */ /* 0x0c0fe400078810ff */
[-C--:B------:R-:W-:Y:S02]  /*2bb40*/  LEA.HI.X.SX32 R91, R43, R5.reuse, 0x2, P3 ;  /* 0x000000052b5b7211 */ /* 0x080fe400018f16ff */
[----:B------:R-:W-:Y:S02]  /*2bb50*/  LEA R78, P3, R49, R24, 0x2 ;  /* 0x00000018314e7211 */ /* 0x000fe400078610ff */
[----:B------:R-:W-:-:S02]  /*2bb60*/  LEA.HI.X.SX32 R81, R48, R5, 0x2, P4 ;  /* 0x0000000530517211 */ /* 0x000fc400020f16ff */
[-C--:B------:R-:W-:Y:S02]  /*2bb70*/  LEA.HI.X.SX32 R79, R49, R5.reuse, 0x2, P3 ;  /* 0x00000005314f7211 */ /* 0x080fe400018f16ff */
[-C--:B----4-:R-:W-:Y:S02]  /*2bb80*/  LEA.HI.X.SX32 R23, R25, R5.reuse, 0x2, P1 ;  /* 0x0000000519177211 */ /* 0x090fe400008f16ff */
[CC--:B------:R-:W-:Y:S01]  /*2bb90*/  LEA R20, P1, R31.reuse, R24.reuse, 0x2 ;  /* 0x000000181f147211 */ /* 0x0c0fe200078210ff */
[----:B------:R-:W-:Y:S01]  /*2bba0*/  IMAD.MOV.U32 R22, RZ, RZ, R72 ;  /* 0x000000ffff167224 */ /* 0x000fe200078e0048 */
[----:B------:R-:W-:Y:S01]  /*2bbb0*/  LEA R72, P2, R52, R24, 0x2 ;  /* 0x0000001834487211 */ /* 0x000fe200078410ff */
[----:B------:R-:W-:Y:S01]  /*2bbc0*/  STL [R1+0x34], R23 ;  /* 0x0000341701007387 */ /* 0x000fe20000100800 */
[----:B------:R-:W-:-:S03]  /*2bbd0*/  LEA.HI.X.SX32 R21, R31, R5, 0x2, P1 ;  /* 0x000000051f157211 */ /* 0x000fc600008f16ff */
[----:B------:R-:W-:Y:S01]  /*2bbe0*/  STL.64 [R1+0x28], R70 ;  /* 0x0000284601007387 */ /* 0x000fe20000100a00 */
[----:B------:R-:W-:-:S03]  /*2bbf0*/  LEA.HI.X.SX32 R73, R52, R5, 0x2, P2 ;  /* 0x0000000534497211 */ /* 0x000fc600010f16ff */
[----:B------:R-:W-:Y:S01]  /*2bc00*/  STL.64 [R1+0x20], R68 ;  /* 0x0000204401007387 */ /* 0x000fe20000100a00 */
[----:B------:R-:W-:-:S03]  /*2bc10*/  LEA R60, P2, R61, R24, 0x2 ;  /* 0x000000183d3c7211 */ /* 0x000fc600078410ff */
[----:B------:R-:W-:Y:S04]  /*2bc20*/  STL.64 [R1+0x18], R66 ;  /* 0x0000184201007387 */ /* 0x000fe80000100a00 */
[----:B------:R-:W-:Y:S04]  /*2bc30*/  STL.64 [R1+0x10], R64 ;  /* 0x0000104001007387 */ /* 0x000fe80000100a00 */
[----:B------:R1:W-:Y:S01]  /*2bc40*/  STL.64 [R1], R20 ;  /* 0x0000001401007387 */ /* 0x0003e20000100a00 */
[----:B------:R-:W-:Y:S01]  /*2bc50*/  LEA.HI.X.SX32 R61, R61, R5, 0x2, P2 ;  /* 0x000000053d3d7211 */ /* 0x000fe200010f16ff */
[----:B-1----:R-:W-:-:S02]  /*2bc60*/  IMAD.MOV.U32 R21, RZ, RZ, R240 ;  /* 0x000000ffff157224 */ /* 0x002fc400078e00f0 */
[----:B------:R1:W-:Y:S03]  /*2bc70*/  STL.64 [R1+0x8], R62 ;  /* 0x0000083e01007387 */ /* 0x0003e60000100a00 */
[----:B------:R-:W-:-:S04]  /*2bc80*/  LEA R48, P2, R21, R24, 0x2 ;  /* 0x0000001815307211 */ /* 0x000fc800078410ff */
[-C--:B------:R-:W-:Y:S02]  /*2bc90*/  LEA.HI.X.SX32 R49, R21, R5.reuse, 0x2, P2 ;  /* 0x0000000515317211 */ /* 0x080fe400010f16ff */
[----:B------:R-:W2:Y:S01]  /*2bca0*/  LDL.LU R21, [R1+0xe94] ;  /* 0x000e940001157983 */ /* 0x000ea20000300800 */
[CC--:B------:R-:W-:Y:S02]  /*2bcb0*/  LEA R250, P0, R32.reuse, R24.reuse, 0x2 ;  /* 0x0000001820fa7211 */ /* 0x0c0fe400078010ff */
[-C--:B------:R-:W-:Y:S02]  /*2bcc0*/  LEA R246, P5, R15, R24.reuse, 0x2 ;  /* 0x000000180ff67211 */ /* 0x080fe400078a10ff */
[-C--:B------:R-:W-:Y:S02]  /*2bcd0*/  LEA.HI.X.SX32 R251, R32, R5.reuse, 0x2, P0 ;  /* 0x0000000520fb7211 */ /* 0x080fe400000f16ff */
[----:B------:R-:W-:Y:S02]  /*2bce0*/  LEA R238, P0, R19, R24, 0x2 ;  /* 0x0000001813ee7211 */ /* 0x000fe400078010ff */
[----:B------:R-:W-:-:S02]  /*2bcf0*/  LEA.HI.X.SX32 R247, R15, R5, 0x2, P5 ;  /* 0x000000050ff77211 */ /* 0x000fc400028f16ff */
[-C--:B------:R-:W-:Y:S01]  /*2bd00*/  LEA R234, P5, R35, R24.reuse, 0x2 ;  /* 0x0000001823ea7211 */ /* 0x080fe200078a10ff */
[----:B------:R-:W-:Y:S01]  /*2bd10*/  IMAD.MOV.U32 R20, RZ, RZ, R239 ;  /* 0x000000ffff147224 */ /* 0x000fe200078e00ef */
[-C--:B------:R-:W-:Y:S02]  /*2bd20*/  LEA.HI.X.SX32 R239, R19, R5.reuse, 0x2, P0 ;  /* 0x0000000513ef7211 */ /* 0x080fe400000f16ff */
[-C--:B------:R-:W-:Y:S02]  /*2bd30*/  LEA R98, P0, R39, R24.reuse, 0x2 ;  /* 0x0000001827627211 */ /* 0x080fe400078010ff */
[-C--:B------:R-:W-:Y:S02]  /*2bd40*/  LEA.HI.X.SX32 R235, R35, R5.reuse, 0x2, P5 ;  /* 0x0000000523eb7211 */ /* 0x080fe400028f16ff */
[----:B------:R-:W-:Y:S02]  /*2bd50*/  LEA R94, P5, R41, R24, 0x2 ;  /* 0x00000018295e7211 */ /* 0x000fe400078a10ff */
[----:B------:R-:W-:-:S02]  /*2bd60*/  LEA.HI.X.SX32 R99, R39, R5, 0x2, P0 ;  /* 0x0000000527637211 */ /* 0x000fc400000f16ff */
[-C--:B------:R-:W-:Y:S02]  /*2bd70*/  LEA R86, P0, R45, R24.reuse, 0x2 ;  /* 0x000000182d567211 */ /* 0x080fe400078010ff */
[-C--:B------:R-:W-:Y:S02]  /*2bd80*/  LEA.HI.X.SX32 R95, R41, R5.reuse, 0x2, P5 ;  /* 0x00000005295f7211 */ /* 0x080fe400028f16ff */
[-C--:B------:R-:W-:Y:S01]  /*2bd90*/  LEA R82, P5, R47, R24.reuse, 0x2 ;  /* 0x000000182f527211 */ /* 0x080fe200078a10ff */
[----:B------:R-:W4:Y:S01]  /*2bda0*/  S2R R3, SR_TID.X ;  /* 0x0000000000037919 */ /* 0x000f220000002100 */
[-C--:B------:R-:W-:Y:S02]  /*2bdb0*/  LEA.HI.X.SX32 R87, R45, R5.reuse, 0x2, P0 ;  /* 0x000000052d577211 */ /* 0x080fe400000f16ff */
[----:B------:R-:W-:Y:S02]  /*2bdc0*/  LEA R74, P0, R51, R24, 0x2 ;  /* 0x00000018334a7211 */ /* 0x000fe400078010ff */
[----:B------:R-:W-:-:S02]  /*2bdd0*/  LEA.HI.X.SX32 R83, R47, R5, 0x2, P5 ;  /* 0x000000052f537211 */ /* 0x000fc400028f16ff */
[-C--:B------:R-:W-:Y:S02]  /*2bde0*/  LEA R70, P5, R53, R24.reuse, 0x2 ;  /* 0x0000001835467211 */ /* 0x080fe400078a10ff */
[-C--:B------:R-:W-:Y:S02]  /*2bdf0*/  LEA.HI.X.SX32 R75, R51, R5.reuse, 0x2, P0 ;  /* 0x00000005334b7211 */ /* 0x080fe400000f16ff */
[CC--:B------:R-:W-:Y:S02]  /*2be00*/  LEA R240, P1, R18.reuse, R24.reuse, 0x2 ;  /* 0x0000001812f07211 */ /* 0x0c0fe400078210ff */
[-C--:B-1----:R-:W-:Y:S02]  /*2be10*/  LEA R62, P0, R59, R24.reuse, 0x2 ;  /* 0x000000183b3e7211 */ /* 0x082fe400078010ff */
[-C--:B------:R-:W-:Y:S02]  /*2be20*/  LEA.HI.X.SX32 R71, R53, R5.reuse, 0x2, P5 ;  /* 0x0000000535477211 */ /* 0x080fe400028f16ff */
[----:B------:R-:W-:Y:S01]  /*2be30*/  LEA R58, P5, R233, R24, 0x2 ;  /* 0x00000018e93a7211 */ /* 0x000fe200078a10ff */
[----:B------:R-:W-:Y:S01]  /*2be40*/  IMAD.MOV.U32 R25, RZ, RZ, R241 ;  /* 0x000000ffff197224 */ /* 0x000fe200078e00f1 */
[----:B------:R-:W-:-:S02]  /*2be50*/  LEA.HI.X.SX32 R241, R18, R5, 0x2, P1 ;  /* 0x0000000512f17211 */ /* 0x000fc400008f16ff */
[-C--:B------:R-:W-:Y:S02]  /*2be60*/  LEA.HI.X.SX32 R63, R59, R5.reuse, 0x2, P0 ;  /* 0x000000053b3f7211 */ /* 0x080fe400000f16ff */
[-C--:B------:R-:W-:Y:S02]  /*2be70*/  LEA R100, P1, R38, R24.reuse, 0x2 ;  /* 0x0000001826647211 */ /* 0x080fe400078210ff */
[-C--:B------:R-:W-:Y:S02]  /*2be80*/  LEA.HI.X.SX32 R59, R233, R5.reuse, 0x2, P5 ;  /* 0x00000005e93b7211 */ /* 0x080fe400028f16ff */
[-C--:B------:R-:W-:Y:S02]  /*2be90*/  LEA R46, P5, R20, R24.reuse, 0x2 ;  /* 0x00000018142e7211 */ /* 0x080fe400078a10ff */
[----:B------:R-:W-:Y:S01]  /*2bea0*/  LEA.HI.X.SX32 R101, R38, R5, 0x2, P1 ;  /* 0x0000000526657211 */ /* 0x000fe200008f16ff */
[----:B------:R-:W-:Y:S01]  /*2beb0*/  IMAD R230, R6, 0x2, R231 ;  /* 0x0000000206e67824 */ /* 0x000fe200078e02e7 */
[----:B------:R-:W-:-:S02]  /*2bec0*/  LEA R88, P1, R44, R24, 0x2 ;  /* 0x000000182c587211 */ /* 0x000fc400078210ff */
[-C--:B------:R-:W-:Y:S02]  /*2bed0*/  LEA.HI.X.SX32 R47, R20, R5.reuse, 0x2, P5 ;  /* 0x00000005142f7211 */ /* 0x080fe400028f16ff */
[----:B------:R-:W1:Y:S01]  /*2bee0*/  S2R R20, SR_TID.X ;  /* 0x0000000000147919 */ /* 0x000e620000002100 */
[-C--:B------:R-:W-:Y:S01]  /*2bef0*/  LEA.HI.X.SX32 R89, R44, R5.reuse, 0x2, P1 ;  /* 0x000000052c597211 */ /* 0x080fe200008f16ff */
[----:B------:R-:W-:Y:S01]  /*2bf00*/  IMAD R14, R6, 0x2, R230 ;  /* 0x00000002060e7824 */ /* 0x000fe200078e02e6 */
[-C--:B------:R-:W-:Y:S01]  /*2bf10*/  LEA R76, P1, R50, R24.reuse, 0x2 ;  /* 0x00000018324c7211 */ /* 0x080fe200078210ff */
[----:B------:R-:W-:Y:S01]  /*2bf20*/  IMAD.U32 R27, RZ, RZ, UR14 ;  /* 0x0000000eff1b7e24 */ /* 0x000fe2000f8e00ff */
[----:B------:R-:W-:Y:S01]  /*2bf30*/  MOV R26, UR14 ;  /* 0x0000000e001a7c02 */ /* 0x000fe20008000f00 */
[----:B------:R-:W-:Y:S01]  /*2bf40*/  IMAD R232, R6, 0x2, R14 ;  /* 0x0000000206e87824 */ /* 0x000fe200078e020e */
[----:B------:R-:W-:Y:S01]  /*2bf50*/  LEA.HI.X.SX32 R77, R50, R5, 0x2, P1 ;  /* 0x00000005324d7211 */ /* 0x000fe200008f16ff */
[----:B------:R-:W-:Y:S01]  /*2bf60*/  IMAD R27, R27, 0x2, R233 ;  /* 0x000000021b1b7824 */ /* 0x000fe200078e02e9 */
[-C--:B------:R-:W-:Y:S01]  /*2bf70*/  LEA R68, P4, R54, R24.reuse, 0x2 ;  /* 0x0000001836447211 */ /* 0x080fe200078810ff */
[----:B------:R-:W-:Y:S01]  /*2bf80*/  IMAD R26, R26, 0x2, R252 ;  /* 0x000000021a1a7824 */ /* 0x000fe200078e02fc */
[----:B------:R-:W-:-:S02]  /*2bf90*/  LEA R66, P3, R55, R24, 0x2 ;  /* 0x0000001837427211 */ /* 0x000fc400078610ff */
[-C--:B------:R-:W-:Y:S01]  /*2bfa0*/  LEA R64, P1, R57, R24.reuse, 0x2 ;  /* 0x0000001839407211 */ /* 0x080fe200078210ff */
[----:B------:R-:W-:Y:S01]  /*2bfb0*/  IMAD R8, R6, 0x2, R232 ;  /* 0x0000000206087824 */ /* 0x000fe200078e02e8 */
[----:B------:R-:W-:Y:S02]  /*2bfc0*/  LEA R50, P0, R25, R24, 0x2 ;  /* 0x0000001819327211 */ /* 0x000fe400078010ff */
[-C--:B------:R-:W-:Y:S02]  /*2bfd0*/  LEA.HI.X.SX32 R69, R54, R5.reuse, 0x2, P4 ;  /* 0x0000000536457211 */ /* 0x080fe400020f16ff */
[-C--:B------:R-:W-:Y:S02]  /*2bfe0*/  LEA.HI.X.SX32 R67, R55, R5.reuse, 0x2, P3 ;  /* 0x0000000537437211 */ /* 0x080fe400018f16ff */
[----:B------:R-:W-:Y:S02]  /*2bff0*/  LEA.HI.X.SX32 R65, R57, R5, 0x2, P1 ;  /* 0x0000000539417211 */ /* 0x000fe400008f16ff */
[----:B----4-:R-:W-:-:S02]  /*2c000*/  SHF.R.U32.HI R3, RZ, 0x6, R3 ;  /* 0x00000006ff037819 */ /* 0x010fc40000011603 */
[-C--:B------:R-:W-:Y:S02]  /*2c010*/  LEA R56, P4, R27, R24.reuse, 0x2 ;  /* 0x000000181b387211 */ /* 0x080fe400078810ff */
[-C--:B------:R-:W-:Y:S02]  /*2c020*/  LEA R54, P3, R252, R24.reuse, 0x2 ;  /* 0x00000018fc367211 */ /* 0x080fe400078610ff */
[-C--:B------:R-:W-:Y:S01]  /*2c030*/  LEA R52, P1, R26, R24.reuse, 0x2 ;  /* 0x000000181a347211 */ /* 0x080fe200078210ff */
[----:B------:R-:W-:Y:S01]  /*2c040*/  IMAD R7, R6, 0x2, R8 ;  /* 0x0000000206077824 */ /* 0x000fe200078e0208 */
[----:B------:R-:W-:Y:S02]  /*2c050*/  LEA.HI.X.SX32 R51, R25, R5, 0x2, P0 ;  /* 0x0000000519337211 */ /* 0x000fe400000f16ff */
[----:B------:R-:W-:Y:S02]  /*2c060*/  LEA R38, P0, R13, R24, 0x2 ;  /* 0x000000180d267211 */ /* 0x000fe400078010ff */
[----:B------:R-:W-:-:S02]  /*2c070*/  SGXT.U32 R3, R3, 0x1 ;  /* 0x000000010303781a */ /* 0x000fc40000000000 */
[-C--:B------:R-:W-:Y:S02]  /*2c080*/  LEA.HI.X.SX32 R57, R27, R5.reuse, 0x2, P4 ;  /* 0x000000051b397211 */ /* 0x080fe400020f16ff */
[-C--:B------:R-:W-:Y:S02]  /*2c090*/  LEA.HI.X.SX32 R55, R252, R5.reuse, 0x2, P3 ;  /* 0x00000005fc377211 */ /* 0x080fe400018f16ff */
[----:B------:R-:W-:Y:S01]  /*2c0a0*/  LEA.HI.X.SX32 R53, R26, R5, 0x2, P1 ;  /* 0x000000051a357211 */ /* 0x000fe200008f16ff */
[----:B------:R-:W-:Y:S01]  /*2c0b0*/  IMAD R6, R6, 0x2, R7 ;  /* 0x0000000206067824 */ /* 0x000fe200078e0207 */
[-C--:B------:R-:W-:Y:S02]  /*2c0c0*/  LEA R44, P4, R9, R24.reuse, 0x2 ;  /* 0x00000018092c7211 */ /* 0x080fe400078810ff */
[-C--:B------:R-:W-:Y:S02]  /*2c0d0*/  LEA R42, P3, R10, R24.reuse, 0x2 ;  /* 0x000000180a2a7211 */ /* 0x080fe400078610ff */
[----:B------:R-:W-:-:S02]  /*2c0e0*/  LEA R40, P1, R11, R24, 0x2 ;  /* 0x000000180b287211 */ /* 0x000fc400078210ff */
[-C--:B------:R-:W-:Y:S02]  /*2c0f0*/  LEA R36, P2, R231, R24.reuse, 0x2 ;  /* 0x00000018e7247211 */ /* 0x080fe400078410ff */
[-C--:B------:R-:W-:Y:S02]  /*2c100*/  LEA.HI.X.SX32 R39, R13, R5.reuse, 0x2, P0 ;  /* 0x000000050d277211 */ /* 0x080fe400000f16ff */
[----:B------:R-:W-:Y:S02]  /*2c110*/  LEA R26, P0, R7, R24, 0x2 ;  /* 0x00000018071a7211 */ /* 0x000fe400078010ff */
[----:B------:R-:W-:Y:S02]  /*2c120*/  LOP3.LUT R16, R3, 0x2, RZ, 0xfc, !PT ;  /* 0x0000000203107812 */ /* 0x000fe400078efcff */
[-C--:B------:R-:W-:Y:S02]  /*2c130*/  LEA.HI.X.SX32 R45, R9, R5.reuse, 0x2, P4 ;  /* 0x00000005092d7211 */ /* 0x080fe400020f16ff */
[----:B------:R-:W-:-:S02]  /*2c140*/  LEA.HI.X.SX32 R43, R10, R5, 0x2, P3 ;  /* 0x000000050a2b7211 */ /* 0x000fc400018f16ff */
[-C--:B------:R-:W-:Y:S02]  /*2c150*/  LEA.HI.X.SX32 R41, R11, R5.reuse, 0x2, P1 ;  /* 0x000000050b297211 */ /* 0x080fe400008f16ff */
[-C--:B------:R-:W-:Y:S02]  /*2c160*/  LEA R34, P5, R230, R24.reuse, 0x2 ;  /* 0x00000018e6227211 */ /* 0x080fe400078a10ff */
[-C--:B------:R-:W-:Y:S02]  /*2c170*/  LEA R32, P4, R14, R24.reuse, 0x2 ;  /* 0x000000180e207211 */ /* 0x080fe400078810ff */
[-C--:B------:R-:W-:Y:S02]  /*2c180*/  LEA R30, P3, R232, R24.reuse, 0x2 ;  /* 0x00000018e81e7211 */ /* 0x080fe400078610ff */
[----:B------:R-:W-:Y:S02]  /*2c190*/  LEA R28, P1, R8, R24, 0x2 ;  /* 0x00000018081c7211 */ /* 0x000fe400078210ff */
[----:B------:R-:W-:-:S02]  /*2c1a0*/  LEA.HI.X.SX32 R37, R231, R5, 0x2, P2 ;  /* 0x00000005e7257211 */ /* 0x000fc400010f16ff */
[----:B------:R-:W-:Y:S02]  /*2c1b0*/  LEA R24, P2, R6, R24, 0x2 ;  /* 0x0000001806187211 */ /* 0x000fe400078410ff */
[-C--:B------:R-:W-:Y:S02]  /*2c1c0*/  LEA.HI.X.SX32 R27, R7, R5.reuse, 0x2, P0 ;  /* 0x00000005071b7211 */ /* 0x080fe400000f16ff */
[----:B------:R-:W-:Y:S02]  /*2c1d0*/  ISETP.GE.AND P0, PT, R16, R4, PT ;  /* 0x000000041000720c */ /* 0x000fe40003f06270 */
[----:B------:R-:W-:Y:S02]  /*2c1e0*/  LOP3.LUT R17, R3, 0x40, RZ, 0xfc, !PT ;  /* 0x0000004003117812 */ /* 0x000fe400078efcff */
[-C--:B------:R-:W-:Y:S02]  /*2c1f0*/  LEA.HI.X.SX32 R35, R230, R5.reuse, 0x2, P5 ;  /* 0x00000005e6237211 */ /* 0x080fe400028f16ff */
[----:B------:R-:W-:-:S02]  /*2c200*/  LEA.HI.X.SX32 R33, R14, R5, 0x2, P4 ;  /* 0x000000050e217211 */ /* 0x000fc400020f16ff */
[-C--:B------:R-:W-:Y:S02]  /*2c210*/  LEA.HI.X.SX32 R31, R232, R5.reuse, 0x2, P3 ;  /* 0x00000005e81f7211 */ /* 0x080fe400018f16ff */
[-C--:B------:R-:W-:Y:S02]  /*2c220*/  LEA.HI.X.SX32 R29, R8, R5.reuse, 0x2, P1 ;  /* 0x00000005081d7211 */ /* 0x080fe400008f16ff */
[----:B------:R-:W-:Y:S02]  /*2c230*/  LEA.HI.X.SX32 R25, R6, R5, 0x2, P2 ;  /* 0x0000000506197211 */ /* 0x000fe400010f16ff */
[----:B------:R-:W-:Y:S02]  /*2c240*/  SEL R5, R2, RZ, !P0 ;  /* 0x000000ff02057207 */ /* 0x000fe40004000000 */
[----:B------:R-:W-:Y:S02]  /*2c250*/  ISETP.GE.AND P0, PT, R17, R4, PT ;  /* 0x000000041100720c */ /* 0x000fe40003f06270 */
[----:B-1----:R-:W-:-:S02]  /*2c260*/  LOP3.LUT R17, R20, 0x7f, RZ, 0xc0, !PT ;  /* 0x0000007f14117812 */ /* 0x002fc400078ec0ff */
[C---:B------:R-:W-:Y:S02]  /*2c270*/  LOP3.LUT R8, R3.reuse, 0x42, RZ, 0xfc, !PT ;  /* 0x0000004203087812 */ /* 0x040fe400078efcff */
[----:B------:R-:W-:Y:S02]  /*2c280*/  LOP3.LUT R20, R20, 0x3f, RZ, 0xc0, !PT ;  /* 0x0000003f14147812 */ /* 0x000fe400078ec0ff */
[-C--:B------:R-:W-:Y:S02]  /*2c290*/  ISETP.GE.AND P5, PT, R8, R4.reuse, PT ;  /* 0x000000040800720c */ /* 0x080fe40003fa6270 */
[C---:B------:R-:W-:Y:S02]  /*2c2a0*/  LOP3.LUT R15, R3.reuse, 0x20, RZ, 0xfc, !PT ;  /* 0x00000020030f7812 */ /* 0x040fe400078efcff */
[----:B------:R-:W-:Y:S02]  /*2c2b0*/  LOP3.LUT R18, R3, 0x22, RZ, 0xfc, !PT ;  /* 0x0000002203127812 */ /* 0x000fe400078efcff */
[----:B------:R-:W-:-:S02]  /*2c2c0*/  ISETP.GE.AND P2, PT, R15, R4, PT ;  /* 0x000000040f00720c */ /* 0x000fc40003f46270 */
[----:B------:R-:W-:Y:S02]  /*2c2d0*/  ISETP.GE.AND P3, PT, R18, R4, PT ;  /* 0x000000041200720c */ /* 0x000fe40003f66270 */
[----:B------:R-:W-:Y:S02]  /*2c2e0*/  ISETP.NE.U32.AND P4, PT, R5, RZ, PT ;  /* 0x000000ff0500720c */ /* 0x000fe40003f85070 */
[C---:B------:R-:W-:Y:S02]  /*2c2f0*/  SEL R5, R2.reuse, RZ, !P0 ;  /* 0x000000ff02057207 */ /* 0x040fe40004000000 */
[C---:B------:R-:W-:Y:S02]  /*2c300*/  SEL R7, R2.reuse, RZ, !P2 ;  /* 0x000000ff02077207 */ /* 0x040fe40005000000 */
[----:B------:R-:W-:Y:S01]  /*2c310*/  SEL R6, R2, RZ, !P3 ;  /* 0x000000ff02067207 */ /* 0x000fe20005800000 */
[----:B------:R-:W-:Y:S01]  /*2c320*/  USHF.L.U32 UR5, UR20, 0x15, URZ ;  /* 0x0000001514057899 */ /* 0x000fe200080006ff */
[----:B------:R-:W-:-:S02]  /*2c330*/  ISETP.NE.U32.AND P6, PT, R5, RZ, PT ;  /* 0x000000ff0500720c */ /* 0x000fc40003fc5070 */
[----:B------:R-:W-:Y:S02]  /*2c340*/  ISETP.NE.U32.AND P1, PT, R12, RZ, PT ;  /* 0x000000ff0c00720c */ /* 0x000fe40003f25070 */
[----:B------:R-:W-:Y:S02]  /*2c350*/  ISETP.NE.U32.AND P2, PT, R7, RZ, PT ;  /* 0x000000ff0700720c */ /* 0x000fe40003f45070 */
[----:B------:R-:W-:Y:S02]  /*2c360*/  ISETP.NE.U32.AND P3, PT, R6, RZ, PT ;  /* 0x000000ff0600720c */ /* 0x000fe40003f65070 */
[----:B------:R-:W-:Y:S02]  /*2c370*/  ISETP.NE.U32.AND P0, PT, R17, RZ, PT ;  /* 0x000000ff1100720c */ /* 0x000fe40003f05070 */
[----:B------:R-:W-:Y:S01]  /*2c380*/  SEL R5, R2, RZ, !P5 ;  /* 0x000000ff02057207 */ /* 0x000fe20006800000 */
[----:B------:R-:W1:Y:S01]  /*2c390*/  LDCU.64 UR22, c[0x0][0x358] ;  /* 0x00006b00ff1677ac */ /* 0x000e620008000a00 */
[----:B------:R-:W-:-:S02]  /*2c3a0*/  UIADD3 UR16, UPT, UPT, UR7, 0x1f8000, URZ ;  /* 0x001f800007107890 */ /* 0x000fc4000fffe0ff */
[----:B------:R-:W-:Y:S01]  /*2c3b0*/  ULOP3.LUT UR5, UR5, 0x600000, URZ, 0xc0, !UPT ;  /* 0x0060000005057892 */ /* 0x000fe2000f8ec0ff */
[----:B------:R-:W-:Y:S01]  /*2c3c0*/  UMOV UR9, 0x1 ;  /* 0x0000000100097882 */ /* 0x000fe20000000000 */
[----:B--2---:R-:W-:-:S05]  /*2c3d0*/  IMAD R8, R20, 0x80, R21 ;  /* 0x0000008014087824 */ /* 0x004fca00078e0215 */
[----:B------:R3:W-:Y:S01]  /*2c3e0*/  STL [R1+0xe44], R8 ;  /* 0x000e440801007387 */ /* 0x0007e20000100800 */
[----:B-1----:R-:W-:Y:S05]  /*2c3f0*/  BRA.U UP0, `(.L_x_5) ;  /* 0x0000000100187547 */ /* 0x002fea000b800000 */
[----:B------:R-:W-:Y:S01]  /*2c400*/  ELECT P5, URZ, PT ;  /* 0x0000000000ff782f */ /* 0x000fe200038a0000 */
[----:B------:R-:W-:Y:S01]  /*2c410*/  IMAD.MOV.U32 R6, RZ, RZ, 0x1 ;  /* 0x00000001ff067424 */ /* 0x000fe200078e00ff */
[----:B------:R-:W-:Y:S01]  /*2c420*/  UMOV UR6, 0x40 ;  /* 0x0000004000067882 */ /* 0x000fe20000000000 */
[----:B------:R-:W-:Y:S01]  /*2c430*/  UVIRTCOUNT.DEALLOC.SMPOOL 0x80 ;  /* 0x000000800000784c */ /* 0x000fe20000000000 */
[----:B------:R-:W-:-:S09]  /*2c440*/  ULEA UR6, UR4, UR6, 0x18 ;  /* 0x0000000604067291 */ /* 0x000fd2000f8ec0ff */
[----:B------:R1:W-:Y:S03]  /*2c450*/  @P5 STS.U8 [UR6], R6 ;  /* 0x00000006ff005988 */ /* 0x0003e60008000006 */
.L_x_5:
[----:B------:R-:W2:Y:S01]  /*2c460*/  LDL.64 R12, [R1+0x68] ;  /* 0x00006800010c7983 */ /* 0x000ea20000100a00 */
[----:B------:R-:W-:Y:S01]  /*2c470*/  UIADD3 UR11, UPT, UPT, UR10, UR5, URZ ;  /* 0x000000050a0b7290 */ /* 0x000fe2000fffe0ff */
[----:B------:R-:W-:Y:S02]  /*2c480*/  ISETP.NE.U32.AND P5, PT, R5, RZ, PT ;  /* 0x000000ff0500720c */ /* 0x000fe40003fa5070 */
[----:B------:R-:W4:Y:S01]  /*2c490*/  LDL.64 R10, [R1+0x60] ;  /* 0x00006000010a7983 */ /* 0x000f220000100a00 */
[----:B------:R-:W-:Y:S01]  /*2c4a0*/  VOTEU.ALL UP1, P0 ;  /* 0x0000000000ff7886 */ /* 0x000fe20000020000 */
[----:B------:R-:W-:Y:S01]  /*2c4b0*/  UMOV UR8, UR16 ;  /* 0x0000001000087c82 */ /* 0x000fe20008000000 */
[----:B------:R-:W-:Y:S01]  /*2c4c0*/  IMAD.U32 R20, RZ, RZ, UR7 ;  /* 0x00000007ff147e24 */ /* 0x000fe2000f8e00ff */
[----:B------:R-:W-:Y:S01]  /*2c4d0*/  VOTEU.ALL UP2, P0 ;  /* 0x0000000000ff7886 */ /* 0x000fe20000040000 */
[----:B-1----:R-:W-:Y:S01]  /*2c4e0*/  LOP3.LUT R6, R3, 0x60, RZ, 0xfc, !PT ;  /* 0x0000006003067812 */ /* 0x002fe200078efcff */
[----:B------:R-:W-:Y:S01]  /*2c4f0*/  STTM.x64 tmem[UR11], RZ ;  /* 0x000000ff000079ed */ /* 0x000fe2000834000b */
[----:B------:R-:W-:Y:S01]  /*2c500*/  STTM.x64 tmem[UR11+0x40], RZ ;  /* 0x000040ff000079ed */ /* 0x000fe2000834000b */
[----:B------:R-:W-:Y:S01]  /*2c510*/  STTM.x64 tmem[UR11+0x80], RZ ;  /* 0x000080ff000079ed */ /* 0x000fe2000834000b */
[----:B------:R-:W-:Y:S01]  /*2c520*/  STTM.x64 tmem[UR11+0xc0], RZ ;  /* 0x0000c0ff000079ed */ /* 0x000fe2000834000b */
[----:B------:R-:W1:Y:S01]  /*2c530*/  FENCE.VIEW.ASYNC.T ;  /* 0x00000000000073c6 */ /* 0x000e620000000200 */
[----:B------:R-:W-:-:S04]  /*2c540*/  @!UP1 UIADD3 UR12, UPT, UPT, -UR9, 0x100000, URZ ;  /* 0x00100000090c9890 */ /* 0x000fc8000fffe1ff */
[----:B------:R-:W-:Y:S02]  /*2c550*/  @!UP1 USHF.L.U32 UR13, UR12, 0xb, URZ ;  /* 0x0000000b0c0d9899 */ /* 0x000fe400080006ff */
[----:B------:R-:W-:Y:S01]  /*2c560*/  @!UP1 USHF.L.U32 UR12, UR12, 0x1, URZ ;  /* 0x000000010c0c9899 */ /* 0x000fe200080006ff */
[C---:B------:R-:W-:Y:S02]  /*2c570*/  LOP3.LUT R7, R3.reuse, 0x4, RZ, 0xfc, !PT ;  /* 0x0000000403077812 */ /* 0x040fe400078efcff */
[C---:B------:R-:W-:Y:S02]  /*2c580*/  LOP3.LUT R18, R3.reuse, 0x24, RZ, 0xfc, !PT ;  /* 0x0000002403127812 */ /* 0x040fe400078efcff */
[C---:B------:R-:W-:Y:S02]  /*2c590*/  LOP3.LUT R14, R3.reuse, 0x26, RZ, 0xfc, !PT ;  /* 0x00000026030e7812 */ /* 0x040fe400078efcff */
[----:B------:R-:W-:Y:S01]  /*2c5a0*/  LOP3.LUT R9, R3, 0x44, RZ, 0xfc, !PT ;  /* 0x0000004403097812 */ /* 0x000fe200078efcff */
[----:B------:R-:W-:-:S02]  /*2c5b0*/  USHF.L.U32 UR15, UR15, 0x7, URZ ;  /* 0x000000070f0f7899 */ /* 0x000fc400080006ff */
[----:B------:R-:W-:-:S04]  /*2c5c0*/  @!UP1 UIADD3 UR4, UPT, UPT, -UR9, 0x100000, URZ ;  /* 0x0010000009049890 */ /* 0x000fc8000fffe1ff */
[----:B------:R-:W-:Y:S02]  /*2c5d0*/  @!UP1 USHF.L.U32 UR5, UR4, 0xb, URZ ;  /* 0x0000000b04059899 */ /* 0x000fe400080006ff */
[----:B------:R-:W-:Y:S01]  /*2c5e0*/  @!UP1 USHF.L.U32 UR4, UR4, 0x1, URZ ;  /* 0x0000000104049899 */ /* 0x000fe200080006ff */
[----:B-1----:R-:W-:Y:S06]  /*2c5f0*/  BAR.SYNC.DEFER_BLOCKING 0x0 ;  /* 0x0000000000007b1d */ /* 0x002fec0000010000 */
[----:B------:R-:W-:Y:S01]  /*2c600*/  VOTEU.ALL UP1, P0 ;  /* 0x0000000000ff7886 */ /* 0x000fe20000020000 */
[----:B------:R-:W1:Y:S01]  /*2c610*/  LDCU UR6, c[0x0][0x3a0] ;  /* 0x00007400ff0677ac */ /* 0x000e620008000800 */
[----:B------:R-:W3:Y:S03]  /*2c620*/  FENCE.VIEW.ASYNC.S ;  /* 0x00000000000073c6 */ /* 0x000ee60000000000 */
[----:B---3--:R-:W3:Y:S02]  /*2c630*/  @!UP1 SYNCS.EXCH.64 URZ, [UR8], UR12 ;  /* 0x0000000c08ff95b2 */ /* 0x008ee40008000100 */
[----:B---3--:R-:W-:Y:S01]  /*2c640*/  BAR.SYNC.DEFER_BLOCKING 0x0 ;  /* 0x0000000000007b1d */ /* 0x008fe20000010000 */
[----:B------:R-:W-:-:S05]  /*2c650*/  IADD3 R233, PT, PT, R20, 0x200000, R8 ;  /* 0x0020000014e97810 */ /* 0x000fca0007ffe008 */
[----:B------:R-:W-:Y:S01]  /*2c660*/  STL.64 [R1+0x1dc8], R246 ;  /* 0x001dc8f601007387 */ /* 0x000fe20000100a00 */
[----:B------:R3:W2:Y:S01]  /*2c670*/  @!UP2 SYNCS.EXCH.64 URZ, [UR7+0x1f8008], UR4 ;  /* 0x1f80080407ffa5b2 */ /* 0x0006a20008000100 */
[----:B------:R-:W-:Y:S01]  /*2c680*/  LOP3.LUT R5, R3, 0x62, RZ, 0xfc, !PT ;  /* 0x0000006203057812 */ /* 0x000fe200078efcff */
[----:B---3--:R-:W3:Y:S01]  /*2c690*/  LDCU UR4, c[0x0][0x3a0] ;  /* 0x00007400ff0477ac */ /* 0x008ee20008000800 */
[----:B------:R-:W-:Y:S01]  /*2c6a0*/  USHF.L.U32 UR13, UR14, 0x7, URZ ;  /* 0x000000070e0d7899 */ /* 0x000fe200080006ff */
[----:B------:R-:W1:Y:S01]  /*2c6b0*/  LDCU UR5, c[0x0][0x3a0] ;  /* 0x00007400ff0577ac */ /* 0x000e620008000800 */
[----:B------:R-:W-:Y:S01]  /*2c6c0*/  @!PT LDS RZ, [RZ] ;  /* 0x00000000fffff984 */ /* 0x000fe20000000800 */
[----:B------:R-:W-:Y:S01]  /*2c6d0*/  @!PT LDS RZ, [RZ] ;  /* 0x00000000fffff984 */ /* 0x000fe20000000800 */
[----:B------:R-:W-:Y:S01]  /*2c6e0*/  @!PT LDS RZ, [RZ] ;  /* 0x00000000fffff984 */ /* 0x000fe20000000800 */
[----:B--2---:R-:W-:Y:S04]  /*2c6f0*/  LDGSTS.E [R233+-0x40000], desc[UR22][R12.64], P1 ;  /* 0xc00000000ce97fae */ /* 0x004fe800089a1016 */
[----:B----4-:R-:W-:Y:S04]  /*2c700*/  LDGSTS.E [R233+-0x3fff8], desc[UR22][R10.64], P4 ;  /* 0xc00080000ae97fae */ /* 0x010fe8000a1a1016 */
[----:B------:R-:W2:Y:S04]  /*2c710*/  LDL.64 R12, [R1+0x58] ;  /* 0x00005800010c7983 */ /* 0x000ea80000100a00 */
[----:B------:R-:W4:Y:S01]  /*2c720*/  LDL.64 R10, [R1+0x50] ;  /* 0x00005000010a7983 */ /* 0x000f220000100a00 */
[----:B------:R-:W-:-:S02]  /*2c730*/  ISETP.GE.AND P1, PT, R6, R4, PT ;  /* 0x000000040600720c */ /* 0x000fc40003f26270 */
[-C--:B------:R-:W-:Y:S01]  /*2c740*/  ISETP.GE.AND P4, PT, R5, R4.reuse, PT ;  /* 0x000000040500720c */ /* 0x080fe20003f86270 */
[----:B------:R-:W-:Y:S01]  /*2c750*/  LDGSTS.E [R233+-0x3e000], desc[UR22][R246.64], P2 ;  /* 0xc2000000f6e97fae */ /* 0x000fe200091a1016 */
[C---:B------:R-:W-:Y:S02]  /*2c760*/  SEL R5, R2.reuse, RZ, !P1 ;  /* 0x000000ff02057207 */ /* 0x040fe40004800000 */
[----:B------:R-:W-:Y:S01]  /*2c770*/  LOP3.LUT R6, R3, 0x6, RZ, 0xfc, !PT ;  /* 0x0000000603067812 */ /* 0x000fe200078efcff */
[----:B------:R-:W-:Y:S01]  /*2c780*/  LDGSTS.E [R233+-0x3dff8], desc[UR22][R244.64], P3 ;  /* 0xc2008000f4e97fae */ /* 0x000fe200099a1016 */
[----:B------:R-:W-:Y:S02]  /*2c790*/  ISETP.GE.AND P1, PT, R7, R4, PT ;  /* 0x000000040700720c */ /* 0x000fe40003f26270 */
[----:B------:R-:W-:Y:S01]  /*2c7a0*/  SEL R7, R2, RZ, !P4 ;  /* 0x000000ff02077207 */ /* 0x000fe20006000000 */
[----:B------:R-:W-:Y:S01]  /*2c7b0*/  LDGSTS.E [R233+-0x3c000], desc[UR22][R86.64], P6 ;  /* 0xc400000056e97fae */ /* 0x000fe2000b1a1016 */
[----:B------:R-:W-:-:S02]  /*2c7c0*/  ISETP.NE.U32.AND P2, PT, R5, RZ, PT ;  /* 0x000000ff0500720c */ /* 0x000fc40003f45070 */
[-C--:B------:R-:W-:Y:S01]  /*2c7d0*/  ISETP.GE.AND P4, PT, R6, R4.reuse, PT ;  /* 0x000000040600720c */ /* 0x080fe20003f86270 */
[----:B------:R-:W-:Y:S01]  /*2c7e0*/  LDGSTS.E [R233+-0x3bff8], desc[UR22][R84.64], P5 ;  /* 0xc400800054e97fae */ /* 0x000fe2000a9a1016 */
[C---:B------:R-:W-:Y:S02]  /*2c7f0*/  SEL R6, R2.reuse, RZ, !P1 ;  /* 0x000000ff02067207 */ /* 0x040fe40004800000 */
[----:B------:R-:W-:Y:S02]  /*2c800*/  SEL R5, R2, RZ, !P4 ;  /* 0x000000ff02057207 */ /* 0x000fe40006000000 */
[-C--:B------:R-:W-:Y:S02]  /*2c810*/  ISETP.GE.AND P6, PT, R18, R4.reuse, PT ;  /* 0x000000041200720c */ /* 0x080fe40003fc6270 */
[----:B------:R-:W-:Y:S02]  /*2c820*/  ISETP.GE.AND P5, PT, R14, R4, PT ;  /* 0x000000040e00720c */ /* 0x000fe40003fa6270 */
[----:B------:R-:W-:Y:S01]  /*2c830*/  ISETP.NE.U32.AND P1, PT, R7, RZ, PT ;  /* 0x000000ff0700720c */ /* 0x000fe20003f25070 */
[----:B------:R-:W-:Y:S01]  /*2c840*/  LDGSTS.E [R233+-0x3a000], desc[UR22][R54.64], P2 ;  /* 0xc600000036e97fae */ /* 0x000fe200091a1016 */
[----:B------:R-:W-:-:S02]  /*2c850*/  ISETP.NE.U32.AND P3, PT, R6, RZ, PT ;  /* 0x000000ff0600720c */ /* 0x000fc40003f65070 */
[----:B------:R-:W-:Y:S02]  /*2c860*/  ISETP.NE.U32.AND P4, PT, R5, RZ, PT ;  /* 0x000000ff0500720c */ /* 0x000fe40003f85070 */
[----:B------:R-:W-:Y:S02]  /*2c870*/  LOP3.LUT R6, R3, 0x46, RZ, 0xfc, !PT ;  /* 0x0000004603067812 */ /* 0x000fe400078efcff */
[C---:B------:R-:W-:Y:S02]  /*2c880*/  SEL R5, R2.reuse, RZ, !P6 ;  /* 0x000000ff02057207 */ /* 0x040fe40007000000 */
[-C--:B------:R-:W-:Y:S02]  /*2c890*/  ISETP.GE.AND P6, PT, R9, R4.reuse, PT ;  /* 0x000000040900720c */ /* 0x080fe40003fc6270 */
[----:B------:R-:W-:Y:S01]  /*2c8a0*/  SEL R7, R2, RZ, !P5 ;  /* 0x000000ff02077207 */ /* 0x000fe20006800000 */
[----:B------:R-:W-:Y:S01]  /*2c8b0*/  STL.64 [R1+0x1dd0], R244 ;  /* 0x001dd0f401007387 */ /* 0x000fe20000100a00 */
[----:B------:R-:W-:-:S02]  /*2c8c0*/  ISETP.GE.AND P2, PT, R6, R4, PT ;  /* 0x000000040600720c */ /* 0x000fc40003f46270 */
[----:B------:R-:W-:Y:S01]  /*2c8d0*/  LOP3.LUT R9, R8, 0x10, RZ, 0x3c, !PT ;  /* 0x0000001008097812 */ /* 0x000fe200078e3cff */
[----:B------:R-:W-:Y:S01]  /*2c8e0*/  LDGSTS.E [R233+-0x39ff8], desc[UR22][R52.64], P1 ;  /* 0xc600800034e97fae */ /* 0x000fe200089a1016 */
[----:B------:R-:W-:Y:S02]  /*2c8f0*/  ISETP.NE.U32.AND P5, PT, R5, RZ, PT ;  /* 0x000000ff0500720c */ /* 0x000fe40003fa5070 */
[----:B------:R-:W-:Y:S02]  /*2c900*/  SEL R6, R2, RZ, !P6 ;  /* 0x000000ff02067207 */ /* 0x000fe40007000000 */
[----:B------:R-:W-:Y:S02]  /*2c910*/  ISETP.NE.U32.AND P6, PT, R7, RZ, PT ;  /* 0x000000ff0700720c */ /* 0x000fe40003fc5070 */
[----:B------:R-:W-:Y:S01]  /*2c920*/  IADD3 R232, PT, PT, R20, 0x200000, R9 ;  /* 0x0020000014e87810 */ /* 0x000fe20007ffe009 */
[----:B------:R-:W-:Y:S04]  /*2c930*/  STL.64 [R1+0x1dd8], R86 ;  /* 0x001dd85601007387 */ /* 0x000fe80000100a00 */
[----:B------:R-:W-:Y:S04]  /*2c940*/  STL.64 [R1+0x1de0], R84 ;  /* 0x001de05401007387 */ /* 0x000fe80000100a00 */
[----:B------:R-:W-:Y:S04]  /*2c950*/  STL.64 [R1+0x1de8], R54 ;  /* 0x001de83601007387 */ /* 0x000fe80000100a00 */
[----:B------:R-:W-:Y:S04]  /*2c960*/  STL.64 [R1+0x1df0], R52 ;  /* 0x001df03401007387 */ /* 0x000fe80000100a00 */
[----:B------:R1:W-:Y:S04]  /*2c970*/  STL [R1+0x19b8], R9 ;  /* 0x0019b80901007387 */ /* 0x0003e80000100800 */
[----:B------:R-:W-:Y:S04]  /*2c980*/  STL.64 [R1+0x1df8], R242 ;  /* 0x001df8f201007387 */ /* 0x000fe80000100a00 */
[----:B--2---:R-:W-:Y:S04]  /*2c990*/  LDGSTS.E [R232+-0x40000], desc[UR22][R12.64], P3 ;  /* 0xc00000000ce87fae */ /* 0x004fe800099a1016 */
[----:B----4-:R2:W-:Y:S04]  /*2c9a0*/  LDGSTS.E [R232+-0x3fff8], desc[UR22][R10.64], P4 ;  /* 0xc00080000ae87fae */ /* 0x0105e8000a1a1016 */
[----:B------:R-:W-:Y:S04]  /*2c9b0*/  LDGSTS.E [R232+-0x3e000], desc[UR22][R242.64], P5 ;  /* 0xc2000000f2e87fae */ /* 0x000fe8000a9a1016 */
[----:B------:R-:W4:Y:S01]  /*2c9c0*/  LDL.64 R12, [R1+0x48] ;  /* 0x00004800010c7983 */ /* 0x000f220000100a00 */
[----:B--2---:R-:W-:-:S03]  /*2c9d0*/  LOP3.LUT R10, R3, 0xa, RZ, 0xfc, !PT ;  /* 0x0000000a030a7812 */ /* 0x004fc600078efcff */
[----:B------:R-:W-:Y:S01]  /*2c9e0*/  LDGSTS.E [R232+-0x3dff8], desc[UR22][R240.64], P6 ;  /* 0xc2008000f0e87fae */ /* 0x000fe2000b1a1016 */
[----:B------:R-:W-:-:S03]  /*2c9f0*/  ISETP.GE.AND P6, PT, R10, R4, PT ;  /* 0x000000040a00720c */ /* 0x000fc60003fc6270 */
[----:B------:R-:W-:Y:S04]  /*2ca00*/  STL.64 [R1+0x1e00], R240 ;  /* 0x001e00f001007387 */ /* 0x000fe80000100a00 */
[----:B------:R-:W-:Y:S04]  /*2ca10*/  STL.64 [R1+0x1e08], R82 ;  /* 0x001e085201007387 */ /* 0x000fe80000100a00 */
[----:B------:R-:W2:Y:S01]  /*2ca20*/  LDL.64 R10, [R1+0x40] ;  /* 0x00004000010a7983 */ /* 0x000ea20000100a00 */
[----:B------:R-:W-:Y:S02]  /*2ca30*/  SEL R5, R2, RZ, !P2 ;  /* 0x000000ff02057207 */ /* 0x000fe40005000000 */
[----:B------:R-:W-:-:S02]  /*2ca40*/  LOP3.LUT R7, R3, 0x64, RZ, 0xfc, !PT ;  /* 0x0000006403077812 */ /* 0x000fc400078efcff */
[----:B------:R-:W-:Y:S02]  /*2ca50*/  ISETP.NE.U32.AND P2, PT, R5, RZ, PT ;  /* 0x000000ff0500720c */ /* 0x000fe40003f45070 */
[C---:B------:R-:W-:Y:S02]  /*2ca60*/  LOP3.LUT R5, R3.reuse, 0x8, RZ, 0xfc, !PT ;  /* 0x0000000803057812 */ /* 0x040fe400078efcff */
[----:B------:R-:W-:Y:S02]  /*2ca70*/  ISETP.NE.U32.AND P1, PT, R6, RZ, PT ;  /* 0x000000ff0600720c */ /* 0x000fe40003f25070 */
[----:B------:R-:W-:Y:S02]  /*2ca80*/  LOP3.LUT R6, R3, 0x66, RZ, 0xfc, !PT ;  /* 0x0000006603067812 */ /* 0x000fe400078efcff */
[-C--:B------:R-:W-:Y:S02]  /*2ca90*/  ISETP.GE.AND P3, PT, R7, R4.reuse, PT ;  /* 0x000000040700720c */ /* 0x080fe40003f66270 */
[----:B------:R-:W-:-:S02]  /*2caa0*/  ISETP.GE.AND P5, PT, R5, R4, PT ;  /* 0x000000040500720c */ /* 0x000fc40003fa6270 */
[-C--:B------:R-:W-:Y:S02]  /*2cab0*/  ISETP.GE.AND P4, PT, R6, R4.reuse, PT ;  /* 0x000000040600720c */ /* 0x080fe40003f86270 */
[C---:B------:R-:W-:Y:S02]  /*2cac0*/  SEL R7, R2.reuse, RZ, !P3 ;  /* 0x000000ff02077207 */ /* 0x040fe40005800000 */
[----:B------:R-:W-:Y:S01]  /*2cad0*/  ISETP.GE.AND P3, PT, R17, R4, PT ;  /* 0x000000041100720c */ /* 0x000fe20003f66270 */
[----:B------:R-:W-:Y:S01]  /*2cae0*/  LDGSTS.E [R232+-0x3c000], desc[UR22][R82.64], P1 ;  /* 0xc400000052e87fae */ /* 0x000fe200089a1016 */
[C---:B------:R-:W-:Y:S02]  /*2caf0*/  SEL R5, R2.reuse, RZ, !P5 ;  /* 0x000000ff02057207 */ /* 0x040fe40006800000 */
[----:B------:R-:W-:Y:S01]  /*2cb00*/  SEL R6, R2, RZ, !P4 ;  /* 0x000000ff02067207 */ /* 0x000fe20006000000 */
[----:B------:R-:W-:Y:S01]  /*2cb10*/  LDGSTS.E [R232+-0x3bff8], desc[UR22][R80.64], P2 ;  /* 0xc400800050e87fae */ /* 0x000fe200091a1016 */
[----:B------:R-:W-:-:S02]  /*2cb20*/  ISETP.NE.U32.AND P5, PT, R7, RZ, PT ;  /* 0x000000ff0700720c */ /* 0x000fc40003fa5070 */
[C---:B------:R-:W-:Y:S02]  /*2cb30*/  SEL R7, R2.reuse, RZ, !P3 ;  /* 0x000000ff02077207 */ /* 0x040fe40005800000 */
[----:B------:R-:W-:Y:S02]  /*2cb40*/  ISETP.NE.U32.AND P3, PT, R5, RZ, PT ;  /* 0x000000ff0500720c */ /* 0x000fe40003f65070 */
[----:B------:R-:W-:Y:S02]  /*2cb50*/  SEL R5, R2, RZ, !P6 ;  /* 0x000000ff02057207 */ /* 0x000fe40007000000 */
[----:B------:R-:W-:Y:S02]  /*2cb60*/  ISETP.NE.U32.AND P4, PT, R6, RZ, PT ;  /* 0x000000ff0600720c */ /* 0x000fe40003f85070 */
[----:B------:R-:W-:Y:S02]  /*2cb70*/  LOP3.LUT R6, R3, 0x2a, RZ, 0xfc, !PT ;  /* 0x0000002a03067812 */ /* 0x000fe400078efcff */
[----:B------:R-:W-:Y:S01]  /*2cb80*/  ISETP.NE.U32.AND P6, PT, R5, RZ, PT ;  /* 0x000000ff0500720c */ /* 0x000fe20003fc5070 */
[----:B------:R-:W-:Y:S01]  /*2cb90*/  STL.64 [R1+0x1e10], R80 ;  /* 0x001e105001007387 */ /* 0x000fe20000100a00 */
[----:B------:R-:W-:-:S02]  /*2cba0*/  ISETP.GE.AND P2, PT, R6, R4, PT ;  /* 0x000000040600720c */ /* 0x000fc40003f46270 */
[----:B------:R-:W-:Y:S01]  /*2cbb0*/  LOP3.LUT R6, R8, 0x20, RZ, 0x3c, !PT ;  /* 0x0000002008067812 */ /* 0x000fe200078e3cff */
[----:B------:R-:W-:Y:S03]  /*2cbc0*/  STL.64 [R1+0x1e18], R50 ;  /* 0x001e183201007387 */ /* 0x000fe60000100a00 */
[----:B------:R-:W-:Y:S01]  /*2cbd0*/  IADD3 R231, PT, PT, R20, 0x200000, R6 ;  /* 0x0020000014e77810 */ /* 0x000fe20007ffe006 */
[----:B------:R-:W-:Y:S04]  /*2cbe0*/  LDGSTS.E [R232+-0x3a000], desc[UR22][R50.64], P5 ;  /* 0xc600000032e87fae */ /* 0x000fe8000a9a1016 */
[----:B------:R-:W-:Y:S04]  /*2cbf0*/  STL.64 [R1+0x1e28], R232 ;  /* 0x001e28e801007387 */ /* 0x000fe80000100a00 */
[----:B------:R-:W-:Y:S04]  /*2cc00*/  LDGSTS.E [R232+-0x39ff8], desc[UR22][R48.64], P4 ;  /* 0xc600800030e87fae */ /* 0x000fe8000a1a1016 */
[----:B------:R-:W-:Y:S04]  /*2cc10*/  STL.64 [R1+0x1e20], R48 ;  /* 0x001e203001007387 */ /* 0x000fe80000100a00 */
[----:B------:R1:W-:Y:S04]  /*2cc20*/  STL [R1+0x19b4], R6 ;  /* 0x0019b40601007387 */ /* 0x0003e80000100800 */
[----:B------:R-:W-:Y:S04]  /*2cc30*/  STL.64 [R1+0x1e30], R238 ;  /* 0x001e30ee01007387 */ /* 0x000fe80000100a00 */
[----:B----4-:R-:W-:Y:S04]  /*2cc40*/  LDGSTS.E [R231+-0x40000], desc[UR22][R12.64], P3 ;  /* 0xc00000000ce77fae */ /* 0x010fe800099a1016 */
[----:B--2---:R-:W-:Y:S04]  /*2cc50*/  LDGSTS.E [R231+-0x3fff8], desc[UR22][R10.64], P6 ;  /* 0xc00080000ae77fae */ /* 0x004fe8000b1a1016 */
[----:B------:R-:W2:Y:S01]  /*2cc60*/  LDL.64 R10, [R1+0x38] ;  /* 0x00003800010a7983 */ /* 0x000ea20000100a00 */
[----:B-1----:R-:W-:-:S04]  /*2cc70*/  LOP3.LUT R9, R3, 0x28, RZ, 0xfc, !PT ;  /* 0x0000002803097812 */ /* 0x002fc800078efcff */
[----:B------:R-:W-:-:S04]  /*2cc80*/  ISETP.GE.AND P1, PT, R9, R4, PT ;  /* 0x000000040900720c */ /* 0x000fc80003f26270 */
[----:B------:R-:W-:-:S04]  /*2cc90*/  SEL R5, R2, RZ, !P1 ;  /* 0x000000ff02057207 */ /* 0x000fc80004800000 */
[----:B------:R-:W-:Y:S02]  /*2cca0*/  ISETP.NE.U32.AND P1, PT, R5, RZ, PT ;  /* 0x000000ff0500720c */ /* 0x000fe40003f25070 */
[----:B------:R-:W-:-:S04]  /*2ccb0*/  LOP3.LUT R5, R3, 0x48, RZ, 0xfc, !PT ;  /* 0x0000004803057812 */ /* 0x000fc800078efcff */
[----:B------:R-:W-:Y:S02]  /*2ccc0*/  ISETP.GE.AND P5, PT, R5, R4, PT ;  /* 0x000000040500720c */ /* 0x000fe40003fa6270 */
[----:B------:R-:W-:-:S04]  /*2ccd0*/  SEL R5, R2, RZ, !P2 ;  /* 0x000000ff02057207 */ /* 0x000fc80005000000 */
[----:B------:R-:W-:Y:S01]  /*2cce0*/  ISETP.NE.U32.AND P2, PT, R5, RZ, PT ;  /* 0x000000ff0500720c */ /* 0x000fe20003f45070 */
[----:B------:R-:W-:Y:S01]  /*2ccf0*/  LDGSTS.E [R231+-0x3e000], desc[UR22][R238.64], P1 ;  /* 0xc2000000eee77fae */ /* 0x000fe200089a1016 */
[----:B------:R-:W-:Y:S02]  /*2cd00*/  SEL R5, R2, RZ, !P5 ;  /* 0x000000ff02057207 */ /* 0x000fe40006800000 */
[----:B------:R-:W-:Y:S02]  /*2cd10*/  LOP3.LUT R9, R3, 0x4a, RZ, 0xfc, !PT ;  /* 0x0000004a03097812 */ /* 0x000fe400078efcff */
[----:B------:R-:W-:Y:S02]  /*2cd20*/  ISETP.NE.U32.AND P5, PT, R5, RZ, PT ;  /* 0x000000ff0500720c */ /* 0x000fe40003fa5070 */
[----:B------:R-:W-:Y:S02]  /*2cd30*/  LOP3.LUT R5, R3, 0x68, RZ, 0xfc, !PT ;  /* 0x0000006803057812 */ /* 0x000fe400078efcff */
[----:B------:R-:W-:-:S02]  /*2cd40*/  ISETP.GE.AND P4, PT, R9, R4, PT ;  /* 0x000000040900720c */ /* 0x000fc40003f86270 */
[-C--:B------:R-:W-:Y:S01]  /*2cd50*/  ISETP.GE.AND P3, PT, R5, R4.reuse, PT ;  /* 0x000000040500720c */ /* 0x080fe20003f66270 */
[----:B------:R-:W-:Y:S01]  /*2cd60*/  LDGSTS.E [R231+-0x3dff8], desc[UR22][R236.64], P2 ;  /* 0xc2008000ece77fae */ /* 0x000fe200091a1016 */
[C---:B------:R-:W-:Y:S02]  /*2cd70*/  SEL R5, R2.reuse, RZ, !P4 ;  /* 0x000000ff02057207 */ /* 0x040fe40006000000 */
[----:B------:R-:W-:Y:S02]  /*2cd80*/  LOP3.LUT R6, R3, 0x6a, RZ, 0xfc, !PT ;  /* 0x0000006a03067812 */ /* 0x000fe400078efcff */
[----:B------:R-:W-:Y:S01]  /*2cd90*/  ISETP.NE.U32.AND P4, PT, R5, RZ, PT ;  /* 0x000000ff0500720c */ /* 0x000fe20003f85070 */
[----:B------:R-:W-:Y:S01]  /*2cda0*/  LDGSTS.E [R231+-0x3c000], desc[UR22][R78.64], P5 ;  /* 0xc40000004ee77fae */ /* 0x000fe2000a9a1016 */
[----:B------:R-:W-:Y:S02]  /*2cdb0*/  SEL R5, R2, RZ, !P3 ;  /* 0x000000ff02057207 */ /* 0x000fe40005800000 */
[----:B------:R-:W-:-:S02]  /*2cdc0*/  ISETP.GE.AND P6, PT, R6, R4, PT ;  /* 0x000000040600720c */ /* 0x000fc40003fc6270 */
[----:B------:R-:W-:Y:S02]  /*2cdd0*/  ISETP.NE.U32.AND P3, PT, R5, RZ, PT ;  /* 0x000000ff0500720c */ /* 0x000fe40003f65070 */
[C---:B------:R-:W-:Y:S02]  /*2cde0*/  LOP3.LUT R6, R3.reuse, 0xe, RZ, 0xfc, !PT ;  /* 0x0000000e03067812 */ /* 0x040fe400078efcff */
[----:B------:R-:W-:Y:S02]  /*2cdf0*/  LOP3.LUT R5, R3, 0xc, RZ, 0xfc, !PT ;  /* 0x0000000c03057812 */ /* 0x000fe400078efcff */
[-C--:B------:R-:W-:Y:S01]  /*2ce00*/  ISETP.GE.AND P2, PT, R6, R4.reuse, PT ;  /* 0x000000040600720c */ /* 0x080fe20003f46270 */
[----:B------:R-:W-:Y:S01]  /*2ce10*/  LDGSTS.E [R231+-0x3bff8], desc[UR22][R76.64], P4 ;  /* 0xc40080004ce77fae */ /* 0x000fe2000a1a1016 */
[----:B------:R-:W-:Y:S02]  /*2ce20*/  ISETP.GE.AND P1, PT, R5, R4, PT ;  /* 0x000000040500720c */ /* 0x000fe40003f26270 */
[----:B------:R-:W-:-:S02]  /*2ce30*/  LOP3.LUT R6, R3, 0x2e, RZ, 0xfc, !PT ;  /* 0x0000002e03067812 */ /* 0x000fc400078efcff */
[----:B------:R-:W-:Y:S01]  /*2ce40*/  SEL R5, R2, RZ, !P6 ;  /* 0x000000ff02057207 */ /* 0x000fe20007000000 */
[----:B------:R-:W-:Y:S01]  /*2ce50*/  STL.64 [R1+0x1e38], R236 ;  /* 0x001e38ec01007387 */ /* 0x000fe20000100a00 */
[----:B------:R-:W-:Y:S02]  /*2ce60*/  ISETP.GE.AND P4, PT, R6, R4, PT ;  /* 0x000000040600720c */ /* 0x000fe40003f86270 */
[----:B------:R-:W-:Y:S01]  /*2ce70*/  ISETP.NE.U32.AND P6, PT, R5, RZ, PT ;  /* 0x000000ff0500720c */ /* 0x000fe20003fc5070 */
[----:B------:R-:W-:Y:S01]  /*2ce80*/  STL.64 [R1+0x1e40], R78 ;  /* 0x001e404e01007387 */ /* 0x000fe20000100a00 */
[----:B------:R-:W-:Y:S02]  /*2ce90*/  LOP3.LUT R6, R8, 0x30, RZ, 0x3c, !PT ;  /* 0x0000003008067812 */ /* 0x000fe400078e3cff */
[----:B------:R-:W-:Y:S01]  /*2cea0*/  SEL R5, R2, RZ, !P1 ;  /* 0x000000ff02057207 */ /* 0x000fe20004800000 */
[----:B------:R-:W-:Y:S04]  /*2ceb0*/  STL.64 [R1+0x1e48], R76 ;  /* 0x001e484c01007387 */ /* 0x000fe80000100a00 */
[----:B------:R-:W-:Y:S01]  /*2cec0*/  STL.64 [R1+0x1e50], R46 ;  /* 0x001e502e01007387 */ /* 0x000fe20000100a00 */
[----:B------:R-:W-:-:S03]  /*2ced0*/  ISETP.NE.U32.AND P1, PT, R5, RZ, PT ;  /* 0x000000ff0500720c */ /* 0x000fc60003f25070 */
[----:B------:R-:W-:Y:S04]  /*2cee0*/  STL.64 [R1+0x1e58], R44 ;  /* 0x001e582c01007387 */ /* 0x000fe80000100a00 */
[----:B------:R1:W-:Y:S04]  /*2cef0*/  STL [R1+0x19b0], R6 ;  /* 0x0019b00601007387 */ /* 0x0003e80000100800 */
[----:B------:R-:W-:Y:S04]  /*2cf00*/  STL.64 [R1+0x1e60], R234 ;  /* 0x001e60ea01007387 */ /* 0x000fe80000100a00 */
[----:B------:R-:W4:Y:S01]  /*2cf10*/  LDL.64 R12, [R1+0x28] ;  /* 0x00002800010c7983 */ /* 0x000f220000100a00 */
[----:B------:R-:W-:-:S03]  /*2cf20*/  IADD3 R230, PT, PT, R20, 0x200000, R6 ;  /* 0x0020000014e67810 */ /* 0x000fc60007ffe006 */
[----:B------:R-:W-:Y:S04]  /*2cf30*/  LDGSTS.E [R231+-0x3a000], desc[UR22][R46.64], P3 ;  /* 0xc60000002ee77fae */ /* 0x000fe800099a1016 */
[----:B------:R-:W-:Y:S04]  /*2cf40*/  LDGSTS.E [R231+-0x39ff8], desc[UR22][R44.64], P6 ;  /* 0xc60080002ce77fae */ /* 0x000fe8000b1a1016 */
[----:B------:R-:W-:Y:S04]  /*2cf50*/  STL.64 [R1+0x1e68], R104 ;  /* 0x001e686801007387 */ /* 0x000fe80000100a00 */
[----:B------:R-:W-:Y:S04]  /*2cf60*/  STL.64 [R1+0x1e70], R74 ;  /* 0x001e704a01007387 */ /* 0x000fe80000100a00 */
[----:B--2---:R-:W-:Y:S04]  /*2cf70*/  LDGSTS.E [R230+-0x40000], desc[UR22][R10.64], P1 ;  /* 0xc00000000ae67fae */ /* 0x004fe800089a1016 */
[----:B------:R-:W2:Y:S01]  /*2cf80*/  LDL.64 R10, [R1+0x20] ;  /* 0x00002000010a7983 */ /* 0x000ea20000100a00 */
[----:B------:R-:W-:-:S04]  /*2cf90*/  LOP3.LUT R5, R3, 0x2c, RZ, 0xfc, !PT ;  /* 0x0000002c03057812 */ /* 0x000fc800078efcff */
[----:B------:R-:W-:Y:S02]  /*2cfa0*/  ISETP.GE.AND P5, PT, R5, R4, PT ;  /* 0x000000040500720c */ /* 0x000fe40003fa6270 */
[----:B------:R-:W-:-:S04]  /*2cfb0*/  SEL R5, R2, RZ, !P2 ;  /* 0x000000ff02057207 */ /* 0x000fc80005000000 */
[----:B------:R-:W-:Y:S02]  /*2cfc0*/  ISETP.NE.U32.AND P2, PT, R5, RZ, PT ;  /* 0x000000ff0500720c */ /* 0x000fe40003f45070 */
[----:B------:R-:W-:-:S04]  /*2cfd0*/  SEL R5, R2, RZ, !P5 ;  /* 0x000000ff02057207 */ /* 0x000fc80006800000 */
[----:B------:R-:W-:Y:S02]  /*2cfe0*/  ISETP.NE.U32.AND P5, PT, R5, RZ, PT ;  /* 0x000000ff0500720c */ /* 0x000fe40003fa5070 */
[----:B------:R-:W-:-:S04]  /*2cff0*/  LOP3.LUT R5, R3, 0x4c, RZ, 0xfc, !PT ;  /* 0x0000004c03057812 */ /* 0x000fc800078efcff */
[----:B------:R-:W-:Y:S01]  /*2d000*/  ISETP.GE.AND P3, PT, R5, R4, PT ;  /* 0x000000040500720c */ /* 0x000fe20003f66270 */
[----:B------:R1:W-:Y:S01]  /*2d010*/  LDGSTS.E [R230+-0x3fff8], desc[UR22][R22.64], P2 ;  /* 0xc000800016e67fae */ /* 0x0003e200091a1016 */
        /* <DEDUP_REMOVED lines=8> */
[----:B------:R-:W-:Y:S01]  /*2d0a0*/  ISETP.GE.AND P1, PT, R5, R4, PT ;  /* 0x000000040500720c */ /* 0x000fe20003f26270 */
[----:B------:R-:W-:Y:S01]  /*2d0b0*/  LDGSTS.E [R230+-0x3dff8], desc[UR22][R104.64], P4 ;  /* 0xc200800068e67fae */ /* 0x000fe2000a1a1016 */
[----:B------:R-:W-:-:S04]  /*2d0c0*/  SEL R5, R2, RZ, !P6 ;  /* 0x000000ff02057207 */ /* 0x000fc80007000000 */
[----:B------:R-:W-:Y:S01]  /*2d0d0*/  ISETP.NE.U32.AND P6, PT, R5, RZ, PT ;  /* 0x000000ff0500720c */ /* 0x000fe20003fc5070 */
[----:B------:R-:W-:Y:S01]  /*2d0e0*/  LDGSTS.E [R230+-0x3c000], desc[UR22][R74.64], P3 ;  /* 0xc40000004ae67fae */ /* 0x000fe200099a1016 */
[----:B------:R-:W-:Y:S02]  /*2d0f0*/  SEL R5, R2, RZ, !P1 ;  /* 0x000000ff02057207 */ /* 0x000fe40004800000 */
[----:B-1----:R-:W-:Y:S02]  /*2d100*/  LOP3.LUT R6, R3, 0x6e, RZ, 0xfc, !PT ;  /* 0x0000006e03067812 */ /* 0x002fe400078efcff */
        /* <DEDUP_REMOVED lines=8> */
[----:B------:R-:W-:Y:S01]  /*2d190*/  STL.64 [R1+0x1e78], R72 ;  /* 0x001e784801007387 */ /* 0x000fe20000100a00 */
[----:B------:R-:W-:Y:S02]  /*2d1a0*/  SEL R5, R2, RZ, !P5 ;  /* 0x000000ff02057207 */ /* 0x000fe40006800000 */
[----:B------:R-:W-:Y:S01]  /*2d1b0*/  ISETP.GE.AND P4, PT, R6, R4, PT ;  /* 0x000000040600720c */ /* 0x000fe20003f86270 */
[----:B------:R-:W-:Y:S01]  /*2d1c0*/  LDGSTS.E [R230+-0x3a000], desc[UR22][R42.64], P1 ;  /* 0xc60000002ae67fae */ /* 0x000fe200089a1016 */
[----:B------:R-:W-:-:S02]  /*2d1d0*/  LOP3.LUT R6, R3, 0x32, RZ, 0xfc, !PT ;  /* 0x0000003203067812 */ /* 0x000fc400078efcff */
[----:B------:R-:W-:Y:S02]  /*2d1e0*/  ISETP.NE.U32.AND P5, PT, R5, RZ, PT ;  /* 0x000000ff0500720c */ /* 0x000fe40003fa5070 */
[----:B------:R-:W-:Y:S02]  /*2d1f0*/  LOP3.LUT R5, R3, 0x30, RZ, 0xfc, !PT ;  /* 0x0000003003057812 */ /* 0x000fe400078efcff */
[-C--:B------:R-:W-:Y:S01]  /*2d200*/  ISETP.GE.AND P6, PT, R6, R4.reuse, PT ;  /* 0x000000040600720c */ /* 0x080fe20003fc6270 */
[----:B------:R-:W-:Y:S01]  /*2d210*/  STL.64 [R1+0x1e80], R42 ;  /* 0x001e802a01007387 */ /* 0x000fe20000100a00 */
[----:B------:R-:W-:Y:S02]  /*2d220*/  LOP3.LUT R6, R8, 0x40, RZ, 0x3c, !PT ;  /* 0x0000004008067812 */ /* 0x000fe400078e3cff */
[----:B------:R-:W-:Y:S01]  /*2d230*/  ISETP.GE.AND P3, PT, R5, R4, PT ;  /* 0x000000040500720c */ /* 0x000fe20003f66270 */
[----:B------:R-:W-:Y:S01]  /*2d240*/  LDGSTS.E [R230+-0x39ff8], desc[UR22][R40.64], P2 ;  /* 0xc600800028e67fae */ /* 0x000fe200091a1016 */
[----:B------:R-:W-:-:S02]  /*2d250*/  SEL R5, R2, RZ, !P4 ;  /* 0x000000ff02057207 */ /* 0x000fc40006000000 */
[----:B------:R-:W-:Y:S01]  /*2d260*/  IADD3 R23, PT, PT, R20, 0x200000, R6 ;  /* 0x0020000014177810 */ /* 0x000fe20007ffe006 */
[----:B------:R-:W-:Y:S01]  /*2d270*/  STL.64 [R1+0x1e90], R230 ;  /* 0x001e90e601007387 */ /* 0x000fe20000100a00 */
[----:B------:R-:W-:-:S03]  /*2d280*/  ISETP.NE.U32.AND P4, PT, R5, RZ, PT ;  /* 0x000000ff0500720c */ /* 0x000fc60003f85070 */
[----:B------:R-:W-:Y:S04]  /*2d290*/  STL.64 [R1+0x1e88], R40 ;  /* 0x001e882801007387 */ /* 0x000fe80000100a00 */
[----:B------:R1:W-:Y:S04]  /*2d2a0*/  STL [R1+0x19ac], R6 ;  /* 0x0019ac0601007387 */ /* 0x0003e80000100800 */
[----:B----4-:R-:W-:Y:S04]  /*2d2b0*/  LDGSTS.E [R23+-0x40000], desc[UR22][R12.64], P5 ;  /* 0xc00000000c177fae */ /* 0x010fe8000a9a1016 */
[----:B------:R-:W-:Y:S04]  /*2d2c0*/  STL.64 [R1+0x1e98], R102 ;  /* 0x001e986601007387 */ /* 0x000fe80000100a00 */
[----:B------:R-:W4:Y:S04]  /*2d2d0*/  LDL.64 R12, [R1+0x18] ;  /* 0x00001800010c7983 */ /* 0x000f280000100a00 */
[----:B--2---:R-:W-:Y:S04]  /*2d2e0*/  LDGSTS.E [R23+-0x3fff8], desc[UR22][R10.64], P4 ;  /* 0xc00080000a177fae */ /* 0x004fe8000a1a1016 */
[----:B------:R-:W2:Y:S01]  /*2d2f0*/  LDL.64 R10, [R1+0x10] ;  /* 0x00001000010a7983 */ /* 0x000ea20000100a00 */
        /* <DEDUP_REMOVED lines=30> */
[----:B------:R-:W-:Y:S02]  /*2d4e0*/  LOP3.LUT R6, R3, 0x36, RZ, 0xfc, !PT ;  /* 0x0000003603067812 */ /* 0x000fe400078efcff */
[----:B------:R-:W-:Y:S02]  /*2d4f0*/  ISETP.NE.U32.AND P3, PT, R5, RZ, PT ;  /* 0x000000ff0500720c */ /* 0x000fe40003f65070 */
[----:B------:R-:W-:Y:S02]  /*2d500*/  LOP3.LUT R5, R3, 0x34, RZ, 0xfc, !PT ;  /* 0x0000003403057812 */ /* 0x000fe400078efcff */
[-C--:B------:R-:W-:Y:S01]  /*2d510*/  ISETP.GE.AND P2, PT, R6, R4.reuse, PT ;  /* 0x000000040600720c */ /* 0x080fe20003f46270 */
[----:B------:R-:W-:Y:S01]  /*2d520*/  LDGSTS.E [R23+-0x39ff8], desc[UR22][R36.64], P4 ;  /* 0xc600800024177fae */ /* 0x000fe2000a1a1016 */
[----:B------:R-:W-:Y:S02]  /*2d530*/  LOP3.LUT R6, R8, 0x50, RZ, 0x3c, !PT ;  /* 0x0000005008067812 */ /* 0x000fe400078e3cff */
[----:B------:R-:W-:-:S02]  /*2d540*/  ISETP.GE.AND P1, PT, R5, R4, PT ;  /* 0x000000040500720c */ /* 0x000fc40003f26270 */
[----:B------:R-:W-:Y:S02]  /*2d550*/  SEL R5, R2, RZ, !P6 ;  /* 0x000000ff02057207 */ /* 0x000fe40007000000 */
[----:B------:R-:W-:Y:S01]  /*2d560*/  IADD3 R22, PT, PT, R20, 0x200000, R6 ;  /* 0x0020000014167810 */ /* 0x000fe20007ffe006 */
[----:B------:R1:W-:Y:S01]  /*2d570*/  STL [R1+0x19a8], R6 ;  /* 0x0019a80601007387 */ /* 0x0003e20000100800 */
[----:B------:R-:W-:-:S03]  /*2d580*/  ISETP.NE.U32.AND P6, PT, R5, RZ, PT ;  /* 0x000000ff0500720c */ /* 0x000fc60003fc5070 */
[----:B----4-:R-:W-:Y:S04]  /*2d590*/  LDGSTS.E [R22+-0x40000], desc[UR22][R12.64], P3 ;  /* 0xc00000000c167fae */ /* 0x010fe800099a1016 */
[----:B------:R-:W4:Y:S06]  /*2d5a0*/  LDL.64 R12, [R1+0x8] ;  /* 0x00000800010c7983 */ /* 0x000f2c0000100a00 */
[----:B--2---:R-:W-:Y:S04]  /*2d5b0*/  LDGSTS.E [R22+-0x3fff8], desc[UR22][R10.64], P6 ;  /* 0xc00080000a167fae */ /* 0x004fe8000b1a1016 */
[----:B------:R-:W2:Y:S01]  /*2d5c0*/  LDL.64 R10, [R1] ;  /* 0x00000000010a7983 */ /* 0x000ea20000100a00 */
        /* <DEDUP_REMOVED lines=35> */
[----:B------:R-:W-:Y:S02]  /*2d800*/  ISETP.NE.U32.AND P2, PT, R5, RZ, PT ;  /* 0x000000ff0500720c */ /* 0x000fe40003f45070 */
[----:B------:R-:W-:Y:S02]  /*2d810*/  SEL R5, R2, RZ, !P5 ;  /* 0x000000ff02057207 */ /* 0x000fe40006800000 */
[----:B------:R-:W-:Y:S02]  /*2d820*/  LOP3.LUT R6, R3, 0x3a, RZ, 0xfc, !PT ;  /* 0x0000003a03067812 */ /* 0x000fe400078efcff */
[----:B------:R-:W-:Y:S02]  /*2d830*/  ISETP.NE.U32.AND P5, PT, R5, RZ, PT ;  /* 0x000000ff0500720c */ /* 0x000fe40003fa5070 */
[----:B------:R-:W-:Y:S02]  /*2d840*/  LOP3.LUT R5, R3, 0x58, RZ, 0xfc, !PT ;  /* 0x0000005803057812 */ /* 0x000fe400078efcff */
[----:B------:R-:W-:-:S02]  /*2d850*/  ISETP.GE.AND P4, PT, R6, R4, PT ;  /* 0x000000040600720c */ /* 0x000fc40003f86270 */
[----:B------:R-:W-:Y:S02]  /*2d860*/  ISETP.GE.AND P3, PT, R5, R4, PT ;  /* 0x000000040500720c */ /* 0x000fe40003f66270 */
[----:B------:R-:W-:Y:S02]  /*2d870*/  SEL R5, R2, RZ, !P4 ;  /* 0x000000ff02057207 */ /* 0x000fe40006000000 */
[----:B------:R-:W-:Y:S02]  /*2d880*/  LOP3.LUT R6, R8, 0x60, RZ, 0x3c, !PT ;  /* 0x0000006008067812 */ /* 0x000fe400078e3cff */
[----:B------:R-:W-:Y:S02]  /*2d890*/  ISETP.NE.U32.AND P4, PT, R5, RZ, PT ;  /* 0x000000ff0500720c */ /* 0x000fe40003f85070 */
[----:B------:R-:W-:Y:S02]  /*2d8a0*/  SEL R5, R2, RZ, !P3 ;  /* 0x000000ff02057207 */ /* 0x000fe40005800000 */
[----:B------:R-:W-:-:S02]  /*2d8b0*/  LOP3.LUT R9, R3, 0x5a, RZ, 0xfc, !PT ;  /* 0x0000005a03097812 */ /* 0x000fc400078efcff */
[----:B------:R-:W-:Y:S02]  /*2d8c0*/  IADD3 R21, PT, PT, R20, 0x200000, R6 ;  /* 0x0020000014157810 */ /* 0x000fe40007ffe006 */
[----:B------:R-:W-:Y:S02]  /*2d8d0*/  ISETP.NE.U32.AND P3, PT, R5, RZ, PT ;  /* 0x000000ff0500720c */ /* 0x000fe40003f65070 */
[----:B------:R-:W-:Y:S01]  /*2d8e0*/  LOP3.LUT R5, R3, 0x78, RZ, 0xfc, !PT ;  /* 0x0000007803057812 */ /* 0x000fe200078efcff */
[----:B----4-:R-:W-:Y:S01]  /*2d8f0*/  LDGSTS.E [R21+-0x40000], desc[UR22][R12.64], P1 ;  /* 0xc00000000c157fae */ /* 0x010fe200089a1016 */
[-C--:B------:R-:W-:Y:S02]  /*2d900*/  ISETP.GE.AND P6, PT, R9, R4.reuse, PT ;  /* 0x000000040900720c */ /* 0x080fe40003fc6270 */
[----:B------:R-:W-:Y:S02]  /*2d910*/  ISETP.GE.AND P1, PT, R5, R4, PT ;  /* 0x000000040500720c */ /* 0x000fe40003f26270 */
[----:B------:R-:W-:Y:S01]  /*2d920*/  SEL R5, R2, RZ, !P6 ;  /* 0x000000ff02057207 */ /* 0x000fe20007000000 */
[----:B------:R1:W-:Y:S03]  /*2d930*/  STL [R1+0x19a4], R6 ;  /* 0x0019a40601007387 */ /* 0x0003e60000100800 */
[----:B------:R-:W-:-:S02]  /*2d940*/  ISETP.NE.U32.AND P6, PT, R5, RZ, PT ;  /* 0x000000ff0500720c */ /* 0x000fc40003fc5070 */
[----:B------:R-:W-:Y:S02]  /*2d950*/  SEL R5, R2, RZ, !P1 ;  /* 0x000000ff02057207 */ /* 0x000fe40004800000 */
[----:B-1----:R-:W-:Y:S02]  /*2d960*/  LOP3.LUT R6, R3, 0x7a, RZ, 0xfc, !PT ;  /* 0x0000007a03067812 */ /* 0x002fe400078efcff */
[----:B------:R-:W-:Y:S02]  /*2d970*/  ISETP.NE.U32.AND P1, PT, R5, RZ, PT ;  /* 0x000000ff0500720c */ /* 0x000fe40003f25070 */
[----:B------:R-:W-:Y:S01]  /*2d980*/  LOP3.LUT R5, R3, 0x1c, RZ, 0xfc, !PT ;  /* 0x0000001c03057812 */ /* 0x000fe200078efcff */
[----:B---3--:R-:W-:Y:S01]  /*2d990*/  UIADD3 UR4, UPT, UPT, UR4, -0x80, URZ ;  /* 0xffffff8004047890 */ /* 0x008fe2000fffe0ff */
[----:B--2---:R1:W-:Y:S01]  /*2d9a0*/  LDGSTS.E [R21+-0x3fff8], desc[UR22][R10.64], P2 ;  /* 0xc00080000a157fae */ /* 0x0043e200091a1016 */
[----:B------:R-:W-:-:S03]  /*2d9b0*/  ISETP.GE.AND P2, PT, R6, R4, PT ;  /* 0x000000040600720c */ /* 0x000fc60003f46270 */
[----:B------:R-:W-:Y:S01]  /*2d9c0*/  LDGSTS.E [R21+-0x3e000], desc[UR22][R94.64], P5 ;  /* 0xc20000005e157fae */ /* 0x000fe2000a9a1016 */
[----:B------:R-:W-:Y:S02]  /*2d9d0*/  ISETP.GE.AND P5, PT, R5, R4, PT ;  /* 0x000000040500720c */ /* 0x000fe40003fa6270 */
[C---:B------:R-:W-:Y:S01]  /*2d9e0*/  SEL R5, R2.reuse, RZ, !P2 ;  /* 0x000000ff02057207 */ /* 0x040fe20005000000 */
[----:B------:R-:W-:Y:S03]  /*2d9f0*/  LDGSTS.E [R21+-0x3dff8], desc[UR22][R92.64], P4 ;  /* 0xc20080005c157fae */ /* 0x000fe6000a1a1016 */
[----:B------:R-:W-:Y:S01]  /*2da00*/  ISETP.NE.U32.AND P2, PT, R5, RZ, PT ;  /* 0x000000ff0500720c */ /* 0x000fe20003f45070 */
[----:B------:R-:W-:Y:S01]  /*2da10*/  LDGSTS.E [R21+-0x3c000], desc[UR22][R62.64], P3 ;  /* 0xc40000003e157fae */ /* 0x000fe200099a1016 */
[----:B------:R-:W-:Y:S02]  /*2da20*/  SEL R5, R2, RZ, !P5 ;  /* 0x000000ff02057207 */ /* 0x000fe40006800000 */
[----:B------:R-:W-:Y:S01]  /*2da30*/  LOP3.LUT R6, R3, 0x1e, RZ, 0xfc, !PT ;  /* 0x0000001e03067812 */ /* 0x000fe200078efcff */
[----:B------:R-:W-:Y:S01]  /*2da40*/  LDGSTS.E [R21+-0x3bff8], desc[UR22][R60.64], P6 ;  /* 0xc40080003c157fae */ /* 0x000fe2000b1a1016 */
[----:B------:R-:W-:-:S02]  /*2da50*/  ISETP.NE.U32.AND P5, PT, R5, RZ, PT ;  /* 0x000000ff0500720c */ /* 0x000fc40003fa5070 */
[----:B------:R-:W-:Y:S01]  /*2da60*/  LOP3.LUT R5, R3, 0x3c, RZ, 0xfc, !PT ;  /* 0x0000003c03057812 */ /* 0x000fe200078efcff */
[----:B------:R-:W-:Y:S01]  /*2da70*/  LDGSTS.E [R21+-0x3a000], desc[UR22][R30.64], P1 ;  /* 0xc60000001e157fae */ /* 0x000fe200089a1016 */
[-C--:B------:R-:W-:Y:S02]  /*2da80*/  ISETP.GE.AND P4, PT, R6, R4.reuse, PT ;  /* 0x000000040600720c */ /* 0x080fe40003f86270 */
[----:B------:R-:W-:Y:S01]  /*2da90*/  ISETP.GE.AND P3, PT, R5, R4, PT ;  /* 0x000000040500720c */ /* 0x000fe20003f66270 */
[----:B------:R-:W-:Y:S01]  /*2daa0*/  LDGSTS.E [R21+-0x39ff8], desc[UR22][R28.64], P2 ;  /* 0xc60080001c157fae */ /* 0x000fe200091a1016 */
[----:B------:R-:W-:-:S04]  /*2dab0*/  SEL R5, R2, RZ, !P4 ;  /* 0x000000ff02057207 */ /* 0x000fc80006000000 */
[----:B------:R-:W-:Y:S02]  /*2dac0*/  ISETP.NE.U32.AND P4, PT, R5, RZ, PT ;  /* 0x000000ff0500720c */ /* 0x000fe40003f85070 */
[----:B------:R-:W-:-:S04]  /*2dad0*/  SEL R5, R2, RZ, !P3 ;  /* 0x000000ff02057207 */ /* 0x000fc80005800000 */
[----:B------:R-:W-:Y:S02]  /*2dae0*/  ISETP.NE.U32.AND P3, PT, R5, RZ, PT ;  /* 0x000000ff0500720c */ /* 0x000fe40003f65070 */
[----:B------:R-:W-:Y:S02]  /*2daf0*/  LOP3.LUT R5, R8, 0x70, RZ, 0x3c, !PT ;  /* 0x0000007008057812 */ /* 0x000fe400078e3cff */
[----:B------:R-:W-:Y:S01]  /*2db00*/  LOP3.LUT R6, R3, 0x3e, RZ, 0xfc, !PT ;  /* 0x0000003e03067812 */ /* 0x000fe200078efcff */
[----:B------:R-:W2:Y:S01]  /*2db10*/  LDC R8, c[0x0][0x3a0] ;  /* 0x0000e800ff087b82 */ /* 0x000ea20000000800 */
[----:B------:R-:W-:Y:S01]  /*2db20*/  IADD3 R20, PT, PT, R20, 0x200000, R5 ;  /* 0x0020000014147810 */ /* 0x000fe20007ffe005 */
[----:B------:R3:W-:Y:S01]  /*2db30*/  STL [R1+0x19a0], R5 ;  /* 0x0019a00501007387 */ /* 0x0007e20000100800 */
[----:B------:R-:W-:-:S03]  /*2db40*/  ISETP.GE.AND P6, PT, R6, R4, PT ;  /* 0x000000040600720c */ /* 0x000fc60003fc6270 */
[----:B------:R-:W-:Y:S01]  /*2db50*/  LDGSTS.E [R20+-0x40000], desc[UR22][R250.64], P5 ;  /* 0xc0000000fa147fae */ /* 0x000fe2000a9a1016 */
[----:B---3--:R-:W-:-:S03]  /*2db60*/  LOP3.LUT R5, R3, 0x5e, RZ, 0xfc, !PT ;  /* 0x0000005e03057812 */ /* 0x008fc600078efcff */
[----:B------:R-:W-:Y:S01]  /*2db70*/  LDGSTS.E [R20+-0x3fff8], desc[UR22][R248.64], P4 ;  /* 0xc0008000f8147fae */ /* 0x000fe2000a1a1016 */
[----:B------:R-:W-:-:S03]  /*2db80*/  ISETP.GE.AND P2, PT, R5, R4, PT ;  /* 0x000000040500720c */ /* 0x000fc60003f46270 */
[----:B------:R-:W-:Y:S01]  /*2db90*/  LDGSTS.E [R20+-0x3e000], desc[UR22][R90.64], P3 ;  /* 0xc20000005a147fae */ /* 0x000fe200099a1016 */
[C---:B------:R-:W-:Y:S02]  /*2dba0*/  LOP3.LUT R5, R3.reuse, 0x7c, RZ, 0xfc, !PT ;  /* 0x0000007c03057812 */ /* 0x040fe400078efcff */
[----:B------:R-:W-:Y:S01]  /*2dbb0*/  LOP3.LUT R6, R3, 0x5c, RZ, 0xfc, !PT ;  /* 0x0000005c03067812 */ /* 0x000fe200078efcff */
[----:B------:R-:W3:Y:S01]  /*2dbc0*/  LDL.64 R234, [R1+0x640] ;  /* 0x0006400001ea7983 */ /* 0x000ee20000100a00 */
[-C--:B------:R-:W-:Y:S02]  /*2dbd0*/  ISETP.GE.AND P5, PT, R5, R4.reuse, PT ;  /* 0x000000040500720c */ /* 0x080fe40003fa6270 */
[----:B------:R-:W-:Y:S01]  /*2dbe0*/  LOP3.LUT R5, R3, 0x7e, RZ, 0xfc, !PT ;  /* 0x0000007e03057812 */ /* 0x000fe200078efcff */
[----:B--2---:R-:W-:Y:S01]  /*2dbf0*/  VIADD R8, R8, 0x7f ;  /* 0x0000007f08087836 */ /* 0x004fe20000000000 */
[-C--:B------:R-:W-:Y:S01]  /*2dc00*/  ISETP.GE.AND P1, PT, R6, R4.reuse, PT ;  /* 0x000000040600720c */ /* 0x080fe20003f26270 */
[----:B------:R-:W2:Y:S01]  /*2dc10*/  LDL.64 R44, [R1+0x600] ;  /* 0x00060000012c7983 */ /* 0x000ea20000100a00 */
[----:B------:R-:W-:-:S02]  /*2dc20*/  ISETP.GE.AND P4, PT, R5, R4, PT ;  /* 0x000000040500720c */ /* 0x000fc40003f86270 */
[----:B------:R-:W-:Y:S01]  /*2dc30*/  SEL R4, R2, RZ, !P6 ;  /* 0x000000ff02047207 */ /* 0x000fe20007000000 */
[----:B------:R-:W4:Y:S03]  /*2dc40*/  LDL.64 R46, [R1+0x5c0] ;  /* 0x0005c000012e7983 */ /* 0x000f260000100a00 */
[----:B------:R-:W-:Y:S01]  /*2dc50*/  ISETP.NE.U32.AND P6, PT, R4, RZ, PT ;  /* 0x000000ff0400720c */ /* 0x000fe20003fc5070 */
[----:B------:R-:W4:Y:S01]  /*2dc60*/  LDL.64 R76, [R1+0x580] ;  /* 0x00058000014c7983 */ /* 0x000f220000100a00 */
[----:B------:R-:W-:-:S03]  /*2dc70*/  SEL R4, R2, RZ, !P1 ;  /* 0x000000ff02047207 */ /* 0x000fc60004800000 */
[----:B------:R-:W4:Y:S01]  /*2dc80*/  LDL.64 R78, [R1+0x540] ;  /* 0x00054000014e7983 */ /* 0x000f220000100a00 */
[----:B------:R-:W-:Y:S02]  /*2dc90*/  ISETP.NE.U32.AND P1, PT, R4, RZ, PT ;  /* 0x000000ff0400720c */ /* 0x000fe40003f25070 */
[----:B------:R-:W-:Y:S01]  /*2dca0*/  SEL R4, R2, RZ, !P2 ;  /* 0x000000ff02047207 */ /* 0x000fe20005000000 */
[----:B------:R-:W4:Y:S03]  /*2dcb0*/  LDL.64 R236, [R1+0x500] ;  /* 0x0005000001ec7983 */ /* 0x000f260000100a00 */
[----:B------:R-:W-:Y:S01]  /*2dcc0*/  ISETP.NE.U32.AND P2, PT, R4, RZ, PT ;  /* 0x000000ff0400720c */ /* 0x000fe20003f45070 */
[----:B------:R-:W-:Y:S01]  /*2dcd0*/  LDGSTS.E [R20+-0x3dff8], desc[UR22][R88.64], P6 ;  /* 0xc200800058147fae */ /* 0x000fe2000b1a1016 */
[C---:B------:R-:W-:Y:S02]  /*2dce0*/  SEL R4, R2.reuse, RZ, !P5 ;  /* 0x000000ff02047207 */ /* 0x040fe40006800000 */
[----:B------:R-:W-:Y:S01]  /*2dcf0*/  SEL R2, R2, RZ, !P4 ;  /* 0x000000ff02027207 */ /* 0x000fe20006000000 */
[----:B------:R-:W4:Y:S01]  /*2dd00*/  LDL.64 R238, [R1+0x4c0] ;  /* 0x0004c00001ee7983 */ /* 0x000f220000100a00 */
[----:B------:R-:W-:-:S02]  /*2dd10*/  ISETP.GE.AND P6, PT, R17, UR4, PT ;  /* 0x0000000411007c0c */ /* 0x000fc4000bfc6270 */
[----:B------:R-:W-:Y:S01]  /*2dd20*/  ISETP.NE.U32.AND P5, PT, R4, RZ, PT ;  /* 0x000000ff0400720c */ /* 0x000fe20003fa5070 */
[----:B------:R-:W-:Y:S01]  /*2dd30*/  LDGSTS.E [R20+-0x3c000], desc[UR22][R58.64], P1 ;  /* 0xc40000003a147fae */ /* 0x000fe200089a1016 */
[----:B------:R-:W-:Y:S02]  /*2dd40*/  ISETP.NE.U32.AND P4, PT, R2, RZ, PT ;  /* 0x000000ff0200720c */ /* 0x000fe40003f85070 */
[----:B------:R-:W-:Y:S01]  /*2dd50*/  ISETP.GT.AND P1, PT, R8, 0xff, PT ;  /* 0x000000ff0800780c */ /* 0x000fe20003f24270 */
[----:B------:R-:W4:Y:S01]  /*2dd60*/  LDL.64 R48, [R1+0x480] ;  /* 0x0004800001307983 */ /* 0x000f220000100a00 */
[----:B------:R-:W-:Y:S02]  /*2dd70*/  SEL R2, RZ, 0x4, P6 ;  /* 0x00000004ff027807 */ /* 0x000fe40003000000 */
[----:B------:R-:W-:Y:S01]  /*2dd80*/  ISETP.GE.AND P6, PT, R3, UR4, PT ;  /* 0x0000000403007c0c */ /* 0x000fe2000bfc6270 */
[----:B------:R-:W4:Y:S01]  /*2dd90*/  LDL.64 R232, [R1+0x440] ;  /* 0x0004400001e87983 */ /* 0x000f220000100a00 */
[----:B------:R-:W-:-:S02]  /*2dda0*/  SEL R2, R2, RZ, P1 ;  /* 0x000000ff02027207 */ /* 0x000fc40000800000 */
[----:B------:R-:W-:Y:S01]  /*2ddb0*/  SEL R4, RZ, 0x4, P6 ;  /* 0x00000004ff047807 */ /* 0x000fe20003000000 */
[----:B------:R-:W4:Y:S01]  /*2ddc0*/  LDL.64 R50, [R1+0x400] ;  /* 0x0004000001327983 */ /* 0x000f220000100a00 */
[----:B------:R-:W-:-:S03]  /*2ddd0*/  ISETP.NE.U32.AND P6, PT, R2, RZ, PT ;  /* 0x000000ff0200720c */ /* 0x000fc60003fc5070 */
[----:B------:R-:W4:Y:S01]  /*2dde0*/  LDL.64 R80, [R1+0x3c0] ;  /* 0x0003c00001507983 */ /* 0x000f220000100a00 */
[----:B------:R-:W-:-:S03]  /*2ddf0*/  SEL R2, R4, RZ, P1 ;  /* 0x000000ff04027207 */ /* 0x000fc60000800000 */
[----:B------:R-:W4:Y:S04]  /*2de00*/  LDL.64 R82, [R1+0x380] ;  /* 0x0003800001527983 */ /* 0x000f280000100a00 */
[----:B------:R-:W4:Y:S04]  /*2de10*/  LDL.64 R240, [R1+0x340] ;  /* 0x0003400001f07983 */ /* 0x000f280000100a00 */
[----:B------:R-:W4:Y:S04]  /*2de20*/  LDL.64 R242, [R1+0x300] ;  /* 0x0003000001f27983 */ /* 0x000f280000100a00 */
[----:B------:R-:W-:Y:S01]  /*2de30*/  LDGSTS.E [R20+-0x3bff8], desc[UR22][R56.64], P2 ;  /* 0xc400800038147fae */ /* 0x000fe200091a1016 */
[----:B------:R-:W-:-:S03]  /*2de40*/  ISETP.GE.AND P2, PT, R16, UR4, PT ;  /* 0x0000000410007c0c */ /* 0x000fc6000bf46270 */
[----:B------:R-:W4:Y:S04]  /*2de50*/  LDL.64 R52, [R1+0x2c0] ;  /* 0x0002c00001347983 */ /* 0x000f280000100a00 */
[----:B------:R-:W4:Y:S04]  /*2de60*/  LDL.64 R54, [R1+0x280] ;  /* 0x0002800001367983 */ /* 0x000f280000100a00 */
[----:B------:R-:W4:Y:S04]  /*2de70*/  LDL.64 R84, [R1+0x240] ;  /* 0x0002400001547983 */ /* 0x000f280000100a00 */
[----:B------:R-:W-:Y:S01]  /*2de80*/  LDGSTS.E [R20+-0x3a000], desc[UR22][R26.64], P5 ;  /* 0xc60000001a147fae */ /* 0x000fe2000a9a1016 */
[----:B------:R-:W-:-:S03]  /*2de90*/  ISETP.NE.U32.AND P5, PT, R2, RZ, PT ;  /* 0x000000ff0200720c */ /* 0x000fc60003fa5070 */
[----:B------:R-:W4:Y:S01]  /*2dea0*/  LDL.64 R86, [R1+0x200] ;  /* 0x0002000001567983 */ /* 0x000f220000100a00 */
[----:B------:R-:W-:-:S03]  /*2deb0*/  SEL R2, RZ, 0x4, P2 ;  /* 0x00000004ff027807 */ /* 0x000fc60001000000 */
[----:B------:R-:W4:Y:S01]  /*2dec0*/  LDL.64 R244, [R1+0x1c0] ;  /* 0x0001c00001f47983 */ /* 0x000f220000100a00 */
[----:B------:R-:W-:-:S03]  /*2ded0*/  ISETP.GE.AND P2, PT, R15, UR4, PT ;  /* 0x000000040f007c0c */ /* 0x000fc6000bf46270 */
[----:B------:R-:W4:Y:S04]  /*2dee0*/  LDL.64 R246, [R1+0x180] ;  /* 0x0001800001f67983 */ /* 0x000f280000100a00 */
[----:B------:R-:W4:Y:S04]  /*2def0*/  LDL.64 R16, [R1+0x140] ;  /* 0x0001400001107983 */ /* 0x000f280000100a00 */
[----:B------:R-:W4:Y:S04]  /*2df00*/  LDL.64 R14, [R1+0x100] ;  /* 0x00010000010e7983 */ /* 0x000f280000100a00 */
[----:B------:R-:W4:Y:S04]  /*2df10*/  LDL.64 R12, [R1+0xc0] ;  /* 0x0000c000010c7983 */ /* 0x000f280000100a00 */
[----:B------:R-:W4:Y:S01]  /*2df20*/  LDL.64 R8, [R1+0x80] ;  /* 0x0000800001087983 */ /* 0x000f220000100a00 */
[----:B-1----:R-:W1:Y:S01]  /*2df30*/  S2R R10, SR_TID.X ;  /* 0x00000000000a7919 */ /* 0x002e620000002100 */
[----:B------:R-:W-:-:S02]  /*2df40*/  SEL R2, R2, RZ, P1 ;  /* 0x000000ff02027207 */ /* 0x000fc40000800000 */
[----:B------:R-:W-:Y:S01]  /*2df50*/  SEL R4, RZ, 0x4, P2 ;  /* 0x00000004ff047807 */ /* 0x000fe20001000000 */
[----:B------:R-:W-:Y:S01]  /*2df60*/  LDGSTS.E [R20+-0x39ff8], desc[UR22][R24.64], P4 ;  /* 0xc600800018147fae */ /* 0x000fe2000a1a1016 */
[----:B------:R-:W-:Y:S02]  /*2df70*/  ISETP.NE.U32.AND P2, PT, R2, RZ, PT ;  /* 0x000000ff0200720c */ /* 0x000fe40003f45070 */
[----:B------:R-:W-:Y:S01]  /*2df80*/  SEL R2, R4, RZ, P1 ;  /* 0x000000ff04027207 */ /* 0x000fe20000800000 */
[----:B------:R-:W4:Y:S01]  /*2df90*/  LDL.64 R72, [R1+0x648] ;  /* 0x0006480001487983 */ /* 0x000f220000100a00 */
[----:B------:R-:W-:Y:S02]  /*2dfa0*/  ISETP.NE.U32.AND P3, PT, R7, RZ, PT ;  /* 0x000000ff0700720c */ /* 0x000fe40003f65070 */
[----:B------:R-:W-:Y:S01]  /*2dfb0*/  ISETP.NE.U32.AND P4, PT, R2, RZ, PT ;  /* 0x000000ff0200720c */ /* 0x000fe20003f85070 */
[----:B------:R-:W0:Y:S04]  /*2dfc0*/  LDGDEPBAR ;  /* 0x00000000000079af */ /* 0x000e280000000000 */
[----:B------:R-:W4:Y:S04]  /*2dfd0*/  LDL.64 R74, [R1+0x688] ;  /* 0x00068800014a7983 */ /* 0x000f280000100a00 */
[----:B------:R-:W4:Y:S01]  /*2dfe0*/  LDL.64 R104, [R1+0x6c8] ;  /* 0x0006c80001687983 */ /* 0x000f220000100a00 */
[C---:B-1----:R-:W-:Y:S01]  /*2dff0*/  IMAD.SHL.U32 R11, R10.reuse, 0x4, RZ ;  /* 0x000000040a0b7824 */ /* 0x042fe200078e00ff */
[----:B------:R-:W-:-:S04]  /*2e000*/  LOP3.LUT R2, R10, 0x60, RZ, 0xc0, !PT ;  /* 0x000000600a027812 */ /* 0x000fc800078ec0ff */
[----:B------:R-:W-:-:S05]  /*2e010*/  LOP3.LUT R11, R11, 0x7c, RZ, 0xc0, !PT ;  /* 0x0000007c0b0b7812 */ /* 0x000fca00078ec0ff */
[----:B------:R-:W-:-:S04]  /*2e020*/  IMAD R11, R2, 0x400, R11 ;  /* 0x00000400020b7824 */ /* 0x000fc800078e020b */
[----:B------:R-:W-:-:S05]  /*2e030*/  VIADD R19, R11, UR7 ;  /* 0x000000070b137c36 */ /* 0x000fca0008000000 */
[----:B---3--:R-:W-:Y:S04]  /*2e040*/  LDGSTS.E [R19], desc[UR22][R234.64], P3 ;  /* 0x00000000ea137fae */ /* 0x008fe800099a1016 */
[----:B--2---:R-:W-:Y:S04]  /*2e050*/  LDGSTS.E [R19+0x400], desc[UR22][R44.64], P3 ;  /* 0x004000002c137fae */ /* 0x004fe800099a1016 */
[----:B----4-:R-:W-:Y:S04]  /*2e060*/  LDGSTS.E [R19+0x800], desc[UR22][R46.64], P3 ;  /* 0x008000002e137fae */ /* 0x010fe800099a1016 */
[----:B------:R-:W2:Y:S04]  /*2e070*/  LDL.64 R234, [R1+0x708] ;  /* 0x0007080001ea7983 */ /* 0x000ea80000100a00 */
[----:B------:R-:W3:Y:S04]  /*2e080*/  LDL.64 R44, [R1+0x748] ;  /* 0x00074800012c7983 */ /* 0x000ee80000100a00 */
[----:B------:R-:W-:Y:S04]  /*2e090*/  LDGSTS.E [R19+0xc00], desc[UR22][R76.64], P3 ;  /* 0x00c000004c137fae */ /* 0x000fe800099a1016 */
[----:B------:R-:W4:Y:S04]  /*2e0a0*/  LDL.64 R46, [R1+0x788] ;  /* 0x00078800012e7983 */ /* 0x000f280000100a00 */
        /* <DEDUP_REMOVED lines=42> */
[----:B------:R1:W-:Y:S04]  /*2e350*/  STL.64 [R1+0x1b88], R218 ;  /* 0x001b88da01007387 */ /* 0x0003e80000100a00 */
[----:B------:R-:W-:Y:S04]  /*2e360*/  LDGSTS.E [R19+0x6400], desc[UR22][R202.64], P3 ;  /* 0x06400000ca137fae */ /* 0x000fe800099a1016 */
[----:B------:R-:W-:Y:S04]  /*2e370*/  STL.64 [R1+0x1b80], R202 ;  /* 0x001b80ca01007387 */ /* 0x000fe80000100a00 */
        /* <DEDUP_REMOVED lines=13> */
[----:B------:R-:W4:Y:S04]  /*2e450*/  LDL.64 R230, [R1+0xd40] ;  /* 0x000d400001e67983 */ /* 0x000f280000100a00 */
[----:B------:R-:W-:Y:S04]  /*2e460*/  LDGSTS.E [R19+0x20400], desc[UR22][R74.64], P3 ;  /* 0x204000004a137fae */ /* 0x000fe800099a1016 */
[----:B------:R-:W4:Y:S04]  /*2e470*/  LDL.64 R42, [R1+0xd80] ;  /* 0x000d8000012a7983 */ /* 0x000f280000100a00 */
[----:B------:R-:W-:Y:S04]  /*2e480*/  LDGSTS.E [R19+0x20800], desc[UR22][R104.64], P3 ;  /* 0x2080000068137fae */ /* 0x000fe800099a1016 */
[----:B------:R-:W4:Y:S04]  /*2e490*/  LDL.64 R72, [R1+0xdc0] ;  /* 0x000dc00001487983 */ /* 0x000f280000100a00 */
[----:B------:R-:W4:Y:S04]  /*2e4a0*/  LDL.64 R74, [R1+0xe00] ;  /* 0x000e0000014a7983 */ /* 0x000f280000100a00 */
[----:B------:R-:W4:Y:S04]  /*2e4b0*/  LDL.64 R104, [R1+0xe48] ;  /* 0x000e480001687983 */ /* 0x000f280000100a00 */
[----:B--2---:R-:W-:Y:S04]  /*2e4c0*/  LDGSTS.E [R19+0x20c00], desc[UR22][R234.64], P3 ;  /* 0x20c00000ea137fae */ /* 0x004fe800099a1016 */
[----:B---3--:R-:W-:Y:S04]  /*2e4d0*/  LDGSTS.E [R19+0x21000], desc[UR22][R44.64], P3 ;  /* 0x210000002c137fae */ /* 0x008fe800099a1016 */
[----:B----4-:R-:W-:Y:S04]  /*2e4e0*/  LDGSTS.E [R19+0x21400], desc[UR22][R46.64], P3 ;  /* 0x214000002e137fae */ /* 0x010fe800099a1016 */
[----:B------:R-:W2:Y:S04]  /*2e4f0*/  LDL.64 R234, [R1+0x638] ;  /* 0x0006380001ea7983 */ /* 0x000ea80000100a00 */
[----:B------:R-:W-:Y:S04]  /*2e500*/  LDGSTS.E [R19+0x21800], desc[UR22][R76.64], P3 ;  /* 0x218000004c137fae */ /* 0x000fe800099a1016 */
        /* <DEDUP_REMOVED lines=37> */
[----:B------:R1:W-:Y:S04]  /*2e760*/  LDGSTS.E [R19+0x26400], desc[UR22][R12.64], P3 ;  /* 0x264000000c137fae */ /* 0x0003e800099a1016 */
[----:B------:R-:W4:Y:S04]  /*2e770*/  LDL.64 R16, [R1+0x138] ;  /* 0x0001380001107983 */ /* 0x000f280000100a00 */
[----:B------:R-:W-:Y:S04]  /*2e780*/  LDGSTS.E [R19+0x26800], desc[UR22][R8.64], P3 ;  /* 0x2680000008137fae */ /* 0x000fe800099a1016 */
[----:B------:R-:W4:Y:S04]  /*2e790*/  LDL.64 R14, [R1+0xf8] ;  /* 0x0000f800010e7983 */ /* 0x000f280000100a00 */
[----:B------:R-:W4:Y:S01]  /*2e7a0*/  LDL.64 R8, [R1+0xb8] ;  /* 0x0000b80001087983 */ /* 0x000f220000100a00 */
[----:B-1----:R-:W-:-:S03]  /*2e7b0*/  LOP3.LUT R12, R11, 0x10, RZ, 0x3c, !PT ;  /* 0x000000100b0c7812 */ /* 0x002fc600078e3cff */
[----:B------:R-:W4:Y:S02]  /*2e7c0*/  LDL.LU.64 R218, [R1+0x78] ;  /* 0x0000780001da7983 */ /* 0x000f240000300a00 */
[----:B------:R-:W-:Y:S02]  /*2e7d0*/  VIADD R10, R12, UR7 ;  /* 0x000000070c0a7c36 */ /* 0x000fe40008000000 */
[----:B------:R-:W-:Y:S04]  /*2e7e0*/  LDGSTS.E [R19+0x26c00], desc[UR22][R230.64], P3 ;  /* 0x26c00000e6137fae */ /* 0x000fe800099a1016 */
[----:B------:R-:W-:Y:S04]  /*2e7f0*/  LDGSTS.E [R19+0x27000], desc[UR22][R42.64], P3 ;  /* 0x270000002a137fae */ /* 0x000fe800099a1016 */
[----:B------:R-:W4:Y:S04]  /*2e800*/  LDL.64 R230, [R1+0x680] ;  /* 0x0006800001e67983 */ /* 0x000f280000100a00 */
[----:B------:R-:W-:Y:S04]  /*2e810*/  LDGSTS.E [R19+0x27400], desc[UR22][R72.64], P3 ;  /* 0x2740000048137fae */ /* 0x000fe800099a1016 */
        /* <DEDUP_REMOVED lines=8> */
[----:B------:R-:W2:Y:S04]  /*2e8a0*/  LDL.64 R234, [R1+0x7c0] ;  /* 0x0007c00001ea7983 */ /* 0x000ea80000100a00 */
[----:B----4-:R-:W-:Y:S04]  /*2e8b0*/  LDGSTS.E [R10+0x880], desc[UR22][R46.64], P3 ;  /* 0x008800002e0a7fae */ /* 0x010fe800099a1016 */
        /* <DEDUP_REMOVED lines=44> */
[----:B------:R-:W-:Y:S04]  /*2eb80*/  LDGSTS.E [R10+0x6480], desc[UR22][R200.64], P3 ;  /* 0x06480000c80a7fae */ /* 0x000fe800099a1016 */
[----:B------:R-:W-:Y:S04]  /*2eb90*/  LDGSTS.E [R10+0x6880], desc[UR22][R184.64], P3 ;  /* 0x06880000b80a7fae */ /* 0x000fe800099a1016 */
[----:B------:R-:W-:Y:S04]  /*2eba0*/  LDGSTS.E [R10+0x6c80], desc[UR22][R168.64], P3 ;  /* 0x06c80000a80a7fae */ /* 0x000fe800099a1016 */
[----:B------:R-:W-:Y:S04]  /*2ebb0*/  LDGSTS.E [R10+0x7080], desc[UR22][R152.64], P3 ;  /* 0x07080000980a7fae */ /* 0x000fe800099a1016 */
[----:B------:R-:W-:Y:S04]  /*2ebc0*/  LDGSTS.E [R10+0x7480], desc[UR22][R136.64], P3 ;  /* 0x07480000880a7fae */ /* 0x000fe800099a1016 */
[----:B------:R-:W-:Y:S04]  /*2ebd0*/  LDGSTS.E [R10+0x7880], desc[UR22][R120.64], P3 ;  /* 0x07880000780a7fae */ /* 0x000fe800099a1016 */
[----:B------:R-:W-:Y:S04]  /*2ebe0*/  STL.64 [R1+0x1bc0], R218 ;  /* 0x001bc0da01007387 */ /* 0x000fe80000100a00 */
[----:B------:R-:W-:Y:S04]  /*2ebf0*/  STL.64 [R1+0x1bc8], R216 ;  /* 0x001bc8d801007387 */ /* 0x000fe80000100a00 */
[----:B------:R-:W-:Y:S04]  /*2ec00*/  LDGSTS.E [R10+0x7c80], desc[UR22][R230.64], P3 ;  /* 0x07c80000e60a7fae */ /* 0x000fe800099a1016 */
[----:B------:R-:W-:Y:S04]  /*2ec10*/  LDGSTS.E [R10+0x20080], desc[UR22][R42.64], P3 ;  /* 0x200800002a0a7fae */ /* 0x000fe800099a1016 */
[----:B------:R-:W-:Y:S04]  /*2ec20*/  LDGSTS.E [R10+0x20480], desc[UR22][R72.64], P3 ;  /* 0x20480000480a7fae */ /* 0x000fe800099a1016 */
[----:B------:R-:W-:Y:S04]  /*2ec30*/  LDGSTS.E [R10+0x20880], desc[UR22][R74.64], P3 ;  /* 0x208800004a0a7fae */ /* 0x000fe800099a1016 */
[----:B------:R-:W-:Y:S04]  /*2ec40*/  LDGSTS.E [R10+0x20c80], desc[UR22][R104.64], P3 ;  /* 0x20c80000680a7fae */ /* 0x000fe800099a1016 */
[----:B------:R-:W-:Y:S04]  /*2ec50*/  STL.64 [R1+0x1bd0], R200 ;  /* 0x001bd0c801007387 */ /* 0x000fe80000100a00 */
[----:B------:R-:W-:Y:S04]  /*2ec60*/  STL.64 [R1+0x1bd8], R184 ;  /* 0x001bd8b801007387 */ /* 0x000fe80000100a00 */
[----:B------:R-:W-:Y:S04]  /*2ec70*/  STL.64 [R1+0x1be0], R168 ;  /* 0x001be0a801007387 */ /* 0x000fe80000100a00 */
[----:B------:R1:W-:Y:S04]  /*2ec80*/  STL.64 [R1+0x1be8], R152 ;  /* 0x001be89801007387 */ /* 0x0003e80000100a00 */
[----:B------:R-:W-:Y:S04]  /*2ec90*/  STL.64 [R1+0x1bf0], R136 ;  /* 0x001bf08801007387 */ /* 0x000fe80000100a00 */
[----:B--2---:R-:W-:Y:S04]  /*2eca0*/  LDGSTS.E [R10+0x21080], desc[UR22][R234.64], P3 ;  /* 0x21080000ea0a7fae */ /* 0x004fe800099a1016 */
[----:B---3--:R-:W-:Y:S04]  /*2ecb0*/  LDGSTS.E [R10+0x21480], desc[UR22][R44.64], P3 ;  /* 0x214800002c0a7fae */ /* 0x008fe800099a1016 */
[----:B----4-:R-:W-:Y:S04]  /*2ecc0*/  LDGSTS.E [R10+0x21880], desc[UR22][R46.64], P3 ;  /* 0x218800002e0a7fae */ /* 0x010fe800099a1016 */
[----:B------:R-:W-:Y:S04]  /*2ecd0*/  LDGSTS.E [R10+0x21c80], desc[UR22][R76.64], P3 ;  /* 0x21c800004c0a7fae */ /* 0x000fe800099a1016 */
        /* <DEDUP_REMOVED lines=13> */
[----:B------:R-:W-:Y:S04]  /*2edb0*/  LDGSTS.E [R10+0x25080], desc[UR22][R84.64], P3 ;  /* 0x25080000540a7fae */ /* 0x000fe800099a1016 */
[----:B------:R-:W2:Y:S04]  /*2edc0*/  LDL.64 R72, [R1+0xd48] ;  /* 0x000d480001487983 */ /* 0x000ea80000100a00 */
[----:B------:R-:W-:Y:S04]  /*2edd0*/  LDGSTS.E [R10+0x25480], desc[UR22][R86.64], P3 ;  /* 0x25480000560a7fae */ /* 0x000fe800099a1016 */
[----:B------:R-:W3:Y:S04]  /*2ede0*/  LDL.64 R74, [R1+0xdc8] ;  /* 0x000dc800014a7983 */ /* 0x000ee80000100a00 */
[----:B------:R-:W-:Y:S04]  /*2edf0*/  LDGSTS.E [R10+0x25880], desc[UR22][R244.64], P3 ;  /* 0x25880000f40a7fae */ /* 0x000fe800099a1016 */
[----:B------:R-:W4:Y:S04]  /*2ee00*/  LDL.64 R104, [R1+0xe08] ;  /* 0x000e080001687983 */ /* 0x000f280000100a00 */
[----:B------:R-:W-:Y:S04]  /*2ee10*/  LDGSTS.E [R10+0x25c80], desc[UR22][R246.64], P3 ;  /* 0x25c80000f60a7fae */ /* 0x000fe800099a1016 */
[----:B------:R-:W3:Y:S04]  /*2ee20*/  LDL.64 R234, [R1+0xe50] ;  /* 0x000e500001ea7983 */ /* 0x000ee80000100a00 */
[----:B------:R-:W-:Y:S04]  /*2ee30*/  LDGSTS.E [R10+0x26080], desc[UR22][R16.64], P3 ;  /* 0x26080000100a7fae */ /* 0x000fe800099a1016 */
[----:B------:R-:W3:Y:S04]  /*2ee40*/  LDL.64 R44, [R1+0x630] ;  /* 0x00063000012c7983 */ /* 0x000ee80000100a00 */
[----:B------:R-:W3:Y:S04]  /*2ee50*/  LDL.64 R46, [R1+0x5f0] ;  /* 0x0005f000012e7983 */ /* 0x000ee80000100a00 */
[----:B------:R-:W3:Y:S04]  /*2ee60*/  LDL.64 R76, [R1+0x5b0] ;  /* 0x0005b000014c7983 */ /* 0x000ee80000100a00 */
[----:B------:R-:W-:Y:S04]  /*2ee70*/  LDGSTS.E [R10+0x26480], desc[UR22][R8.64], P3 ;  /* 0x26480000080a7fae */ /* 0x000fe800099a1016 */
[----:B------:R-:W3:Y:S04]  /*2ee80*/  LDL.64 R78, [R1+0x570] ;  /* 0x00057000014e7983 */ /* 0x000ee80000100a00 */
[----:B------:R-:W3:Y:S04]  /*2ee90*/  LDL.64 R236, [R1+0x530] ;  /* 0x0005300001ec7983 */ /* 0x000ee80000100a00 */
[----:B------:R-:W3:Y:S04]  /*2eea0*/  LDL.64 R8, [R1+0xd88] ;  /* 0x000d880001087983 */ /* 0x000ee80000100a00 */
[----:B------:R-:W4:Y:S04]  /*2eeb0*/  LDL.64 R238, [R1+0x4f0] ;  /* 0x0004f00001ee7983 */ /* 0x000f280000100a00 */
        /* <DEDUP_REMOVED lines=13> */
[----:B------:R-:W-:Y:S04]  /*2ef90*/  LDGSTS.E [R10+0x26880], desc[UR22][R14.64], P3 ;  /* 0x268800000e0a7fae */ /* 0x000fe800099a1016 */
[----:B------:R-:W4:Y:S04]  /*2efa0*/  LDL.64 R16, [R1+0x170] ;  /* 0x0001700001107983 */ /* 0x000f280000100a00 */
[----:B------:R-:W4:Y:S01]  /*2efb0*/  LDL.64 R14, [R1+0x130] ;  /* 0x00013000010e7983 */ /* 0x000f220000100a00 */
[----:B------:R-:W-:-:S03]  /*2efc0*/  LOP3.LUT R13, R11, 0x20, RZ, 0x3c, !PT ;  /* 0x000000200b0d7812 */ /* 0x000fc600078e3cff */
[----:B-1----:R-:W4:Y:S04]  /*2efd0*/  LDL.LU.64 R152, [R1+0xf0] ;  /* 0x0000f00001987983 */ /* 0x002f280000300a00 */
[----:B------:R-:W4:Y:S04]  /*2efe0*/  LDL.LU.64 R106, [R1+0xb0] ;  /* 0x0000b000016a7983 */ /* 0x000f280000300a00 */
[----:B------:R-:W4:Y:S04]  /*2eff0*/  LDL.LU.64 R202, [R1+0x70] ;  /* 0x0000700001ca7983 */ /* 0x000f280000300a00 */
[----:B------:R-:W-:Y:S04]  /*2f000*/  STL.64 [R1+0x19c0], R12 ;  /* 0x0019c00c01007387 */ /* 0x000fe80000100a00 */
[----:B------:R-:W4:Y:S04]  /*2f010*/  LDL.64 R230, [R1+0x678] ;  /* 0x0006780001e67983 */ /* 0x000f280000100a00 */
[----:B------:R-:W4:Y:S04]  /*2f020*/  LDL.64 R42, [R1+0x6b8] ;  /* 0x0006b800012a7983 */ /* 0x000f280000100a00 */
[----:B--2---:R-:W-:Y:S04]  /*2f030*/  LDGSTS.E [R10+0x26c80], desc[UR22][R72.64], P3 ;  /* 0x26c80000480a7fae */ /* 0x004fe800099a1016 */
[----:B------:R-:W2:Y:S04]  /*2f040*/  LDL.64 R72, [R1+0x6f8] ;  /* 0x0006f80001487983 */ /* 0x000ea80000100a00 */
[----:B---3--:R1:W-:Y:S04]  /*2f050*/  LDGSTS.E [R10+0x27080], desc[UR22][R8.64], P3 ;  /* 0x27080000080a7fae */ /* 0x0083e800099a1016 */
[----:B------:R-:W-:Y:S04]  /*2f060*/  LDGSTS.E [R10+0x27480], desc[UR22][R74.64], P3 ;  /* 0x274800004a0a7fae */ /* 0x000fe800099a1016 */
[----:B----4-:R-:W-:Y:S01]  /*2f070*/  LDGSTS.E [R10+0x27880], desc[UR22][R104.64], P3 ;  /* 0x27880000680a7fae */ /* 0x010fe200099a1016 */
[----:B-1----:R-:W-:-:S03]  /*2f080*/  VIADD R9, R13, UR7 ;  /* 0x000000070d097c36 */ /* 0x002fc60008000000 */
[----:B------:R-:W-:Y:S04]  /*2f090*/  LDGSTS.E [R10+0x27c80], desc[UR22][R234.64], P3 ;  /* 0x27c80000ea0a7fae */ /* 0x000fe800099a1016 */
        /* <DEDUP_REMOVED lines=57> */
[----:B--2---:R-:W-:Y:S04]  /*2f430*/  LDGSTS.E [R9+0x20500], desc[UR22][R72.64], P3 ;  /* 0x2050000048097fae */ /* 0x004fe800099a1016 */
[----:B------:R-:W-:Y:S04]  /*2f440*/  STL.64 [R1+0x1c08], R152 ;  /* 0x001c089801007387 */ /* 0x000fe80000100a00 */
[----:B------:R-:W-:Y:S04]  /*2f450*/  STL.64 [R1+0x1c00], R106 ;  /* 0x001c006a01007387 */ /* 0x000fe80000100a00 */
[----:B------:R-:W-:Y:S04]  /*2f460*/  STL.64 [R1+0x1c10], R202 ;  /* 0x001c10ca01007387 */ /* 0x000fe80000100a00 */
[----:B------:R-:W-:Y:S04]  /*2f470*/  STL.64 [R1+0x1c18], R214 ;  /* 0x001c18d601007387 */ /* 0x000fe80000100a00 */
[----:B------:R-:W-:Y:S04]  /*2f480*/  STL.64 [R1+0x1c20], R198 ;  /* 0x001c20c601007387 */ /* 0x000fe80000100a00 */
[----:B------:R-:W-:Y:S04]  /*2f490*/  STL.64 [R1+0x1c28], R182 ;  /* 0x001c28b601007387 */ /* 0x000fe80000100a00 */
[----:B------:R-:W-:Y:S04]  /*2f4a0*/  STL.64 [R1+0x1c30], R166 ;  /* 0x001c30a601007387 */ /* 0x000fe80000100a00 */
[----:B------:R1:W-:Y:S04]  /*2f4b0*/  STL.64 [R1+0x1c38], R150 ;  /* 0x001c389601007387 */ /* 0x0003e80000100a00 */
[----:B------:R-:W-:Y:S04]  /*2f4c0*/  STL.64 [R1+0x1c40], R134 ;  /* 0x001c408601007387 */ /* 0x000fe80000100a00 */
[----:B------:R-:W-:Y:S04]  /*2f4d0*/  STL.64 [R1+0x1c48], R118 ;  /* 0x001c487601007387 */ /* 0x000fe80000100a00 */
[----:B------:R-:W2:Y:S04]  /*2f4e0*/  LDL.64 R72, [R1+0xd50] ;  /* 0x000d500001487983 */ /* 0x000ea80000100a00 */
[----:B---3--:R-:W-:Y:S04]  /*2f4f0*/  LDGSTS.E [R9+0x20900], desc[UR22][R74.64], P3 ;  /* 0x209000004a097fae */ /* 0x008fe800099a1016 */
[----:B----4-:R-:W-:Y:S04]  /*2f500*/  LDGSTS.E [R9+0x20d00], desc[UR22][R104.64], P3 ;  /* 0x20d0000068097fae */ /* 0x010fe800099a1016 */
[----:B------:R-:W3:Y:S04]  /*2f510*/  LDL.64 R74, [R1+0xd90] ;  /* 0x000d9000014a7983 */ /* 0x000ee80000100a00 */
[----:B------:R-:W-:Y:S04]  /*2f520*/  LDGSTS.E [R9+0x21100], desc[UR22][R234.64], P3 ;  /* 0x21100000ea097fae */ /* 0x000fe800099a1016 */
[----:B------:R-:W4:Y:S04]  /*2f530*/  LDL.64 R104, [R1+0xdd0] ;  /* 0x000dd00001687983 */ /* 0x000f280000100a00 */
[----:B------:R-:W-:Y:S04]  /*2f540*/  LDGSTS.E [R9+0x21500], desc[UR22][R44.64], P3 ;  /* 0x215000002c097fae */ /* 0x000fe800099a1016 */
[----:B------:R-:W2:Y:S04]  /*2f550*/  LDL.64 R234, [R1+0xe10] ;  /* 0x000e100001ea7983 */ /* 0x000ea80000100a00 */
        /* <DEDUP_REMOVED lines=35> */
[----:B------:R-:W-:Y:S04]  /*2f790*/  LDGSTS.E [R9+0x26100], desc[UR22][R246.64], P3 ;  /* 0x26100000f6097fae */ /* 0x000fe800099a1016 */
[----:B------:R-:W2:Y:S04]  /*2f7a0*/  LDL.64 R244, [R1+0x228] ;  /* 0x0002280001f47983 */ /* 0x000ea80000100a00 */
[----:B------:R-:W2:Y:S04]  /*2f7b0*/  LDL.64 R14, [R1+0xd10] ;  /* 0x000d1000010e7983 */ /* 0x000ea80000100a00 */
[----:B------:R-:W-:Y:S04]  /*2f7c0*/  LDGSTS.E [R9+0x26500], desc[UR22][R16.64], P3 ;  /* 0x2650000010097fae */ /* 0x000fe800099a1016 */
[----:B------:R-:W3:Y:S04]  /*2f7d0*/  LDL.64 R246, [R1+0x1e8] ;  /* 0x0001e80001f67983 */ /* 0x000ee80000100a00 */
[----:B------:R-:W4:Y:S04]  /*2f7e0*/  LDL.64 R16, [R1+0x1a8] ;  /* 0x0001a80001107983 */ /* 0x000f280000100a00 */
[----:B-1----:R-:W4:Y:S04]  /*2f7f0*/  LDL.LU.64 R150, [R1+0x168] ;  /* 0x0001680001967983 */ /* 0x002f280000300a00 */
[----:B------:R-:W4:Y:S04]  /*2f800*/  LDL.LU.64 R202, [R1+0x128] ;  /* 0x0001280001ca7983 */ /* 0x000f280000300a00 */
[----:B------:R-:W4:Y:S04]  /*2f810*/  LDL.LU.64 R168, [R1+0xe8] ;  /* 0x0000e80001a87983 */ /* 0x000f280000300a00 */
[----:B------:R-:W4:Y:S04]  /*2f820*/  LDL.LU.64 R122, [R1+0xa8] ;  /* 0x0000a800017a7983 */ /* 0x000f280000300a00 */
[----:B------:R-:W4:Y:S04]  /*2f830*/  LDL.64 R102, [R1+0x670] ;  /* 0x0006700001667983 */ /* 0x000f280000100a00 */
[----:B------:R-:W4:Y:S04]  /*2f840*/  LDL.64 R40, [R1+0x6b0] ;  /* 0x0006b00001287983 */ /* 0x000f280000100a00 */
[----:B------:R-:W4:Y:S04]  /*2f850*/  LDL.64 R230, [R1+0x730] ;  /* 0x0007300001e67983 */ /* 0x000f280000100a00 */
[----:B------:R-:W4:Y:S04]  /*2f860*/  LDL.64 R42, [R1+0x770] ;  /* 0x00077000012a7983 */ /* 0x000f280000100a00 */
[----:B--2---:R1:W-:Y:S04]  /*2f870*/  LDGSTS.E [R9+0x26900], desc[UR22][R14.64], P3 ;  /* 0x269000000e097fae */ /* 0x0043e800099a1016 */
[----:B------:R-:W-:Y:S04]  /*2f880*/  LDGSTS.E [R9+0x26d00], desc[UR22][R72.64], P3 ;  /* 0x26d0000048097fae */ /* 0x000fe800099a1016 */
[----:B---3--:R-:W-:Y:S01]  /*2f890*/  LDGSTS.E [R9+0x27100], desc[UR22][R74.64], P3 ;  /* 0x271000004a097fae */ /* 0x008fe200099a1016 */
[----:B-1----:R-:W-:-:S03]  /*2f8a0*/  LOP3.LUT R14, R11, 0x30, RZ, 0x3c, !PT ;  /* 0x000000300b0e7812 */ /* 0x002fc600078e3cff */
[----:B----4-:R-:W-:Y:S02]  /*2f8b0*/  LDGSTS.E [R9+0x27500], desc[UR22][R104.64], P3 ;  /* 0x2750000068097fae */ /* 0x010fe400099a1016 */
[----:B------:R-:W-:Y:S02]  /*2f8c0*/  VIADD R8, R14, UR7 ;  /* 0x000000070e087c36 */ /* 0x000fe40008000000 */
        /* <DEDUP_REMOVED lines=21> */
[----:B------:R-:W2:Y:S04]  /*2fa20*/  LDL.64 R72, [R1+0x7b0] ;  /* 0x0007b00001487983 */ /* 0x000ea80000100a00 */
[----:B------:R-:W3:Y:S04]  /*2fa30*/  LDL.64 R74, [R1+0x7f0] ;  /* 0x0007f000014a7983 */ /* 0x000ee80000100a00 */
[----:B------:R-:W4:Y:S04]  /*2fa40*/  LDL.64 R16, [R1+0x6f0] ;  /* 0x0006f00001107983 */ /* 0x000f280000100a00 */
[----:B------:R-:W2:Y:S04]  /*2fa50*/  LDL.64 R104, [R1+0x830] ;  /* 0x0008300001687983 */ /* 0x000ea80000100a00 */
[----:B------:R-:W2:Y:S04]  /*2fa60*/  LDL.64 R234, [R1+0x870] ;  /* 0x0008700001ea7983 */ /* 0x000ea80000100a00 */
[----:B------:R-:W2:Y:S04]  /*2fa70*/  LDL.64 R44, [R1+0x8b8] ;  /* 0x0008b800012c7983 */ /* 0x000ea80000100a00 */
[----:B------:R-:W2:Y:S04]  /*2fa80*/  LDL.64 R46, [R1+0x8f8] ;  /* 0x0008f800012e7983 */ /* 0x000ea80000100a00 */
[----:B------:R-:W3:Y:S04]  /*2fa90*/  LDL.64 R76, [R1+0x938] ;  /* 0x00093800014c7983 */ /* 0x000ee80000100a00 */
[----:B------:R-:W3:Y:S04]  /*2faa0*/  LDL.64 R78, [R1+0x978] ;  /* 0x00097800014e7983 */ /* 0x000ee80000100a00 */
[----:B------:R-:W3:Y:S04]  /*2fab0*/  LDL.64 R236, [R1+0x9b8] ;  /* 0x0009b80001ec7983 */ /* 0x000ee80000100a00 */
[----:B------:R-:W-:Y:S04]  /*2fac0*/  LDGSTS.E [R8+0x4d80], desc[UR22][R150.64], P3 ;  /* 0x04d8000096087fae */ /* 0x000fe800099a1016 */
[----:B------:R-:W3:Y:S04]  /*2fad0*/  LDL.64 R238, [R1+0x9f8] ;  /* 0x0009f80001ee7983 */ /* 0x000ee80000100a00 */
[----:B------:R-:W-:Y:S04]  /*2fae0*/  LDGSTS.E [R8+0x5180], desc[UR22][R202.64], P3 ;  /* 0x05180000ca087fae */ /* 0x000fe800099a1016 */
[----:B------:R-:W3:Y:S04]  /*2faf0*/  LDL.64 R48, [R1+0xa38] ;  /* 0x000a380001307983 */ /* 0x000ee80000100a00 */
        /* <DEDUP_REMOVED lines=31> */
[----:B------:R1:W-:Y:S04]  /*2fcf0*/  STL.64 [R1+0x1c98], R148 ;  /* 0x001c989401007387 */ /* 0x0003e80000100a00 */
[----:B------:R-:W-:Y:S04]  /*2fd00*/  LDGSTS.E [R8+0x7d80], desc[UR22][R102.64], P3 ;  /* 0x07d8000066087fae */ /* 0x000fe800099a1016 */
[----:B------:R-:W-:Y:S04]  /*2fd10*/  STL.64 [R1+0x1ca0], R132 ;  /* 0x001ca08401007387 */ /* 0x000fe80000100a00 */
[----:B------:R-:W-:Y:S04]  /*2fd20*/  LDGSTS.E [R8+0x20180], desc[UR22][R40.64], P3 ;  /* 0x2018000028087fae */ /* 0x000fe800099a1016 */
[----:B------:R-:W-:Y:S04]  /*2fd30*/  STL.64 [R1+0x1ca8], R116 ;  /* 0x001ca87401007387 */ /* 0x000fe80000100a00 */
[----:B----4-:R-:W-:Y:S04]  /*2fd40*/  LDGSTS.E [R8+0x20580], desc[UR22][R16.64], P3 ;  /* 0x2058000010087fae */ /* 0x010fe800099a1016 */
[----:B------:R-:W-:Y:S04]  /*2fd50*/  LDGSTS.E [R8+0x20980], desc[UR22][R230.64], P3 ;  /* 0x20980000e6087fae */ /* 0x000fe800099a1016 */
[----:B------:R-:W-:Y:S04]  /*2fd60*/  LDGSTS.E [R8+0x20d80], desc[UR22][R42.64], P3 ;  /* 0x20d800002a087fae */ /* 0x000fe800099a1016 */
[----:B------:R-:W4:Y:S04]  /*2fd70*/  LDL.64 R16, [R1+0xd58] ;  /* 0x000d580001107983 */ /* 0x000f280000100a00 */
[----:B--2---:R-:W-:Y:S04]  /*2fd80*/  LDGSTS.E [R8+0x21180], desc[UR22][R72.64], P3 ;  /* 0x2118000048087fae */ /* 0x004fe800099a1016 */
[----:B---3--:R-:W-:Y:S04]  /*2fd90*/  LDGSTS.E [R8+0x21580], desc[UR22][R74.64], P3 ;  /* 0x215800004a087fae */ /* 0x008fe800099a1016 */
[----:B------:R-:W-:Y:S04]  /*2fda0*/  LDGSTS.E [R8+0x21980], desc[UR22][R104.64], P3 ;  /* 0x2198000068087fae */ /* 0x000fe800099a1016 */
[----:B------:R-:W-:Y:S04]  /*2fdb0*/  LDGSTS.E [R8+0x21d80], desc[UR22][R234.64], P3 ;  /* 0x21d80000ea087fae */ /* 0x000fe800099a1016 */
[----:B------:R-:W-:Y:S04]  /*2fdc0*/  LDGSTS.E [R8+0x22180], desc[UR22][R44.64], P3 ;  /* 0x221800002c087fae */ /* 0x000fe800099a1016 */
[----:B------:R-:W-:Y:S04]  /*2fdd0*/  LDGSTS.E [R8+0x22580], desc[UR22][R46.64], P3 ;  /* 0x225800002e087fae */ /* 0x000fe800099a1016 */
[----:B------:R-:W-:Y:S04]  /*2fde0*/  LDGSTS.E [R8+0x22980], desc[UR22][R76.64], P3 ;  /* 0x229800004c087fae */ /* 0x000fe800099a1016 */
[----:B------:R-:W2:Y:S04]  /*2fdf0*/  LDL.64 R44, [R1+0xd98] ;  /* 0x000d9800012c7983 */ /* 0x000ea80000100a00 */
[----:B------:R-:W3:Y:S04]  /*2fe00*/  LDL.64 R46, [R1+0xdd8] ;  /* 0x000dd800012e7983 */ /* 0x000ee80000100a00 */
[----:B------:R-:W-:Y:S04]  /*2fe10*/  LDGSTS.E [R8+0x22d80], desc[UR22][R78.64], P3 ;  /* 0x22d800004e087fae */ /* 0x000fe800099a1016 */
[----:B------:R-:W2:Y:S04]  /*2fe20*/  LDL.64 R76, [R1+0xe18] ;  /* 0x000e1800014c7983 */ /* 0x000ea80000100a00 */
[----:B------:R-:W-:Y:S04]  /*2fe30*/  LDGSTS.E [R8+0x23180], desc[UR22][R236.64], P3 ;  /* 0x23180000ec087fae */ /* 0x000fe800099a1016 */
[----:B------:R-:W3:Y:S04]  /*2fe40*/  LDL.64 R78, [R1+0xe60] ;  /* 0x000e6000014e7983 */ /* 0x000ee80000100a00 */
        /* <DEDUP_REMOVED lines=28> */
[----:B------:R-:W3:Y:S04]  /*30010*/  LDL.64 R246, [R1+0x2a0] ;  /* 0x0002a00001f67983 */ /* 0x000ee80000100a00 */
[----:B----4-:R-:W-:Y:S04]  /*30020*/  LDGSTS.E [R8+0x26d80], desc[UR22][R16.64], P3 ;  /* 0x26d8000010087fae */ /* 0x010fe800099a1016 */
[----:B------:R-:W4:Y:S04]  /*30030*/  LDL.64 R16, [R1+0x260] ;  /* 0x0002600001107983 */ /* 0x000f280000100a00 */
[----:B-1----:R-:W4:Y:S04]  /*30040*/  LDL.LU.64 R148, [R1+0x220] ;  /* 0x0002200001947983 */ /* 0x002f280000300a00 */
[----:B------:R-:W4:Y:S04]  /*30050*/  LDL.LU.64 R212, [R1+0x1e0] ;  /* 0x0001e00001d47983 */ /* 0x000f280000300a00 */
[----:B------:R-:W4:Y:S04]  /*30060*/  LDL.LU.64 R202, [R1+0x1a0] ;  /* 0x0001a00001ca7983 */ /* 0x000f280000300a00 */
[----:B------:R-:W4:Y:S01]  /*30070*/  LDL.LU.64 R166, [R1+0x160] ;  /* 0x0001600001a67983 */ /* 0x000f220000300a00 */
[----:B------:R-:W-:-:S03]  /*30080*/  LOP3.LUT R15, R11, 0x40, RZ, 0x3c, !PT ;  /* 0x000000400b0f7812 */ /* 0x000fc600078e3cff */
[----:B------:R-:W4:Y:S04]  /*30090*/  LDL.LU.64 R152, [R1+0x120] ;  /* 0x0001200001987983 */ /* 0x000f280000300a00 */
[----:B------:R-:W4:Y:S04]  /*300a0*/  LDL.LU.64 R184, [R1+0xe0] ;  /* 0x0000e00001b87983 */ /* 0x000f280000300a00 */
[----:B------:R-:W4:Y:S01]  /*300b0*/  LDL.LU.64 R138, [R1+0xa0] ;  /* 0x0000a000018a7983 */ /* 0x000f220000300a00 */
[----:B------:R-:W-:-:S03]  /*300c0*/  VIADD R7, R15, UR7 ;  /* 0x000000070f077c36 */ /* 0x000fc60008000000 */
[----:B------:R1:W-:Y:S04]  /*300d0*/  STL.64 [R1+0x19c8], R14 ;  /* 0x0019c80e01007387 */ /* 0x0003e80000100a00 */
[----:B--2---:R-:W-:Y:S04]  /*300e0*/  LDGSTS.E [R8+0x27180], desc[UR22][R44.64], P3 ;  /* 0x271800002c087fae */ /* 0x004fe800099a1016 */
[----:B---3--:R-:W-:Y:S04]  /*300f0*/  LDGSTS.E [R8+0x27580], desc[UR22][R46.64], P3 ;  /* 0x275800002e087fae */ /* 0x008fe800099a1016 */
[----:B-1----:R-:W2:Y:S04]  /*30100*/  LDL.LU.64 R14, [R1+0xe80] ;  /* 0x000e8000010e7983 */ /* 0x002ea80000300a00 */
[----:B------:R-:W-:Y:S04]  /*30110*/  STL.64 [R1+0x1b48], R8 ;  /* 0x001b480801007387 */ /* 0x000fe80000100a00 */
[----:B------:R-:W3:Y:S04]  /*30120*/  LDL.64 R40, [R1+0x668] ;  /* 0x0006680001287983 */ /* 0x000ee80000100a00 */
[----:B------:R-:W2:Y:S04]  /*30130*/  LDL.64 R230, [R1+0x6a8] ;  /* 0x0006a80001e67983 */ /* 0x000ea80000100a00 */
[----:B------:R-:W2:Y:S04]  /*30140*/  LDL.64 R42, [R1+0x6e8] ;  /* 0x0006e800012a7983 */ /* 0x000ea80000100a00 */
[----:B------:R-:W2:Y:S04]  /*30150*/  LDL.64 R72, [R1+0x728] ;  /* 0x0007280001487983 */ /* 0x000ea80000100a00 */
[----:B------:R-:W2:Y:S04]  /*30160*/  LDL.64 R74, [R1+0x768] ;  /* 0x00076800014a7983 */ /* 0x000ea80000100a00 */
        /* <DEDUP_REMOVED lines=35> */
[----:B------:R-:W2:Y:S04]  /*303a0*/  LDL.64 R86, [R1+0xc40] ;  /* 0x000c400001567983 */ /* 0x000ea80000100a00 */
[----:B------:R-:W2:Y:S04]  /*303b0*/  LDL.64 R244, [R1+0xca0] ;  /* 0x000ca00001f47983 */ /* 0x000ea80000100a00 */
[----:B------:R-:W2:Y:S04]  /*303c0*/  LDL.64 R246, [R1+0xce0] ;  /* 0x000ce00001f67983 */ /* 0x000ea80000100a00 */
[----:B----4-:R-:W-:Y:S04]  /*303d0*/  LDGSTS.E [R7+0x3e00], desc[UR22][R16.64], P3 ;  /* 0x03e0000010077fae */ /* 0x010fe800099a1016 */
[----:B------:R-:W-:Y:S04]  /*303e0*/  LDGSTS.E [R7+0x4200], desc[UR22][R148.64], P3 ;  /* 0x0420000094077fae */ /* 0x000fe800099a1016 */
        /* <DEDUP_REMOVED lines=15> */
[----:B---3--:R-:W-:Y:S04]  /*304e0*/  LDGSTS.E [R7+0x7e00], desc[UR22][R40.64], P3 ;  /* 0x07e0000028077fae */ /* 0x008fe800099a1016 */
[----:B--2---:R-:W-:Y:S04]  /*304f0*/  LDGSTS.E [R7+0x20200], desc[UR22][R230.64], P3 ;  /* 0x20200000e6077fae */ /* 0x004fe800099a1016 */
        /* <DEDUP_REMOVED lines=37> */
[----:B------:R-:W2:Y:S04]  /*30750*/  LDL.64 R236, [R1+0xd60] ;  /* 0x000d600001ec7983 */ /* 0x000ea80000100a00 */
[----:B------:R-:W3:Y:S04]  /*30760*/  LDL.64 R238, [R1+0xda0] ;  /* 0x000da00001ee7983 */ /* 0x000ee80000100a00 */
[----:B------:R-:W2:Y:S04]  /*30770*/  LDL.64 R48, [R1+0xde0] ;  /* 0x000de00001307983 */ /* 0x000ea80000100a00 */
        /* <DEDUP_REMOVED lines=14> */
[----:B------:R-:W2:Y:S04]  /*30860*/  LDL.64 R244, [R1+0x418] ;  /* 0x0004180001f47983 */ /* 0x000ea80000100a00 */
[----:B------:R-:W3:Y:S04]  /*30870*/  LDL.64 R246, [R1+0x3d8] ;  /* 0x0003d80001f67983 */ /* 0x000ee80000100a00 */
[----:B-1----:R-:W3:Y:S04]  /*30880*/  LDL.LU.64 R114, [R1+0x398] ;  /* 0x0003980001727983 */ /* 0x002ee80000300a00 */
[----:B------:R-:W3:Y:S04]  /*30890*/  LDL.LU.64 R162, [R1+0x358] ;  /* 0x0003580001a27983 */ /* 0x000ee80000300a00 */
        /* <DEDUP_REMOVED lines=24> */
[----:B----4-:R1:W-:Y:S04]  /*30a20*/  LDGSTS.E [R7+0x26a00], desc[UR22][R16.64], P3 ;  /* 0x26a0000010077fae */ /* 0x0103e800099a1016 */
[----:B--2---:R-:W-:Y:S04]  /*30a30*/  LDGSTS.E [R7+0x26e00], desc[UR22][R236.64], P3 ;  /* 0x26e00000ec077fae */ /* 0x004fe800099a1016 */
[----:B---3--:R-:W-:Y:S01]  /*30a40*/  LDGSTS.E [R7+0x27200], desc[UR22][R238.64], P3 ;  /* 0x27200000ee077fae */ /* 0x008fe200099a1016 */
[----:B-1----:R-:W-:-:S03]  /*30a50*/  LOP3.LUT R16, R11, 0x50, RZ, 0x3c, !PT ;  /* 0x000000500b107812 */ /* 0x002fc600078e3cff */
[----:B------:R-:W-:Y:S02]  /*30a60*/  LDGSTS.E [R7+0x27600], desc[UR22][R48.64], P3 ;  /* 0x2760000030077fae */ /* 0x000fe400099a1016 */
[----:B------:R-:W-:Y:S02]  /*30a70*/  VIADD R6, R16, UR7 ;  /* 0x0000000710067c36 */ /* 0x000fe40008000000 */
        /* <DEDUP_REMOVED lines=48> */
[----:B------:R1:W-:Y:S04]  /*30d80*/  LDGSTS.E [R6+0x7e80], desc[UR22][R4.64], P3 ;  /* 0x07e8000004067fae */ /* 0x0003e800099a1016 */
        /* <DEDUP_REMOVED lines=22> */
[----:B------:R-:W-:Y:S04]  /*30ef0*/  STL.64 [R1+0x1d78], R106 ;  /* 0x001d786a01007387 */ /* 0x000fe80000100a00 */
[----:B------:R-:W-:Y:S04]  /*30f00*/  STL.64 [R1+0x1d80], R200 ;  /* 0x001d80c801007387 */ /* 0x000fe80000100a00 */
[----:B------:R-:W-:Y:S04]  /*30f10*/  STL.64 [R1+0x1d88], R154 ;  /* 0x001d889a01007387 */ /* 0x000fe80000100a00 */
[----:B------:R-:W-:Y:S04]  /*30f20*/  STL.64 [R1+0x1d90], R224 ;  /* 0x001d90e001007387 */ /* 0x000fe80000100a00 */
[----:B--2---:R-:W-:Y:S04]  /*30f30*/  LDGSTS.E [R6+0x23280], desc[UR22][R236.64], P3 ;  /* 0x23280000ec067fae */ /* 0x004fe800099a1016 */
[----:B---3--:R-:W-:Y:S04]  /*30f40*/  LDGSTS.E [R6+0x23680], desc[UR22][R238.64], P3 ;  /* 0x23680000ee067fae */ /* 0x008fe800099a1016 */
[----:B------:R-:W-:Y:S04]  /*30f50*/  STL.64 [R1+0x1d98], R208 ;  /* 0x001d98d001007387 */ /* 0x000fe80000100a00 */
[----:B----4-:R-:W-:Y:S04]  /*30f60*/  LDGSTS.E [R6+0x23a80], desc[UR22][R48.64], P3 ;  /* 0x23a8000030067fae */ /* 0x010fe800099a1016 */
        /* <DEDUP_REMOVED lines=10> */
[----:B------:R-:W-:Y:S04]  /*31010*/  LDGSTS.E [R6+0x25280], desc[UR22][R242.64], P3 ;  /* 0x25280000f2067fae */ /* 0x000fe800099a1016 */
[----:B------:R-:W-:Y:S04]  /*31020*/  LDGSTS.E [R6+0x25680], desc[UR22][R52.64], P3 ;  /* 0x2568000034067fae */ /* 0x000fe800099a1016 */
        /* <DEDUP_REMOVED lines=9> */
[----:B------:R-:W4:Y:S04]  /*310c0*/  LDL.64 R246, [R1+0xe78] ;  /* 0x000e780001f67983 */ /* 0x000f280000100a00 */
[----:B--2---:R-:W2:Y:S04]  /*310d0*/  LDL.LU.64 R128, [R1+0x610] ;  /* 0x0006100001807983 */ /* 0x004ea80000300a00 */
[----:B------:R-:W2:Y:S04]  /*310e0*/  LDL.LU.64 R160, [R1+0x5d0] ;  /* 0x0005d00001a07983 */ /* 0x000ea80000300a00 */
        /* <DEDUP_REMOVED lines=19> */
[----:B------:R-:W2:Y:S01]  /*31220*/  LDL.LU.64 R216, [R1+0xd0] ;  /* 0x0000d00001d87983 */ /* 0x000ea20000300a00 */
[----:B------:R-:W-:-:S03]  /*31230*/  LOP3.LUT R17, R11, 0x60, RZ, 0x3c, !PT ;  /* 0x000000600b117812 */ /* 0x000fc600078e3cff */
[----:B------:R-:W2:Y:S04]  /*31240*/  LDL.LU.64 R170, [R1+0x90] ;  /* 0x0000900001aa7983 */ /* 0x000ea80000300a00 */
[----:B------:R-:W-:Y:S04]  /*31250*/  STL.64 [R1+0x19d0], R16 ;  /* 0x0019d01001007387 */ /* 0x000fe80000100a00 */
        /* <DEDUP_REMOVED lines=23> */
[----:B---3--:R-:W-:Y:S04]  /*313d0*/  LDGSTS.E [R6+0x26e80], desc[UR22][R54.64], P3 ;  /* 0x26e8000036067fae */ /* 0x008fe800099a1016 */
[----:B----4-:R-:W-:Y:S04]  /*313e0*/  LDGSTS.E [R6+0x27280], desc[UR22][R84.64], P3 ;  /* 0x2728000054067fae */ /* 0x010fe800099a1016 */
[----:B------:R-:W3:Y:S04]  /*313f0*/  LDL.64 R54, [R1+0xcb0] ;  /* 0x000cb00001367983 */ /* 0x000ee80000100a00 */
[----:B------:R-:W-:Y:S04]  /*31400*/  LDGSTS.E [R6+0x27680], desc[UR22][R86.64], P3 ;  /* 0x2768000056067fae */ /* 0x000fe800099a1016 */
[----:B------:R-:W4:Y:S04]  /*31410*/  LDL.64 R84, [R1+0x698] ;  /* 0x0006980001547983 */ /* 0x000f280000100a00 */
[----:B------:R-:W-:Y:S04]  /*31420*/  LDGSTS.E [R6+0x27a80], desc[UR22][R244.64], P3 ;  /* 0x27a80000f4067fae */ /* 0x000fe800099a1016 */
[----:B------:R-:W3:Y:S04]  /*31430*/  LDL.64 R86, [R1+0x6d8] ;  /* 0x0006d80001567983 */ /* 0x000ee80000100a00 */
[----:B------:R-:W-:Y:S04]  /*31440*/  LDGSTS.E [R6+0x27e80], desc[UR22][R246.64], P3 ;  /* 0x27e80000f6067fae */ /* 0x000fe800099a1016 */
[----:B------:R-:W3:Y:S04]  /*31450*/  LDL.64 R244, [R1+0xcf0] ;  /* 0x000cf00001f47983 */ /* 0x000ee80000100a00 */
[----:B------:R-:W3:Y:S01]  /*31460*/  LDL.64 R246, [R1+0xd30] ;  /* 0x000d300001f67983 */ /* 0x000ee20000100a00 */
[----:B-1----:R-:W-:-:S05]  /*31470*/  VIADD R5, R17, UR7 ;  /* 0x0000000711057c36 */ /* 0x002fca0008000000 */
        /* <DEDUP_REMOVED lines=32> */
[----:B------:R-:W-:Y:S01]  /*31680*/  STL.64 [R1+0x1b28], R6 ;  /* 0x001b280601007387 */ /* 0x000fe20000100a00 */
[----:B------:R-:W-:-:S05]  /*31690*/  LOP3.LUT R18, R11, 0x70, RZ, 0x3c, !PT ;  /* 0x000000700b127812 */ /* 0x000fca00078e3cff */
[----:B------:R-:W-:Y:S01]  /*316a0*/  VIADD R4, R18, UR7 ;  /* 0x0000000712047c36 */ /* 0x000fe20008000000 */
[----:B----4-:R-:W-:Y:S04]  /*316b0*/  LDGSTS.E [R5+0x20300], desc[UR22][R84.64], P3 ;  /* 0x2030000054057fae */ /* 0x010fe800099a1016 */
[----:B---3--:R-:W-:Y:S04]  /*316c0*/  LDGSTS.E [R5+0x20700], desc[UR22][R86.64], P3 ;  /* 0x2070000056057fae */ /* 0x008fe800099a1016 */
        /* <DEDUP_REMOVED lines=28> */
[----:B------:R-:W4:Y:S04]  /*31890*/  LDL.64 R246, [R1+0xe30] ;  /* 0x000e300001f67983 */ /* 0x000f280000100a00 */
[----:B------:R-:W-:Y:S04]  /*318a0*/  STL.64 [R1+0x1b50], R10 ;  /* 0x001b500a01007387 */ /* 0x000fe80000100a00 */
[----:B------:R-:W4:Y:S04]  /*318b0*/  LDL.LU.64 R144, [R1+0x608] ;  /* 0x0006080001907983 */ /* 0x000f280000300a00 */
        /* <DEDUP_REMOVED lines=22> */
[----:B------:R1:W-:Y:S04]  /*31a20*/  STL.64 [R1+0x1b70], R18 ;  /* 0x001b701201007387 */ /* 0x0003e80000100a00 */
[----:B-1----:R-:W4:Y:S04]  /*31a30*/  LDL.LU.64 R18, [R1+0xe70] ;  /* 0x000e700001127983 */ /* 0x002f280000300a00 */
        /* <DEDUP_REMOVED lines=25> */
[----:B--2---:R-:W-:Y:S04]  /*31bd0*/  LDGSTS.E [R5+0x26f00], desc[UR22][R84.64], P3 ;  /* 0x26f0000054057fae */ /* 0x004fe800099a1016 */
[----:B---3--:R-:W-:Y:S04]  /*31be0*/  LDGSTS.E [R5+0x27300], desc[UR22][R86.64], P3 ;  /* 0x2730000056057fae */ /* 0x008fe800099a1016 */
[----:B----4-:R-:W-:Y:S04]  /*31bf0*/  LDGSTS.E [R5+0x27700], desc[UR22][R244.64], P3 ;  /* 0x27700000f4057fae */ /* 0x010fe800099a1016 */
[----:B------:R-:W-:Y:S04]  /*31c00*/  LDGSTS.E [R5+0x27b00], desc[UR22][R246.64], P3 ;  /* 0x27b00000f6057fae */ /* 0x000fe800099a1016 */
[----:B------:R-:W2:Y:S04]  /*31c10*/  LDL.64 R84, [R1+0xcb8] ;  /* 0x000cb80001547983 */ /* 0x000ea80000100a00 */
[----:B------:R-:W3:Y:S04]  /*31c20*/  LDL.64 R86, [R1+0xcf8] ;  /* 0x000cf80001567983 */ /* 0x000ee80000100a00 */
[----:B------:R-:W4:Y:S04]  /*31c30*/  LDL.64 R244, [R1+0xd38] ;  /* 0x000d380001f47983 */ /* 0x000f280000100a00 */
[----:B------:R-:W2:Y:S04]  /*31c40*/  LDL.64 R246, [R1+0xd78] ;  /* 0x000d780001f67983 */ /* 0x000ea80000100a00 */
[----:B------:R-:W2:Y:S04]  /*31c50*/  LDL.LU.64 R6, [R1+0x958] ;  /* 0x0009580001067983 */ /* 0x000ea80000300a00 */
[----:B------:R-:W2:Y:S04]  /*31c60*/  LDL.LU.64 R16, [R1+0xdf8] ;  /* 0x000df80001107983 */ /* 0x000ea80000300a00 */
[----:B------:R-:W-:Y:S04]  /*31c70*/  LDGSTS.E [R5+0x27f00], desc[UR22][R18.64], P3 ;  /* 0x27f0000012057fae */ /* 0x000fe800099a1016 */
[----:B------:R1:W-:Y:S04]  /*31c80*/  STL.64 [R1+0x1b78], R18 ;  /* 0x001b781201007387 */ /* 0x0003e80000100a00 */
[----:B------:R-:W-:Y:S04]  /*31c90*/  LDGSTS.E [R4+0x380], desc[UR22][R144.64], P3 ;  /* 0x0038000090047fae */ /* 0x000fe800099a1016 */
[----:B------:R-:W-:Y:S04]  /*31ca0*/  LDGSTS.E [R4+0x780], desc[UR22][R176.64], P3 ;  /* 0x00780000b0047fae */ /* 0x000fe800099a1016 */
[----:B-1----:R-:W3:Y:S04]  /*31cb0*/  LDL.LU.64 R18, [R1+0xe38] ;  /* 0x000e380001127983 */ /* 0x002ee80000300a00 */
        /* <DEDUP_REMOVED lines=33> */
[----:B------:R-:W4:Y:S04]  /*31ed0*/  LDL.LU.64 R102, [R1+0x1e98] ;  /* 0x001e980001667983 */ /* 0x000f280000300a00 */
        /* <DEDUP_REMOVED lines=16> */
[----:B--2---:R-:W-:Y:S04]  /*31fe0*/  LDGSTS.E [R4+0x22f80], desc[UR22][R6.64], P3 ;  /* 0x22f8000006047fae */ /* 0x004fe800099a1016 */
[----:B------:R-:W2:Y:S04]  /*31ff0*/  LDL.LU.64 R12, [R1+0x68] ;  /* 0x00006800010c7983 */ /* 0x000ea80000300a00 */
[----:B------:R-:W-:Y:S04]  /*32000*/  LDGSTS.E [R4+0x23380], desc[UR22][R78.64], P3 ;  /* 0x233800004e047fae */ /* 0x000fe800099a1016 */
        /* <DEDUP_REMOVED lines=25> */
[----:B---3--:R-:W-:Y:S04]  /*321a0*/  LDGSTS.E [R4+0x26780], desc[UR22][R86.64], P3 ;  /* 0x2678000056047fae */ /* 0x008fe800099a1016 */
[----:B------:R-:W3:Y:S04]  /*321b0*/  LDL.LU.64 R54, [R1+0x1de8] ;  /* 0x001de80001367983 */ /* 0x000ee80000300a00 */
[----:B----4-:R-:W-:Y:S04]  /*321c0*/  LDGSTS.E [R4+0x26b80], desc[UR22][R244.64], P3 ;  /* 0x26b80000f4047fae */ /* 0x010fe800099a1016 */
[----:B------:R-:W4:Y:S04]  /*321d0*/  LDL.LU.64 R84, [R1+0x1de0] ;  /* 0x001de00001547983 */ /* 0x000f280000300a00 */
[----:B------:R-:W-:Y:S04]  /*321e0*/  LDGSTS.E [R4+0x26f80], desc[UR22][R246.64], P3 ;  /* 0x26f80000f6047fae */ /* 0x000fe800099a1016 */
[----:B------:R-:W3:Y:S04]  /*321f0*/  LDL.LU.64 R86, [R1+0x1dd8] ;  /* 0x001dd80001567983 */ /* 0x000ee80000300a00 */
[----:B------:R1:W-:Y:S04]  /*32200*/  LDGSTS.E [R4+0x27380], desc[UR22][R10.64], P3 ;  /* 0x273800000a047fae */ /* 0x0003e800099a1016 */
[----:B------:R-:W3:Y:S04]  /*32210*/  LDL.LU.64 R244, [R1+0x1dd0] ;  /* 0x001dd00001f47983 */ /* 0x000ee80000300a00 */
[----:B------:R-:W-:Y:S04]  /*32220*/  LDGSTS.E [R4+0x27780], desc[UR22][R16.64], P3 ;  /* 0x2778000010047fae */ /* 0x000fe800099a1016 */
[----:B------:R-:W4:Y:S04]  /*32230*/  LDL.LU.64 R246, [R1+0x1dc8] ;  /* 0x001dc80001f67983 */ /* 0x000f280000300a00 */
[----:B------:R-:W-:Y:S04]  /*32240*/  LDGSTS.E [R4+0x27b80], desc[UR22][R18.64], P3 ;  /* 0x27b8000012047fae */ /* 0x000fe800099a1016 */
[----:B------:R-:W-:Y:S04]  /*32250*/  LDGSTS.E [R4+0x27f80], desc[UR22][R14.64], P3 ;  /* 0x27f800000e047fae */ /* 0x000fe800099a1016 */
[----:B------:R1:W-:Y:S04]  /*32260*/  STL.64 [R1+0x1b08], R4 ;  /* 0x001b080401007387 */ /* 0x0003e80000100a00 */
[----:B------:R-:W0:Y:S04]  /*32270*/  LDGDEPBAR ;  /* 0x00000000000079af */ /* 0x000e280000000000 */
[----:B-1----:R-:W4:Y:S01]  /*32280*/  LDL.LU.64 R4, [R1+0x60] ;  /* 0x0000600001047983 */ /* 0x002f220000300a00 */
[----:B------:R-:W-:-:S02]  /*32290*/  LOP3.LUT R11, R3, 0x22, RZ, 0xfc, !PT ;  /* 0x00000022030b7812 */ /* 0x000fc400078efcff */
[----:B------:R-:W-:Y:S02]  /*322a0*/  MOV R2, UR13 ;  /* 0x0000000d00027c02 */ /* 0x000fe40008000f00 */
[----:B------:R-:W-:Y:S02]  /*322b0*/  ISETP.GE.AND P3, PT, R11, UR4, PT ;  /* 0x000000040b007c0c */ /* 0x000fe4000bf66270 */
[----:B------:R-:W-:Y:S02]  /*322c0*/  LOP3.LUT R10, R3, 0x40, RZ, 0xfc, !PT ;  /* 0x00000040030a7812 */ /* 0x000fe400078efcff */
[----:B------:R-:W-:Y:S02]  /*322d0*/  SEL R252, RZ, 0x4, P3 ;  /* 0x00000004fffc7807 */ /* 0x000fe40001800000 */
[----:B------:R-:W-:Y:S02]  /*322e0*/  ISETP.GE.AND P3, PT, R10, UR4, PT ;  /* 0x000000040a007c0c */ /* 0x000fe4000bf66270 */
[----:B------:R-:W-:-:S02]  /*322f0*/  SEL R252, R252, RZ, P1 ;  /* 0x000000fffcfc7207 */ /* 0x000fc40000800000 */
[----:B------:R-:W-:Y:S01]  /*32300*/  LOP3.LUT R10, R3, 0x42, RZ, 0xfc, !PT ;  /* 0x00000042030a7812 */ /* 0x000fe200078efcff */
[----:B--2---:R-:W-:Y:S01]  /*32310*/  IMAD.WIDE R12, R2, 0x4, R12 ;  /* 0x00000004020c7825 */ /* 0x004fe200078e020c */
[----:B------:R-:W-:Y:S06]  /*32320*/  BAR.SYNC.DEFER_BLOCKING 0x0 ;  /* 0x0000000000007b1d */ /* 0x000fec0000010000 */
[----:B------:R4:W-:Y:S04]  /*32330*/  STL.64 [R1+0x19d8], R12 ;  /* 0x0019d80c01007387 */ /* 0x0009e80000100a00 */
[----:B------:R-:W-:Y:S01]  /*32340*/  @!PT LDS RZ, [RZ] ;  /* 0x00000000fffff984 */ /* 0x000fe20000000800 */
[----:B------:R-:W-:Y:S01]  /*32350*/  @!PT LDS RZ, [RZ] ;  /* 0x00000000fffff984 */ /* 0x000fe20000000800 */
[----:B------:R-:W-:Y:S01]  /*32360*/  @!PT LDS RZ, [RZ] ;  /* 0x00000000fffff984 */ /* 0x000fe20000000800 */
[----:B------:R4:W-:Y:S01]  /*32370*/  LDGSTS.E [R233+-0x38000], desc[UR22][R12.64], P5 ;  /* 0xc80000000ce97fae */ /* 0x0009e2000a9a1016 */
[----:B------:R-:W-:-:S02]  /*32380*/  ISETP.NE.U32.AND P5, PT, R252, RZ, PT ;  /* 0x000000fffc00720c */ /* 0x000fc40003fa5070 */
[----:B------:R-:W-:Y:S02]  /*32390*/  SEL R252, RZ, 0x4, P3 ;  /* 0x00000004fffc7807 */ /* 0x000fe40001800000 */
[----:B------:R-:W-:Y:S02]  /*323a0*/  ISETP.GE.AND P3, PT, R10, UR4, PT ;  /* 0x000000040a007c0c */ /* 0x000fe4000bf66270 */
[----:B------:R-:W-:Y:S02]  /*323b0*/  SEL R252, R252, RZ, P1 ;  /* 0x000000fffcfc7207 */ /* 0x000fe40000800000 */
[----:B------:R-:W-:Y:S02]  /*323c0*/  SEL R10, RZ, 0x4, P3 ;  /* 0x00000004ff0a7807 */ /* 0x000fe40001800000 */
[----:B------:R-:W-:Y:S01]  /*323d0*/  ISETP.NE.U32.AND P3, PT, R252, RZ, PT ;  /* 0x000000fffc00720c */ /* 0x000fe20003f65070 */
[----:B---3--:R-:W-:-:S04]  /*323e0*/  IMAD.WIDE R244, R2, 0x4, R244 ;  /* 0x0000000402f47825 */ /* 0x008fc800078e02f4 */
[----:B----4-:R-:W-:-:S04]  /*323f0*/  IMAD.WIDE R12, R2, 0x4, R4 ;  /* 0x00000004020c7825 */ /* 0x010fc800078e0204 */
[C---:B------:R-:W-:Y:S01]  /*32400*/  IMAD.WIDE R4, R2.reuse, 0x4, R246 ;  /* 0x0000000402047825 */ /* 0x040fe200078e02f6 */
[----:B------:R1:W-:Y:S04]  /*32410*/  STL.64 [R1+0x1150], R12 ;  /* 0x0011500c01007387 */ /* 0x0003e80000100a00 */
[----:B------:R-:W-:Y:S04]  /*32420*/  LDGSTS.E [R233+-0x37ff8], desc[UR22][R12.64], P2 ;  /* 0xc80080000ce97fae */ /* 0x000fe800091a1016 */
[----:B------:R2:W-:Y:S04]  /*32430*/  STL.64 [R1+0x10d8], R4 ;  /* 0x0010d80401007387 */ /* 0x0005e80000100a00 */
[----:B------:R2:W-:Y:S04]  /*32440*/  LDGSTS.E [R233+-0x36000], desc[UR22][R4.64], P4 ;  /* 0xca00000004e97fae */ /* 0x0005e8000a1a1016 */
[----:B-1----:R-:W3:Y:S04]  /*32450*/  LDL.LU.64 R12, [R1+0x58] ;  /* 0x00005800010c7983 */ /* 0x002ee80000300a00 */
[----:B------:R-:W-:Y:S01]  /*32460*/  STL.64 [R1+0x10d0], R244 ;  /* 0x0010d0f401007387 */ /* 0x000fe20000100a00 */
[----:B--2---:R-:W-:-:S03]  /*32470*/  IMAD.WIDE R4, R2, 0x4, R86 ;  /* 0x0000000402047825 */ /* 0x004fc600078e0256 */
[----:B------:R1:W-:Y:S04]  /*32480*/  LDGSTS.E [R233+-0x35ff8], desc[UR22][R244.64], P5 ;  /* 0xca008000f4e97fae */ /* 0x0003e8000a9a1016 */
[----:B------:R2:W-:Y:S04]  /*32490*/  STL.64 [R1+0x1058], R4 ;  /* 0x0010580401007387 */ /* 0x0005e80000100a00 */
[----:B------:R-:W-:Y:S04]  /*324a0*/  LDGSTS.E [R233+-0x34000], desc[UR22][R4.64], P3 ;  /* 0xcc00000004e97fae */ /* 0x000fe800099a1016 */
[----:B--2---:R-:W2:Y:S01]  /*324b0*/  LDL.LU.64 R4, [R1+0x50] ;  /* 0x0000500001047983 */ /* 0x004ea20000300a00 */
[----:B------:R-:W-:Y:S01]  /*324c0*/  IMAD.MOV.U32 R252, RZ, RZ, R10 ;  /* 0x000000fffffc7224 */ /* 0x000fe200078e000a */
[----:B------:R-:W-:-:S04]  /*324d0*/  LOP3.LUT R10, R3, 0x60, RZ, 0xfc, !PT ;  /* 0x00000060030a7812 */ /* 0x000fc800078efcff */
[----:B------:R-:W-:Y:S02]  /*324e0*/  SEL R246, R252, RZ, P1 ;  /* 0x000000fffcf67207 */ /* 0x000fe40000800000 */
[----:B------:R-:W-:Y:S02]  /*324f0*/  ISETP.GE.AND P2, PT, R10, UR4, PT ;  /* 0x000000040a007c0c */ /* 0x000fe4000bf46270 */
[----:B------:R-:W-:Y:S02]  /*32500*/  LOP3.LUT R10, R3, 0x62, RZ, 0xfc, !PT ;  /* 0x00000062030a7812 */ /* 0x000fe400078efcff */
[----:B------:R-:W-:Y:S02]  /*32510*/  ISETP.NE.U32.AND P4, PT, R246, RZ, PT ;  /* 0x000000fff600720c */ /* 0x000fe40003f85070 */
[----:B------:R-:W-:Y:S02]  /*32520*/  SEL R246, RZ, 0x4, P2 ;  /* 0x00000004fff67807 */ /* 0x000fe40001000000 */
[----:B------:R-:W-:-:S02]  /*32530*/  ISETP.GE.AND P2, PT, R10, UR4, PT ;  /* 0x000000040a007c0c */ /* 0x000fc4000bf46270 */
[----:B------:R-:W-:Y:S02]  /*32540*/  LOP3.LUT R10, R3, 0x4, RZ, 0xfc, !PT ;  /* 0x00000004030a7812 */ /* 0x000fe400078efcff */
[----:B------:R-:W-:Y:S02]  /*32550*/  SEL R247, RZ, 0x4, P2 ;  /* 0x00000004fff77807 */ /* 0x000fe40001000000 */
[----:B------:R-:W-:Y:S02]  /*32560*/  SEL R246, R246, RZ, P1 ;  /* 0x000000fff6f67207 */ /* 0x000fe40000800000 */
[----:B------:R-:W-:Y:S02]  /*32570*/  SEL R86, R247, RZ, P1 ;  /* 0x000000fff7567207 */ /* 0x000fe40000800000 */
[----:B------:R-:W-:Y:S02]  /*32580*/  ISETP.GE.AND P5, PT, R10, UR4, PT ;  /* 0x000000040a007c0c */ /* 0x000fe4000bfa6270 */
[----:B------:R-:W-:-:S02]  /*32590*/  LOP3.LUT R10, R3, 0x6, RZ, 0xfc, !PT ;  /* 0x00000006030a7812 */ /* 0x000fc400078efcff */
[----:B------:R-:W-:Y:S02]  /*325a0*/  ISETP.NE.U32.AND P2, PT, R246, RZ, PT ;  /* 0x000000fff600720c */ /* 0x000fe40003f45070 */
[----:B------:R-:W-:Y:S02]  /*325b0*/  ISETP.NE.U32.AND P3, PT, R86, RZ, PT ;  /* 0x000000ff5600720c */ /* 0x000fe40003f65070 */
[----:B------:R-:W-:Y:S02]  /*325c0*/  SEL R86, RZ, 0x4, P5 ;  /* 0x00000004ff567807 */ /* 0x000fe40002800000 */
[----:B------:R-:W-:Y:S01]  /*325d0*/  ISETP.GE.AND P5, PT, R10, UR4, PT ;  /* 0x000000040a007c0c */ /* 0x000fe2000bfa6270 */
[C---:B------:R-:W-:Y:S01]  /*325e0*/  IMAD.WIDE R84, R2.reuse, 0x4, R84 ;  /* 0x0000000402547825 */ /* 0x040fe200078e0254 */
[----:B------:R-:W-:Y:S02]  /*325f0*/  LOP3.LUT R10, R3, 0x24, RZ, 0xfc, !PT ;  /* 0x00000024030a7812 */ /* 0x000fe400078efcff */
[----:B------:R-:W-:Y:S01]  /*32600*/  SEL R87, RZ, 0x4, P5 ;  /* 0x00000004ff577807 */ /* 0x000fe20002800000 */
[----:B-1----:R-:W-:Y:S01]  /*32610*/  IMAD.WIDE R244, R2, 0x4, R54 ;  /* 0x0000000402f47825 */ /* 0x002fe200078e0236 */
[----:B------:R-:W-:Y:S01]  /*32620*/  SEL R86, R86, RZ, P1 ;  /* 0x000000ff56567207 */ /* 0x000fe20000800000 */
[----:B------:R1:W-:Y:S01]  /*32630*/  LDGSTS.E [R233+-0x33ff8], desc[UR22][R84.64], P4 ;  /* 0xcc00800054e97fae */ /* 0x0003e2000a1a1016 */
[----:B------:R-:W-:-:S02]  /*32640*/  SEL R54, R87, RZ, P1 ;  /* 0x000000ff57367207 */ /* 0x000fc40000800000 */
[----:B------:R-:W-:Y:S01]  /*32650*/  ISETP.GE.AND P4, PT, R10, UR4, PT ;  /* 0x000000040a007c0c */ /* 0x000fe2000bf86270 */
[----:B------:R-:W-:Y:S01]  /*32660*/  LDGSTS.E [R233+-0x32000], desc[UR22][R244.64], P2 ;  /* 0xce000000f4e97fae */ /* 0x000fe200091a1016 */
[C---:B------:R-:W-:Y:S02]  /*32670*/  LOP3.LUT R10, R3.reuse, 0x26, RZ, 0xfc, !PT ;  /* 0x00000026030a7812 */ /* 0x040fe400078efcff */
[----:B------:R-:W-:Y:S02]  /*32680*/  ISETP.NE.U32.AND P5, PT, R86, RZ, PT ;  /* 0x000000ff5600720c */ /* 0x000fe40003fa5070 */
[----:B------:R-:W-:Y:S02]  /*32690*/  ISETP.NE.U32.AND P2, PT, R54, RZ, PT ;  /* 0x000000ff3600720c */ /* 0x000fe40003f45070 */
[----:B------:R-:W-:Y:S02]  /*326a0*/  SEL R54, RZ, 0x4, P4 ;  /* 0x00000004ff367807 */ /* 0x000fe40002000000 */
[----:B------:R-:W-:Y:S01]  /*326b0*/  ISETP.GE.AND P4, PT, R10, UR4, PT ;  /* 0x000000040a007c0c */ /* 0x000fe2000bf86270 */
[----:B------:R1:W-:Y:S01]  /*326c0*/  STL.64 [R1+0x1050], R84 ;  /* 0x0010505401007387 */ /* 0x0003e20000100a00 */
[----:B------:R-:W-:-:S02]  /*326d0*/  LOP3.LUT R10, R3, 0x44, RZ, 0xfc, !PT ;  /* 0x00000044030a7812 */ /* 0x000fc400078efcff */
[----:B------:R-:W-:Y:S01]  /*326e0*/  SEL R55, RZ, 0x4, P4 ;  /* 0x00000004ff377807 */ /* 0x000fe20002000000 */
[----:B-1----:R-:W-:-:S03]  /*326f0*/  IMAD.WIDE R84, R2, 0x4, R52 ;  /* 0x0000000402547825 */ /* 0x002fc600078e0234 */
[----:B------:R-:W-:Y:S02]  /*32700*/  SEL R52, R55, RZ, P1 ;  /* 0x000000ff37347207 */ /* 0x000fe40000800000 */
[----:B------:R-:W-:Y:S01]  /*32710*/  LDGSTS.E [R233+-0x31ff8], desc[UR22][R84.64], P3 ;  /* 0xce00800054e97fae */ /* 0x000fe200099a1016 */
[----:B------:R-:W-:Y:S02]  /*32720*/  ISETP.GE.AND P3, PT, R10, UR4, PT ;  /* 0x000000040a007c0c */ /* 0x000fe4000bf66270 */
[----:B------:R-:W-:Y:S02]  /*32730*/  SEL R54, R54, RZ, P1 ;  /* 0x000000ff36367207 */ /* 0x000fe40000800000 */
[----:B------:R-:W-:Y:S01]  /*32740*/  LOP3.LUT R10, R3, 0x46, RZ, 0xfc, !PT ;  /* 0x00000046030a7812 */ /* 0x000fe200078efcff */
[----:B------:R-:W-:Y:S01]  /*32750*/  STL.64 [R1+0xfd8], R244 ;  /* 0x000fd8f401007387 */ /* 0x000fe20000100a00 */
[----:B------:R-:W-:-:S03]  /*32760*/  ISETP.NE.U32.AND P4, PT, R54, RZ, PT ;  /* 0x000000ff3600720c */ /* 0x000fc60003f85070 */
[----:B------:R-:W-:Y:S01]  /*32770*/  STL.64 [R1+0xfd0], R84 ;  /* 0x000fd05401007387 */ /* 0x000fe20000100a00 */
[----:B------:R-:W-:-:S04]  /*32780*/  IMAD.WIDE R54, R2, 0x4, R240 ;  /* 0x0000000402367825 */ /* 0x000fc800078e02f0 */
[----:B---3--:R-:W-:-:S05]  /*32790*/  IMAD.WIDE R12, R2, 0x4, R12 ;  /* 0x00000004020c7825 */ /* 0x008fca00078e020c */
[----:B------:R2:W-:Y:S01]  /*327a0*/  LDGSTS.E [R232+-0x38000], desc[UR22][R12.64], P5 ;  /* 0xc80000000ce87fae */ /* 0x0005e2000a9a1016 */
[----:B------:R-:W-:Y:S02]  /*327b0*/  ISETP.NE.U32.AND P5, PT, R52, RZ, PT ;  /* 0x000000ff3400720c */ /* 0x000fe40003fa5070 */
[----:B------:R-:W-:Y:S01]  /*327c0*/  SEL R52, RZ, 0x4, P3 ;  /* 0x00000004ff347807 */ /* 0x000fe20001800000 */
[----:B------:R2:W-:Y:S01]  /*327d0*/  STL.64 [R1+0x1148], R12 ;  /* 0x0011480c01007387 */ /* 0x0005e20000100a00 */
[----:B------:R-:W-:Y:S02]  /*327e0*/  ISETP.GE.AND P3, PT, R10, UR4, PT ;  /* 0x000000040a007c0c */ /* 0x000fe4000bf66270 */
[----:B------:R-:W-:Y:S02]  /*327f0*/  SEL R52, R52, RZ, P1 ;  /* 0x000000ff34347207 */ /* 0x000fe40000800000 */
[----:B------:R-:W-:Y:S02]  /*32800*/  SEL R53, RZ, 0x4, P3 ;  /* 0x00000004ff357807 */ /* 0x000fe40001800000 */
[----:B------:R-:W-:Y:S01]  /*32810*/  ISETP.NE.U32.AND P3, PT, R52, RZ, PT ;  /* 0x000000ff3400720c */ /* 0x000fe20003f65070 */
[----:B--2---:R-:W-:-:S04]  /*32820*/  IMAD.WIDE R12, R2, 0x4, R4 ;  /* 0x00000004020c7825 */ /* 0x004fc800078e0204 */
        /* <DEDUP_REMOVED lines=12> */
[----:B------:R-:W-:-:S02]  /*328f0*/  LOP3.LUT R10, R3, 0x64, RZ, 0xfc, !PT ;  /* 0x00000064030a7812 */ /* 0x000fc400078efcff */
[----:B------:R-:W-:Y:S02]  /*32900*/  SEL R52, R53, RZ, P1 ;  /* 0x000000ff35347207 */ /* 0x000fe40000800000 */
[----:B------:R-:W-:Y:S02]  /*32910*/  ISETP.GE.AND P2, PT, R10, UR4, PT ;  /* 0x000000040a007c0c */ /* 0x000fe4000bf46270 */
[----:B------:R-:W-:Y:S02]  /*32920*/  LOP3.LUT R10, R3, 0x66, RZ, 0xfc, !PT ;  /* 0x00000066030a7812 */ /* 0x000fe400078efcff */
[----:B------:R-:W-:Y:S02]  /*32930*/  ISETP.NE.U32.AND P4, PT, R52, RZ, PT ;  /* 0x000000ff3400720c */ /* 0x000fe40003f85070 */
[----:B------:R-:W-:Y:S02]  /*32940*/  SEL R52, RZ, 0x4, P2 ;  /* 0x00000004ff347807 */ /* 0x000fe40001000000 */
[----:B------:R-:W-:-:S02]  /*32950*/  ISETP.GE.AND P2, PT, R10, UR4, PT ;  /* 0x000000040a007c0c */ /* 0x000fc4000bf46270 */
[----:B------:R-:W-:Y:S02]  /*32960*/  SEL R52, R52, RZ, P1 ;  /* 0x000000ff34347207 */ /* 0x000fe40000800000 */
[----:B------:R-:W-:Y:S02]  /*32970*/  SEL R53, RZ, 0x4, P2 ;  /* 0x00000004ff357807 */ /* 0x000fe40001000000 */
[----:B------:R-:W-:Y:S02]  /*32980*/  LOP3.LUT R10, R3, 0x8, RZ, 0xfc, !PT ;  /* 0x00000008030a7812 */ /* 0x000fe400078efcff */
[----:B------:R-:W-:Y:S02]  /*32990*/  ISETP.NE.U32.AND P2, PT, R52, RZ, PT ;  /* 0x000000ff3400720c */ /* 0x000fe40003f45070 */
[----:B------:R-:W-:Y:S02]  /*329a0*/  SEL R52, R53, RZ, P1 ;  /* 0x000000ff35347207 */ /* 0x000fe40000800000 */
[----:B------:R-:W-:-:S02]  /*329b0*/  ISETP.GE.AND P5, PT, R10, UR4, PT ;  /* 0x000000040a007c0c */ /* 0x000fc4000bfa6270 */
[C---:B------:R-:W-:Y:S02]  /*329c0*/  LOP3.LUT R10, R3.reuse, 0xa, RZ, 0xfc, !PT ;  /* 0x0000000a030a7812 */ /* 0x040fe400078efcff */
        /* <DEDUP_REMOVED lines=8> */
[----:B------:R-:W-:Y:S01]  /*32a50*/  LDGSTS.E [R232+-0x33ff8], desc[UR22][R80.64], P4 ;  /* 0xcc00800050e87fae */ /* 0x000fe2000a1a1016 */
        /* <DEDUP_REMOVED lines=8> */
[----:B------:R-:W-:Y:S01]  /*32ae0*/  IMAD.WIDE R52, R2, 0x4, R48 ;  /* 0x0000000402347825 */ /* 0x000fe200078e0230 */
[----:B------:R-:W-:-:S02]  /*32af0*/  LOP3.LUT R10, R3, 0x48, RZ, 0xfc, !PT ;  /* 0x00000048030a7812 */ /* 0x000fc400078efcff */
[----:B------:R-:W-:Y:S02]  /*32b00*/  SEL R51, RZ, 0x4, P4 ;  /* 0x00000004ff337807 */ /* 0x000fe40002000000 */
[----:B------:R-:W-:Y:S01]  /*32b10*/  LDGSTS.E [R232+-0x31ff8], desc[UR22][R52.64], P3 ;  /* 0xce00800034e87fae */ /* 0x000fe200099a1016 */
[----:B------:R-:W-:Y:S02]  /*32b20*/  ISETP.GE.AND P3, PT, R10, UR4, PT ;  /* 0x000000040a007c0c */ /* 0x000fe4000bf66270 */
[----:B------:R-:W-:Y:S01]  /*32b30*/  SEL R48, R51, RZ, P1 ;  /* 0x000000ff33307207 */ /* 0x000fe20000800000 */
[----:B------:R-:W-:Y:S01]  /*32b40*/  STL.64 [R1+0x1040], R80 ;  /* 0x0010405001007387 */ /* 0x000fe20000100a00 */
[----:B------:R-:W-:Y:S02]  /*32b50*/  SEL R50, R50, RZ, P1 ;  /* 0x000000ff32327207 */ /* 0x000fe40000800000 */
[----:B------:R-:W-:Y:S01]  /*32b60*/  LOP3.LUT R10, R3, 0x4a, RZ, 0xfc, !PT ;  /* 0x0000004a030a7812 */ /* 0x000fe200078efcff */
[----:B------:R-:W-:Y:S01]  /*32b70*/  STL.64 [R1+0xfc8], R54 ;  /* 0x000fc83601007387 */ /* 0x000fe20000100a00 */
[----:B------:R-:W-:-:S03]  /*32b80*/  ISETP.NE.U32.AND P4, PT, R50, RZ, PT ;  /* 0x000000ff3200720c */ /* 0x000fc60003f85070 */
[----:B------:R-:W-:Y:S04]  /*32b90*/  STL.64 [R1+0xfc0], R52 ;  /* 0x000fc03401007387 */ /* 0x000fe80000100a00 */
        /* <DEDUP_REMOVED lines=60> */
[----:B------:R-:W-:Y:S02]  /*32f60*/  SEL R44, R47, RZ, P1 ;  /* 0x000000ff2f2c7207 */ /* 0x000fe40000800000 */
[----:B------:R-:W-:Y:S01]  /*32f70*/  SEL R46, R46, RZ, P1 ;  /* 0x000000ff2e2e7207 */ /* 0x000fe20000800000 */
[----:B------:R-:W-:Y:S01]  /*32f80*/  STL.64 [R1+0x1030], R52 ;  /* 0x0010303401007387 */ /* 0x000fe20000100a00 */
[----:B------:R-:W-:Y:S02]  /*32f90*/  LOP3.LUT R10, R3, 0x4e, RZ, 0xfc, !PT ;  /* 0x0000004e030a7812 */ /* 0x000fe400078efcff */
[----:B------:R-:W-:Y:S01]  /*32fa0*/  ISETP.NE.U32.AND P4, PT, R46, RZ, PT ;  /* 0x000000ff2e00720c */ /* 0x000fe20003f85070 */
        /* <DEDUP_REMOVED lines=157> */
[----:B--2---:R-:W2:Y:S01]  /*33980*/  LDL.LU.64 R4, [R1] ;  /* 0x0000000001047983 */ /* 0x004ea20000300a00 */
        /* <DEDUP_REMOVED lines=34> */
[----:B------:R-:W-:Y:S01]  /*33bb0*/  SEL R34, R34, RZ, P1 ;  /* 0x000000ff22227207 */ /* 0x000fe20000800000 */
[----:B------:R-:W-:Y:S01]  /*33bc0*/  LDGSTS.E [R22+-0x31ff8], desc[UR22][R36.64], P3 ;  /* 0xce00800024167fae */ /* 0x000fe200099a1016 */
[----:B------:R-:W-:Y:S02]  /*33bd0*/  SEL R32, R35, RZ, P1 ;  /* 0x000000ff23207207 */ /* 0x000fe40000800000 */
[----:B------:R-:W-:Y:S02]  /*33be0*/  ISETP.GE.AND P3, PT, R10, UR4, PT ;  /* 0x000000040a007c0c */ /* 0x000fe4000bf66270 */
[----:B------:R-:W-:Y:S01]  /*33bf0*/  LOP3.LUT R10, R3, 0x5a, RZ, 0xfc, !PT ;  /* 0x0000005a030a7812 */ /* 0x000fe200078efcff */
[----:B------:R-:W-:Y:S01]  /*33c00*/  STL.64 [R1+0x1000], R40 ;  /* 0x0010002801007387 */ /* 0x000fe20000100a00 */
[----:B------:R-:W-:-:S03]  /*33c10*/  ISETP.NE.U32.AND P4, PT, R34, RZ, PT ;  /* 0x000000ff2200720c */ /* 0x000fc60003f85070 */
[----:B------:R-:W-:Y:S04]  /*33c20*/  STL.64 [R1+0xf88], R38 ;  /* 0x000f882601007387 */ /* 0x000fe80000100a00 */
[----:B------:R-:W-:Y:S04]  /*33c30*/  STL.64 [R1+0xf80], R36 ;  /* 0x000f802401007387 */ /* 0x000fe80000100a00 */
[----:B------:R-:W-:Y:S01]  /*33c40*/  STL.64 [R1+0x19f0], R22 ;  /* 0x0019f01601007387 */ /* 0x000fe20000100a00 */
[----:B------:R-:W-:Y:S01]  /*33c50*/  UIADD3 UR5, UPT, UPT, UR5, -0x100, URZ ;  /* 0xffffff0005057890 */ /* 0x000fe2000fffe0ff */
[----:B---3--:R-:W-:-:S05]  /*33c60*/  IMAD.WIDE R12, R2, 0x4, R12 ;  /* 0x00000004020c7825 */ /* 0x008fca00078e020c */
[----:B------:R2:W-:Y:S01]  /*33c70*/  LDGSTS.E [R21+-0x38000], desc[UR22][R12.64], P5 ;  /* 0xc80000000c157fae */ /* 0x0005e2000a9a1016 */
[----:B------:R-:W-:Y:S02]  /*33c80*/  ISETP.NE.U32.AND P5, PT, R32, RZ, PT ;  /* 0x000000ff2000720c */ /* 0x000fe40003fa5070 */
[----:B------:R-:W-:Y:S02]  /*33c90*/  SEL R32, RZ, 0x4, P3 ;  /* 0x00000004ff207807 */ /* 0x000fe40001800000 */
[----:B------:R-:W-:Y:S01]  /*33ca0*/  ISETP.GE.AND P3, PT, R10, UR4, PT ;  /* 0x000000040a007c0c */ /* 0x000fe2000bf66270 */
[----:B------:R2:W-:Y:S01]  /*33cb0*/  STL.64 [R1+0x10f8], R12 ;  /* 0x0010f80c01007387 */ /* 0x0005e20000100a00 */
[----:B------:R-:W-:Y:S02]  /*33cc0*/  SEL R32, R32, RZ, P1 ;  /* 0x000000ff20207207 */ /* 0x000fe40000800000 */
[----:B------:R-:W-:Y:S02]  /*33cd0*/  SEL R33, RZ, 0x4, P3 ;  /* 0x00000004ff217807 */ /* 0x000fe40001800000 */
[----:B------:R-:W-:-:S02]  /*33ce0*/  LOP3.LUT R10, R3, 0x78, RZ, 0xfc, !PT ;  /* 0x00000078030a7812 */ /* 0x000fc400078efcff */
[----:B------:R-:W-:Y:S02]  /*33cf0*/  ISETP.NE.U32.AND P3, PT, R32, RZ, PT ;  /* 0x000000ff2000720c */ /* 0x000fe40003f65070 */
[----:B------:R-:W-:Y:S01]  /*33d00*/  SEL R32, R33, RZ, P1 ;  /* 0x000000ff21207207 */ /* 0x000fe20000800000 */
[----:B--2---:R-:W-:-:S04]  /*33d10*/  IMAD.WIDE R12, R2, 0x4, R4 ;  /* 0x00000004020c7825 */ /* 0x004fc800078e0204 */
[----:B------:R-:W-:Y:S01]  /*33d20*/  IMAD.WIDE R4, R2, 0x4, R94 ;  /* 0x0000000402047825 */ /* 0x000fe200078e025e */
[----:B------:R1:W-:Y:S01]  /*33d30*/  LDGSTS.E [R21+-0x37ff8], desc[UR22][R12.64], P2 ;  /* 0xc80080000c157fae */ /* 0x0003e200091a1016 */
[----:B------:R-:W-:Y:S02]  /*33d40*/  ISETP.GE.AND P2, PT, R10, UR4, PT ;  /* 0x000000040a007c0c */ /* 0x000fe4000bf46270 */
[----:B------:R-:W-:Y:S01]  /*33d50*/  LOP3.LUT R10, R3, 0x7a, RZ, 0xfc, !PT ;  /* 0x0000007a030a7812 */ /* 0x000fe200078efcff */
[----:B------:R2:W-:Y:S01]  /*33d60*/  LDGSTS.E [R21+-0x36000], desc[UR22][R4.64], P4 ;  /* 0xca00000004157fae */ /* 0x0005e2000a1a1016 */
[----:B------:R-:W-:Y:S02]  /*33d70*/  ISETP.NE.U32.AND P4, PT, R32, RZ, PT ;  /* 0x000000ff2000720c */ /* 0x000fe40003f85070 */
[----:B------:R-:W-:Y:S02]  /*33d80*/  SEL R32, RZ, 0x4, P2 ;  /* 0x00000004ff207807 */ /* 0x000fe40001000000 */
[----:B------:R-:W-:Y:S01]  /*33d90*/  ISETP.GE.AND P2, PT, R10, UR4, PT ;  /* 0x000000040a007c0c */ /* 0x000fe2000bf46270 */
[----:B------:R1:W-:Y:S01]  /*33da0*/  STL.64 [R1+0x10f0], R12 ;  /* 0x0010f00c01007387 */ /* 0x0003e20000100a00 */
[----:B------:R-:W-:-:S02]  /*33db0*/  SEL R32, R32, RZ, P1 ;  /* 0x000000ff20207207 */ /* 0x000fc40000800000 */
[----:B------:R-:W-:Y:S01]  /*33dc0*/  SEL R33, RZ, 0x4, P2 ;  /* 0x00000004ff217807 */ /* 0x000fe20001000000 */
[----:B------:R2:W-:Y:S01]  /*33dd0*/  STL.64 [R1+0x1078], R4 ;  /* 0x0010780401007387 */ /* 0x0005e20000100a00 */
[----:B------:R-:W-:Y:S02]  /*33de0*/  LOP3.LUT R10, R3, 0x1c, RZ, 0xfc, !PT ;  /* 0x0000001c030a7812 */ /* 0x000fe400078efcff */
[----:B------:R-:W-:Y:S01]  /*33df0*/  ISETP.NE.U32.AND P2, PT, R32, RZ, PT ;  /* 0x000000ff2000720c */ /* 0x000fe20003f45070 */
[----:B-1----:R-:W-:Y:S01]  /*33e00*/  IMAD.WIDE R12, R2, 0x4, R92 ;  /* 0x00000004020c7825 */ /* 0x002fe200078e025c */
[----:B------:R-:W-:-:S03]  /*33e10*/  SEL R32, R33, RZ, P1 ;  /* 0x000000ff21207207 */ /* 0x000fc60000800000 */
[----:B--2---:R-:W-:Y:S01]  /*33e20*/  IMAD.WIDE R4, R2, 0x4, R62 ;  /* 0x0000000402047825 */ /* 0x004fe200078e023e */
[----:B------:R1:W-:Y:S01]  /*33e30*/  LDGSTS.E [R21+-0x35ff8], desc[UR22][R12.64], P5 ;  /* 0xca0080000c157fae */ /* 0x0003e2000a9a1016 */
[----:B------:R-:W-:Y:S02]  /*33e40*/  ISETP.GE.AND P5, PT, R10, UR4, PT ;  /* 0x000000040a007c0c */ /* 0x000fe4000bfa6270 */
[C---:B------:R-:W-:Y:S01]  /*33e50*/  LOP3.LUT R10, R3.reuse, 0x1e, RZ, 0xfc, !PT ;  /* 0x0000001e030a7812 */ /* 0x040fe200078efcff */
[----:B------:R2:W-:Y:S01]  /*33e60*/  LDGSTS.E [R21+-0x34000], desc[UR22][R4.64], P3 ;  /* 0xcc00000004157fae */ /* 0x0005e200099a1016 */
[----:B------:R-:W-:Y:S02]  /*33e70*/  ISETP.NE.U32.AND P3, PT, R32, RZ, PT ;  /* 0x000000ff2000720c */ /* 0x000fe40003f65070 */
[----:B------:R-:W-:Y:S02]  /*33e80*/  SEL R32, RZ, 0x4, P5 ;  /* 0x00000004ff207807 */ /* 0x000fe40002800000 */
[----:B------:R-:W-:Y:S01]  /*33e90*/  ISETP.GE.AND P5, PT, R10, UR4, PT ;  /* 0x000000040a007c0c */ /* 0x000fe2000bfa6270 */
[----:B------:R1:W-:Y:S01]  /*33ea0*/  STL.64 [R1+0x1070], R12 ;  /* 0x0010700c01007387 */ /* 0x0003e20000100a00 */
[----:B------:R-:W-:-:S02]  /*33eb0*/  LOP3.LUT R10, R3, 0x3c, RZ, 0xfc, !PT ;  /* 0x0000003c030a7812 */ /* 0x000fc400078efcff */
[----:B------:R-:W-:Y:S01]  /*33ec0*/  SEL R33, RZ, 0x4, P5 ;  /* 0x00000004ff217807 */ /* 0x000fe20002800000 */
[----:B------:R2:W-:Y:S01]  /*33ed0*/  STL.64 [R1+0xff8], R4 ;  /* 0x000ff80401007387 */ /* 0x0005e20000100a00 */
[----:B------:R-:W-:Y:S01]  /*33ee0*/  SEL R32, R32, RZ, P1 ;  /* 0x000000ff20207207 */ /* 0x000fe20000800000 */
[----:B-1----:R-:W-:-:S04]  /*33ef0*/  IMAD.WIDE R12, R2, 0x4, R60 ;  /* 0x00000004020c7825 */ /* 0x002fc800078e023c */
[----:B--2---:R-:W-:Y:S01]  /*33f00*/  IMAD.WIDE R4, R2, 0x4, R30 ;  /* 0x0000000402047825 */ /* 0x004fe200078e021e */
[----:B------:R-:W-:Y:S01]  /*33f10*/  SEL R30, R33, RZ, P1 ;  /* 0x000000ff211e7207 */ /* 0x000fe20000800000 */
[----:B------:R1:W-:Y:S01]  /*33f20*/  LDGSTS.E [R21+-0x33ff8], desc[UR22][R12.64], P4 ;  /* 0xcc0080000c157fae */ /* 0x0003e2000a1a1016 */
[----:B------:R-:W-:Y:S02]  /*33f30*/  ISETP.GE.AND P4, PT, R10, UR4, PT ;  /* 0x000000040a007c0c */ /* 0x000fe4000bf86270 */
[----:B------:R-:W-:Y:S01]  /*33f40*/  LOP3.LUT R10, R3, 0x3e, RZ, 0xfc, !PT ;  /* 0x0000003e030a7812 */ /* 0x000fe200078efcff */
[----:B------:R2:W-:Y:S01]  /*33f50*/  LDGSTS.E [R21+-0x32000], desc[UR22][R4.64], P2 ;  /* 0xce00000004157fae */ /* 0x0005e200091a1016 */
[----:B------:R-:W-:Y:S02]  /*33f60*/  ISETP.NE.U32.AND P5, PT, R32, RZ, PT ;  /* 0x000000ff2000720c */ /* 0x000fe40003fa5070 */
[----:B------:R-:W-:Y:S02]  /*33f70*/  ISETP.NE.U32.AND P2, PT, R30, RZ, PT ;  /* 0x000000ff1e00720c */ /* 0x000fe40003f45070 */
[----:B------:R-:W-:-:S02]  /*33f80*/  SEL R30, RZ, 0x4, P4 ;  /* 0x00000004ff1e7807 */ /* 0x000fc40002000000 */
[----:B------:R-:W-:Y:S01]  /*33f90*/  ISETP.GE.AND P4, PT, R10, UR4, PT ;  /* 0x000000040a007c0c */ /* 0x000fe2000bf86270 */
[----:B------:R1:W-:Y:S01]  /*33fa0*/  STL.64 [R1+0xff0], R12 ;  /* 0x000ff00c01007387 */ /* 0x0003e20000100a00 */
[----:B------:R-:W-:Y:S02]  /*33fb0*/  LOP3.LUT R10, R3, 0x5c, RZ, 0xfc, !PT ;  /* 0x0000005c030a7812 */ /* 0x000fe400078efcff */
[----:B------:R-:W-:Y:S01]  /*33fc0*/  SEL R31, RZ, 0x4, P4 ;  /* 0x00000004ff1f7807 */ /* 0x000fe20002000000 */
[----:B------:R2:W-:Y:S01]  /*33fd0*/  STL.64 [R1+0xf78], R4 ;  /* 0x000f780401007387 */ /* 0x0005e20000100a00 */
[C---:B-1----:R-:W-:Y:S02]  /*33fe0*/  IMAD.WIDE R12, R2.reuse, 0x4, R28 ;  /* 0x00000004020c7825 */ /* 0x042fe400078e021c */
[----:B------:R-:W-:Y:S02]  /*33ff0*/  SEL R28, R31, RZ, P1 ;  /* 0x000000ff1f1c7207 */ /* 0x000fe40000800000 */
[----:B--2---:R-:W-:Y:S01]  /*34000*/  IMAD.WIDE R4, R2, 0x4, R250 ;  /* 0x0000000402047825 */ /* 0x004fe200078e02fa */
[----:B------:R1:W-:Y:S01]  /*34010*/  LDGSTS.E [R21+-0x31ff8], desc[UR22][R12.64], P3 ;  /* 0xce0080000c157fae */ /* 0x0003e200099a1016 */
[----:B------:R-:W-:-:S02]  /*34020*/  ISETP.GE.AND P3, PT, R10, UR4, PT ;  /* 0x000000040a007c0c */ /* 0x000fc4000bf66270 */
[----:B------:R-:W-:Y:S01]  /*34030*/  SEL R30, R30, RZ, P1 ;  /* 0x000000ff1e1e7207 */ /* 0x000fe20000800000 */
[----:B------:R2:W-:Y:S01]  /*34040*/  LDGSTS.E [R20+-0x38000], desc[UR22][R4.64], P5 ;  /* 0xc800000004147fae */ /* 0x0005e2000a9a1016 */
[----:B------:R-:W-:Y:S02]  /*34050*/  LOP3.LUT R10, R3, 0x5e, RZ, 0xfc, !PT ;  /* 0x0000005e030a7812 */ /* 0x000fe400078efcff */
[----:B------:R-:W-:Y:S02]  /*34060*/  ISETP.NE.U32.AND P5, PT, R28, RZ, PT ;  /* 0x000000ff1c00720c */ /* 0x000fe40003fa5070 */
[----:B------:R-:W-:Y:S02]  /*34070*/  SEL R28, RZ, 0x4, P3 ;  /* 0x00000004ff1c7807 */ /* 0x000fe40001800000 */
[----:B------:R-:W-:Y:S02]  /*34080*/  ISETP.NE.U32.AND P4, PT, R30, RZ, PT ;  /* 0x000000ff1e00720c */ /* 0x000fe40003f85070 */
[----:B------:R-:W-:-:S02]  /*34090*/  ISETP.GE.AND P3, PT, R10, UR4, PT ;  /* 0x000000040a007c0c */ /* 0x000fc4000bf66270 */
[----:B------:R-:W-:Y:S01]  /*340a0*/  SEL R28, R28, RZ, P1 ;  /* 0x000000ff1c1c7207 */ /* 0x000fe20000800000 */
[----:B------:R1:W-:Y:S01]  /*340b0*/  STL.64 [R1+0xf70], R12 ;  /* 0x000f700c01007387 */ /* 0x0003e20000100a00 */
[----:B------:R-:W-:Y:S01]  /*340c0*/  SEL R29, RZ, 0x4, P3 ;  /* 0x00000004ff1d7807 */ /* 0x000fe20001800000 */
[----:B------:R-:W3:Y:S01]  /*340d0*/  LDC R10, c[0x0][0x3a0] ;  /* 0x0000e800ff0a7b82 */ /* 0x000ee20000000800 */
[----:B------:R-:W-:Y:S01]  /*340e0*/  ISETP.NE.U32.AND P3, PT, R28, RZ, PT ;  /* 0x000000ff1c00720c */ /* 0x000fe20003f65070 */
[----:B------:R2:W-:Y:S01]  /*340f0*/  STL.64 [R1+0x10e8], R4 ;  /* 0x0010e80401007387 */ /* 0x0005e20000100a00 */
[----:B-1----:R-:W-:-:S04]  /*34100*/  IMAD.WIDE R12, R2, 0x4, R248 ;  /* 0x00000004020c7825 */ /* 0x002fc800078e02f8 */
[C---:B--2---:R-:W-:Y:S01]  /*34110*/  IMAD.WIDE R4, R2.reuse, 0x4, R90 ;  /* 0x0000000402047825 */ /* 0x044fe200078e025a */
[----:B------:R1:W-:Y:S04]  /*34120*/  STL.64 [R1+0x10e0], R12 ;  /* 0x0010e00c01007387 */ /* 0x0003e80000100a00 */
[----:B------:R1:W-:Y:S04]  /*34130*/  LDGSTS.E [R20+-0x37ff8], desc[UR22][R12.64], P2 ;  /* 0xc80080000c147fae */ /* 0x0003e800091a1016 */
[----:B------:R2:W-:Y:S04]  /*34140*/  STL.64 [R1+0x1068], R4 ;  /* 0x0010680401007387 */ /* 0x0005e80000100a00 */
[----:B------:R2:W-:Y:S01]  /*34150*/  LDGSTS.E [R20+-0x36000], desc[UR22][R4.64], P4 ;  /* 0xca00000004147fae */ /* 0x0005e2000a1a1016 */
[----:B-1----:R-:W-:-:S04]  /*34160*/  IMAD.WIDE R12, R2, 0x4, R88 ;  /* 0x00000004020c7825 */ /* 0x002fc800078e0258 */
[C---:B--2---:R-:W-:Y:S01]  /*34170*/  IMAD.WIDE R4, R2.reuse, 0x4, R58 ;  /* 0x0000000402047825 */ /* 0x044fe200078e023a */
[----:B------:R-:W-:Y:S04]  /*34180*/  STL.64 [R1+0x1060], R12 ;  /* 0x0010600c01007387 */ /* 0x000fe80000100a00 */
[----:B------:R-:W-:Y:S04]  /*34190*/  LDGSTS.E [R20+-0x35ff8], desc[UR22][R12.64], P5 ;  /* 0xca0080000c147fae */ /* 0x000fe8000a9a1016 */
[----:B------:R1:W-:Y:S04]  /*341a0*/  STL.64 [R1+0xfe8], R4 ;  /* 0x000fe80401007387 */ /* 0x0003e80000100a00 */
[----:B------:R1:W-:Y:S02]  /*341b0*/  LDGSTS.E [R20+-0x34000], desc[UR22][R4.64], P3 ;  /* 0xcc00000004147fae */ /* 0x0003e400099a1016 */
[----:B-1----:R-:W-:-:S05]  /*341c0*/  IMAD.WIDE R4, R2, 0x4, R56 ;  /* 0x0000000402047825 */ /* 0x002fca00078e0238 */
[----:B------:R1:W-:Y:S04]  /*341d0*/  STL.64 [R1+0xfe0], R4 ;  /* 0x000fe00401007387 */ /* 0x0003e80000100a00 */
[----:B------:R-:W2:Y:S04]  /*341e0*/  LDL.LU.64 R82, [R1+0x640] ;  /* 0x0006400001527983 */ /* 0x000ea80000300a00 */
[----:B------:R-:W4:Y:S01]  /*341f0*/  LDL.LU.64 R84, [R1+0x638] ;  /* 0x0006380001547983 */ /* 0x000f220000300a00 */
[----:B------:R-:W-:Y:S01]  /*34200*/  SEL R28, R29, RZ, P1 ;  /* 0x000000ff1d1c7207 */ /* 0x000fe20000800000 */
[----:B---3--:R-:W-:Y:S01]  /*34210*/  VIADD R10, R10, 0x7f ;  /* 0x0000007f0a0a7836 */ /* 0x008fe20000000000 */
[----:B------:R-:W-:-:S02]  /*34220*/  ISETP.GE.AND P2, PT, R3, UR5, PT ;  /* 0x0000000503007c0c */ /* 0x000fc4000bf46270 */
[----:B------:R-:W-:Y:S02]  /*34230*/  ISETP.NE.U32.AND P4, PT, R28, RZ, PT ;  /* 0x000000ff1c00720c */ /* 0x000fe40003f85070 */
[----:B------:R-:W-:Y:S02]  /*34240*/  SEL R28, RZ, 0x4, P2 ;  /* 0x00000004ff1c7807 */ /* 0x000fe40001000000 */
[----:B------:R-:W-:Y:S02]  /*34250*/  ISETP.GT.AND P2, PT, R10, 0x17f, PT ;  /* 0x0000017f0a00780c */ /* 0x000fe40003f44270 */
[----:B------:R-:W-:Y:S02]  /*34260*/  LOP3.LUT R10, R3, 0x7c, RZ, 0xfc, !PT ;  /* 0x0000007c030a7812 */ /* 0x000fe400078efcff */
[----:B------:R-:W-:Y:S02]  /*34270*/  SEL R28, R28, RZ, P2 ;  /* 0x000000ff1c1c7207 */ /* 0x000fe40001000000 */
[----:B------:R-:W-:-:S02]  /*34280*/  ISETP.GE.AND P3, PT, R10, UR4, PT ;  /* 0x000000040a007c0c */ /* 0x000fc4000bf66270 */
[----:B------:R-:W-:Y:S01]  /*34290*/  LOP3.LUT R13, R3, 0x7e, RZ, 0xfc, !PT ;  /* 0x0000007e030d7812 */ /* 0x000fe200078efcff */
[----:B------:R1:W-:Y:S01]  /*342a0*/  LDGSTS.E [R20+-0x33ff8], desc[UR22][R4.64], P4 ;  /* 0xcc00800004147fae */ /* 0x0003e2000a1a1016 */
[----:B------:R-:W-:Y:S02]  /*342b0*/  ISETP.NE.U32.AND P5, PT, R28, RZ, PT ;  /* 0x000000ff1c00720c */ /* 0x000fe40003fa5070 */
[----:B------:R-:W-:Y:S02]  /*342c0*/  SEL R28, RZ, 0x4, P3 ;  /* 0x00000004ff1c7807 */ /* 0x000fe40001800000 */
[----:B------:R-:W-:Y:S01]  /*342d0*/  ISETP.GE.AND P3, PT, R13, UR4, PT ;  /* 0x000000040d007c0c */ /* 0x000fe2000bf66270 */
[----:B------:R-:W3:Y:S01]  /*342e0*/  S2R R10, SR_TID.X ;  /* 0x00000000000a7919 */ /* 0x000ee20000002100 */
[----:B------:R-:W-:Y:S01]  /*342f0*/  SEL R28, R28, RZ, P1 ;  /* 0x000000ff1c1c7207 */ /* 0x000fe20000800000 */
[----:B------:R-:W-:Y:S01]  /*34300*/  IMAD.WIDE R22, R2, 0x4, R24 ;  /* 0x0000000402167825 */ /* 0x000fe200078e0218 */
[----:B------:R-:W4:Y:S01]  /*34310*/  LDL.LU.64 R12, [R1+0x630] ;  /* 0x00063000010c7983 */ /* 0x000f220000300a00 */
[----:B------:R-:W-:-:S02]  /*34320*/  LOP3.LUT R252, R3, 0x2, RZ, 0xfc, !PT ;  /* 0x0000000203fc7812 */ /* 0x000fc400078efcff */
[----:B-1----:R-:W-:Y:S01]  /*34330*/  IMAD.WIDE R4, R2, 0x4, R26 ;  /* 0x0000000402047825 */ /* 0x002fe200078e021a */
[----:B------:R-:W1:Y:S01]  /*34340*/  LDCU UR4, c[0x0][0x3a0] ;  /* 0x00007400ff0477ac */ /* 0x000e620008000800 */
[----:B------:R-:W4:Y:S01]  /*34350*/  LDL.LU.64 R50, [R1+0x628] ;  /* 0x0006280001327983 */ /* 0x000f220000300a00 */
[----:B------:R-:W-:-:S03]  /*34360*/  SEL R29, RZ, 0x4, P3 ;  /* 0x00000004ff1d7807 */ /* 0x000fc60001800000 */
[----:B------:R-:W4:Y:S01]  /*34370*/  LDL.LU.64 R242, [R1+0x620] ;  /* 0x0006200001f27983 */ /* 0x000f220000300a00 */
[----:B------:R-:W-:-:S03]  /*34380*/  ISETP.NE.U32.AND P3, PT, R28, RZ, PT ;  /* 0x000000ff1c00720c */ /* 0x000fc60003f65070 */
[----:B------:R-:W4:Y:S01]  /*34390*/  LDL.LU.64 R54, [R1+0x618] ;  /* 0x0006180001367983 */ /* 0x000f220000300a00 */
[----:B---3--:R-:W-:-:S09]  /*343a0*/  LOP3.LUT R10, R10, 0x7f, RZ, 0xc0, !PT ;  /* 0x0000007f0a0a7812 */ /* 0x008fd200078ec0ff */
[----:B------:R-:W-:Y:S01]  /*343b0*/  LDGSTS.E [R20+-0x32000], desc[UR22][R4.64], P3 ;  /* 0xce00000004147fae */ /* 0x000fe200099a1016 */
[----:B------:R-:W-:Y:S02]  /*343c0*/  ISETP.GE.AND P4, PT, R10, UR5, PT ;  /* 0x000000050a007c0c */ /* 0x000fe4000bf86270 */
[----:B------:R-:W3:Y:S01]  /*343d0*/  S2R R10, SR_TID.X ;  /* 0x00000000000a7919 */ /* 0x000ee20000002100 */
[----:B------:R1:W-:Y:S04]  /*343e0*/  STL.64 [R1+0xf68], R4 ;  /* 0x000f680401007387 */ /* 0x0003e80000100a00 */
[----:B------:R-:W4:Y:S04]  /*343f0*/  LDL.LU.64 R232, [R1+0x600] ;  /* 0x0006000001e87983 */ /* 0x000f280000300a00 */
[----:B------:R-:W4:Y:S04]  /*34400*/  LDL.LU.64 R246, [R1+0x5f8] ;  /* 0x0005f80001f67983 */ /* 0x000f280000300a00 */
[----:B-1----:R-:W4:Y:S01]  /*34410*/  LDL.LU.64 R4, [R1+0x5f0] ;  /* 0x0005f00001047983 */ /* 0x002f220000300a00 */
[----:B------:R-:W-:-:S03]  /*34420*/  SEL R28, RZ, 0x4, P4 ;  /* 0x00000004ff1c7807 */ /* 0x000fc60002000000 */
[----:B------:R2:W-:Y:S04]  /*34430*/  STL.64 [R1+0x19f8], R2 ;  /* 0x0019f80201007387 */ /* 0x0005e80000100a00 */
[----:B------:R-:W-:Y:S04]  /*34440*/  STL.64 [R1+0x1158], R22 ;  /* 0x0011581601007387 */ /* 0x000fe80000100a00 */
[----:B------:R-:W4:Y:S01]  /*34450*/  LDL.LU.64 R52, [R1+0x5e8] ;  /* 0x0005e80001347983 */ /* 0x000f220000300a00 */
[----:B------:R-:W-:-:S03]  /*34460*/  SEL R28, R28, RZ, P2 ;  /* 0x000000ff1c1c7207 */ /* 0x000fc60001000000 */
[----:B------:R-:W4:Y:S01]  /*34470*/  LDL.LU.64 R244, [R1+0x5e0] ;  /* 0x0005e00001f47983 */ /* 0x000f220000300a00 */
[----:B------:R-:W-:Y:S02]  /*34480*/  ISETP.GE.AND P4, PT, R252, UR5, PT ;  /* 0x00000005fc007c0c */ /* 0x000fe4000bf86270 */
[----:B------:R-:W-:Y:S01]  /*34490*/  SEL R29, R29, RZ, P1 ;  /* 0x000000ff1d1d7207 */ /* 0x000fe20000800000 */
[----:B------:R-:W4:Y:S01]  /*344a0*/  LDL.LU.64 R240, [R1+0x5d8] ;  /* 0x0005d80001f07983 */ /* 0x000f220000300a00 */
[----:B------:R-:W-:Y:S02]  /*344b0*/  ISETP.NE.U32.AND P1, PT, R28, RZ, PT ;  /* 0x000000ff1c00720c */ /* 0x000fe40003f25070 */
[----:B------:R-:W-:Y:S02]  /*344c0*/  SEL R28, RZ, 0x4, P4 ;  /* 0x00000004ff1c7807 */ /* 0x000fe40002000000 */
[----:B------:R-:W-:Y:S02]  /*344d0*/  ISETP.NE.U32.AND P4, PT, R29, RZ, PT ;  /* 0x000000ff1d00720c */ /* 0x000fe40003f85070 */
[----:B---3--:R-:W-:Y:S01]  /*344e0*/  SHF.R.U32.HI R10, RZ, 0x6, R10 ;  /* 0x00000006ff0a7819 */ /* 0x008fe2000001160a */
[----:B------:R4:W-:Y:S03]  /*344f0*/  STL.64 [R1+0x1a00], R20 ;  /* 0x001a001401007387 */ /* 0x0009e60000100a00 */
[----:B------:R-:W-:Y:S01]  /*34500*/  SGXT.U32 R10, R10, 0x1 ;  /* 0x000000010a0a781a */ /* 0x000fe20000000000 */
[----:B------:R-:W3:Y:S03]  /*34510*/  LDL.LU.64 R86, [R1+0x5c0] ;  /* 0x0005c00001567983 */ /* 0x000ee60000300a00 */
[----:B------:R-:W-:Y:S01]  /*34520*/  LOP3.LUT R10, R10, 0x20, RZ, 0xfc, !PT ;  /* 0x000000200a0a7812 */ /* 0x000fe200078efcff */
[----:B------:R-:W3:Y:S04]  /*34530*/  LDL.LU.64 R80, [R1+0x5b8] ;  /* 0x0005b80001507983 */ /* 0x000ee80000300a00 */
[----:B------:R4:W-:Y:S01]  /*34540*/  LDGSTS.E [R20+-0x31ff8], desc[UR22][R22.64], P4 ;  /* 0xce00800016147fae */ /* 0x0009e2000a1a1016 */
[----:B------:R-:W-:Y:S01]  /*34550*/  ISETP.GE.AND P4, PT, R10, UR5, PT ;  /* 0x000000050a007c0c */ /* 0x000fe2000bf86270 */
[----:B------:R-:W-:Y:S01]  /*34560*/  IMAD.U32 R25, RZ, RZ, UR15 ;  /* 0x0000000fff197e24 */ /* 0x000fe2000f8e00ff */
[----:B------:R-:W-:Y:S01]  /*34570*/  SEL R26, R28, RZ, P2 ;  /* 0x000000ff1c1a7207 */ /* 0x000fe20001000000 */
[----:B------:R-:W0:Y:S01]  /*34580*/  LDGDEPBAR ;  /* 0x00000000000079af */ /* 0x000e220000000000 */
[----:B------:R-:W-:-:S02]  /*34590*/  SEL R24, RZ, 0x4, P4 ;  /* 0x00000004ff187807 */ /* 0x000fc40002000000 */
[----:B------:R-:W-:Y:S02]  /*345a0*/  ISETP.GE.AND P4, PT, R11, UR5, PT ;  /* 0x000000050b007c0c */ /* 0x000fe4000bf86270 */
[----:B------:R-:W3:Y:S01]  /*345b0*/  LDL.LU.64 R10, [R1+0x5b0] ;  /* 0x0005b000010a7983 */ /* 0x000ee20000300a00 */
[----:B--2---:R-:W-:-:S03]  /*345c0*/  IMAD.WIDE R2, R25, 0x4, R82 ;  /* 0x0000000419027825 */ /* 0x004fc600078e0252 */
[----:B------:R-:W2:Y:S01]  /*345d0*/  LDL.LU.64 R82, [R1+0x5a8] ;  /* 0x0005a80001527983 */ /* 0x000ea20000300a00 */
[----:B----4-:R-:W-:-:S03]  /*345e0*/  IMAD.WIDE R20, R25, 0x4, R84 ;  /* 0x0000000419147825 */ /* 0x010fc600078e0254 */
[----:B------:R1:W-:Y:S04]  /*345f0*/  STL.64 [R1+0xf30], R2 ;  /* 0x000f300201007387 */ /* 0x0003e80000100a00 */
[----:B------:R4:W-:Y:S04]  /*34600*/  STL.64 [R1+0x12d8], R20 ;  /* 0x0012d81401007387 */ /* 0x0009e80000100a00 */
[----:B------:R-:W2:Y:S01]  /*34610*/  LDL.LU.64 R84, [R1+0x5a0] ;  /* 0x0005a00001547983 */ /* 0x000ea20000300a00 */
[----:B-1----:R-:W-:-:S03]  /*34620*/  IMAD.WIDE R2, R25, 0x4, R12 ;  /* 0x0000000419027825 */ /* 0x002fc600078e020c */
[----:B------:R-:W2:Y:S01]  /*34630*/  LDL.LU.64 R12, [R1+0x598] ;  /* 0x00059800010c7983 */ /* 0x000ea20000300a00 */
[----:B----4-:R-:W-:-:S03]  /*34640*/  IMAD.WIDE R20, R25, 0x4, R50 ;  /* 0x0000000419147825 */ /* 0x010fc600078e0232 */
[----:B------:R1:W-:Y:S01]  /*34650*/  STL.64 [R1+0x1460], R2 ;  /* 0x0014600201007387 */ /* 0x0003e20000100a00 */
[----:B------:R-:W-:-:S03]  /*34660*/  IMAD.WIDE R22, R25, 0x4, R242 ;  /* 0x0000000419167825 */ /* 0x000fc600078e02f2 */
[----:B------:R4:W-:Y:S04]  /*34670*/  STL.64 [R1+0x15c8], R20 ;  /* 0x0015c81401007387 */ /* 0x0009e80000100a00 */
[----:B------:R-:W-:Y:S01]  /*34680*/  STL.64 [R1+0x16e8], R22 ;  /* 0x0016e81601007387 */ /* 0x000fe20000100a00 */
[----:B-1----:R-:W-:-:S04]  /*34690*/  IMAD.WIDE R2, R25, 0x4, R54 ;  /* 0x0000000419027825 */ /* 0x002fc800078e0236 */
[C---:B----4-:R-:W-:Y:S02]  /*346a0*/  IMAD.WIDE R20, R25.reuse, 0x4, R128 ;  /* 0x0000000419147825 */ /* 0x050fe400078e0280 */
[----:B------:R-:W4:Y:S04]  /*346b0*/  LDL.LU.64 R128, [R1+0x1dc0] ;  /* 0x001dc00001807983 */ /* 0x000f280000300a00 */
[----:B------:R1:W-:Y:S02]  /*346c0*/  STL.64 [R1+0x17c0], R2 ;  /* 0x0017c00201007387 */ /* 0x0003e40000100a00 */
[C---:B-1----:R-:W-:Y:S02]  /*346d0*/  IMAD.WIDE R2, R25.reuse, 0x4, R144 ;  /* 0x0000000419027825 */ /* 0x042fe400078e0290 */
[----:B------:R-:W4:Y:S04]  /*346e0*/  LDL.LU.64 R144, [R1+0x1db8] ;  /* 0x001db80001907983 */ /* 0x000f280000300a00 */
[----:B------:R1:W-:Y:S01]  /*346f0*/  STL.64 [R1+0x1850], R20 ;  /* 0x0018501401007387 */ /* 0x0003e20000100a00 */
[----:B------:R-:W-:-:S03]  /*34700*/  IMAD.WIDE R22, R25, 0x4, R232 ;  /* 0x0000000419167825 */ /* 0x000fc600078e02e8 */
[----:B------:R-:W4:Y:S04]  /*34710*/  LDL.LU.64 R50, [R1+0x580] ;  /* 0x0005800001327983 */ /* 0x000f280000300a00 */
[----:B------:R-:W4:Y:S04]  /*34720*/  LDL.LU.64 R242, [R1+0x578] ;  /* 0x0005780001f27983 */ /* 0x000f280000300a00 */
[----:B------:R1:W-:Y:S02]  /*34730*/  STL.64 [R1+0x1898], R2 ;  /* 0x0018980201007387 */ /* 0x0003e40000100a00 */
[----:B-1----:R-:W-:-:S02]  /*34740*/  IMAD.WIDE R20, R25, 0x4, R246 ;  /* 0x0000000419147825 */ /* 0x002fc400078e02f6 */
[----:B------:R-:W4:Y:S04]  /*34750*/  LDL.LU.64 R54, [R1+0x570] ;  /* 0x0005700001367983 */ /* 0x000f280000300a00 */
[----:B------:R-:W-:Y:S01]  /*34760*/  STL.64 [R1+0xf28], R22 ;  /* 0x000f281601007387 */ /* 0x000fe20000100a00 */
[----:B------:R-:W-:-:S03]  /*34770*/  IMAD.WIDE R2, R25, 0x4, R4 ;  /* 0x0000000419027825 */ /* 0x000fc600078e0204 */
[----:B------:R-:W4:Y:S04]  /*34780*/  LDL.LU.64 R246, [R1+0x568] ;  /* 0x0005680001f67983 */ /* 0x000f280000300a00 */
[----:B------:R1:W-:Y:S04]  /*34790*/  STL.64 [R1+0x12a8], R20 ;  /* 0x0012a81401007387 */ /* 0x0003e80000100a00 */
[----:B------:R-:W4:Y:S04]  /*347a0*/  LDL.LU.64 R4, [R1+0x560] ;  /* 0x0005600001047983 */ /* 0x000f280000300a00 */
[----:B------:R3:W-:Y:S01]  /*347b0*/  STL.64 [R1+0x1430], R2 ;  /* 0x0014300201007387 */ /* 0x0007e20000100a00 */
[----:B-1----:R-:W-:-:S04]  /*347c0*/  IMAD.WIDE R20, R25, 0x4, R52 ;  /* 0x0000000419147825 */ /* 0x002fc800078e0234 */
[C---:B---3--:R-:W-:Y:S02]  /*347d0*/  IMAD.WIDE R2, R25.reuse, 0x4, R244 ;  /* 0x0000000419027825 */ /* 0x048fe400078e02f4 */
[----:B------:R-:W3:Y:S04]  /*347e0*/  LDL.LU.64 R244, [R1+0x558] ;  /* 0x0005580001f47983 */ /* 0x000ee80000300a00 */
[----:B------:R1:W-:Y:S04]  /*347f0*/  STL.64 [R1+0x15a0], R20 ;  /* 0x0015a01401007387 */ /* 0x0003e80000100a00 */
[----:B------:R1:W-:Y:S02]  /*34800*/  STL.64 [R1+0x16c8], R2 ;  /* 0x0016c80201007387 */ /* 0x0003e40000100a00 */
[----:B-1----:R-:W-:-:S04]  /*34810*/  IMAD.WIDE R20, R25, 0x4, R240 ;  /* 0x0000000419147825 */ /* 0x002fc800078e02f0 */
[C---:B------:R-:W-:Y:S02]  /*34820*/  IMAD.WIDE R2, R25.reuse, 0x4, R160 ;  /* 0x0000000419027825 */ /* 0x040fe400078e02a0 */
[----:B------:R-:W3:Y:S04]  /*34830*/  LDL.LU.64 R160, [R1+0x1db0] ;  /* 0x001db00001a07983 */ /* 0x000ee80000300a00 */
[----:B------:R1:W-:Y:S02]  /*34840*/  STL.64 [R1+0x17a8], R20 ;  /* 0x0017a81401007387 */ /* 0x0003e40000100a00 */
[C---:B-1----:R-:W-:Y:S02]  /*34850*/  IMAD.WIDE R20, R25.reuse, 0x4, R176 ;  /* 0x0000000419147825 */ /* 0x042fe400078e02b0 */
[----:B------:R-:W3:Y:S04]  /*34860*/  LDL.LU.64 R176, [R1+0x1da8] ;  /* 0x001da80001b07983 */ /* 0x000ee80000300a00 */
[----:B------:R1:W-:Y:S04]  /*34870*/  STL.64 [R1+0x1840], R2 ;  /* 0x0018400201007387 */ /* 0x0003e80000100a00 */
[----:B------:R-:W3:Y:S04]  /*34880*/  LDL.LU.64 R238, [R1+0x540] ;  /* 0x0005400001ee7983 */ /* 0x000ee80000300a00 */
[----:B------:R1:W-:Y:S02]  /*34890*/  STL.64 [R1+0x1890], R20 ;  /* 0x0018901401007387 */ /* 0x0003e40000100a00 */
[----:B-1----:R-:W-:-:S02]  /*348a0*/  IMAD.WIDE R2, R25, 0x4, R86 ;  /* 0x0000000419027825 */ /* 0x002fc400078e0256 */
[----:B------:R-:W3:Y:S04]  /*348b0*/  LDL.LU.64 R240, [R1+0x538] ;  /* 0x0005380001f07983 */ /* 0x000ee80000300a00 */
[----:B------:R1:W-:Y:S04]  /*348c0*/  STL.64 [R1+0xef8], R2 ;  /* 0x000ef80201007387 */ /* 0x0003e80000100a00 */
[----:B------:R-:W3:Y:S01]  /*348d0*/  LDL.LU.64 R86, [R1+0x530] ;  /* 0x0005300001567983 */ /* 0x000ee20000300a00 */
[----:B------:R-:W-:-:S03]  /*348e0*/  IMAD.WIDE R20, R25, 0x4, R80 ;  /* 0x0000000419147825 */ /* 0x000fc600078e0250 */
[----:B------:R-:W3:Y:S01]  /*348f0*/  LDL.LU.64 R52, [R1+0x528] ;  /* 0x0005280001347983 */ /* 0x000ee20000300a00 */
[----:B-1----:R-:W-:-:S03]  /*34900*/  IMAD.WIDE R2, R25, 0x4, R10 ;  /* 0x0000000419027825 */ /* 0x002fc600078e020a */
[----:B------:R-:W-:Y:S04]  /*34910*/  STL.64 [R1+0x1278], R20 ;  /* 0x0012781401007387 */ /* 0x000fe80000100a00 */
[----:B------:R-:W3:Y:S04]  /*34920*/  LDL.LU.64 R10, [R1+0x520] ;  /* 0x00052000010a7983 */ /* 0x000ee80000300a00 */
[----:B------:R2:W-:Y:S04]  /*34930*/  STL.64 [R1+0x1400], R2 ;  /* 0x0014000201007387 */ /* 0x0005e80000100a00 */
[----:B------:R-:W3:Y:S01]  /*34940*/  LDL.LU.64 R80, [R1+0x518] ;  /* 0x0005180001507983 */ /* 0x000ee20000300a00 */
[----:B--2---:R-:W-:-:S05]  /*34950*/  IMAD.WIDE R2, R25, 0x4, R82 ;  /* 0x0000000419027825 */ /* 0x004fca00078e0252 */
[----:B------:R1:W-:Y:S04]  /*34960*/  STL.64 [R1+0x1578], R2 ;  /* 0x0015780201007387 */ /* 0x0003e80000100a00 */
[----:B------:R-:W2:Y:S01]  /*34970*/  LDL.LU.64 R82, [R1+0x500] ;  /* 0x0005000001527983 */ /* 0x000ea20000300a00 */
[----:B------:R-:W-:-:S05]  /*34980*/  IMAD.WIDE R20, R25, 0x4, R84 ;  /* 0x0000000419147825 */ /* 0x000fca00078e0254 */
[----:B------:R1:W-:Y:S04]  /*34990*/  STL.64 [R1+0x16a8], R20 ;  /* 0x0016a81401007387 */ /* 0x0003e80000100a00 */
[----:B------:R-:W2:Y:S01]  /*349a0*/  LDL.LU.64 R84, [R1+0x4f8] ;  /* 0x0004f80001547983 */ /* 0x000ea20000300a00 */
[----:B-1----:R-:W-:-:S04]  /*349b0*/  IMAD.WIDE R2, R25, 0x4, R12 ;  /* 0x0000000419027825 */ /* 0x002fc800078e020c */
[C---:B------:R-:W-:Y:S01]  /*349c0*/  IMAD.WIDE R20, R25.reuse, 0x4, R192 ;  /* 0x0000000419147825 */ /* 0x040fe200078e02c0 */
[----:B------:R1:W-:Y:S04]  /*349d0*/  STL.64 [R1+0x1790], R2 ;  /* 0x0017900201007387 */ /* 0x0003e80000100a00 */
[----:B------:R-:W2:Y:S04]  /*349e0*/  LDL.LU.64 R192, [R1+0x1da0] ;  /* 0x001da00001c07983 */ /* 0x000ea80000300a00 */
[----:B------:R-:W2:Y:S01]  /*349f0*/  LDL.LU.64 R12, [R1+0x4f0] ;  /* 0x0004f000010c7983 */ /* 0x000ea20000300a00 */
[----:B-1----:R-:W-:-:S03]  /*34a00*/  IMAD.WIDE R2, R25, 0x4, R208 ;  /* 0x0000000419027825 */ /* 0x002fc600078e02d0 */
[----:B------:R1:W-:Y:S04]  /*34a10*/  STL.64 [R1+0x1830], R20 ;  /* 0x0018301401007387 */ /* 0x0003e80000100a00 */
[----:B------:R-:W2:Y:S04]  /*34a20*/  LDL.LU.64 R208, [R1+0x1d98] ;  /* 0x001d980001d07983 */ /* 0x000ea80000300a00 */
[----:B------:R1:W-:Y:S01]  /*34a30*/  STL.64 [R1+0x1888], R2 ;  /* 0x0018880201007387 */ /* 0x0003e20000100a00 */
[----:B----4-:R-:W-:-:S04]  /*34a40*/  IMAD.WIDE R22, R25, 0x4, R50 ;  /* 0x0000000419167825 */ /* 0x010fc800078e0232 */
[C---:B-1----:R-:W-:Y:S01]  /*34a50*/  IMAD.WIDE R20, R25.reuse, 0x4, R242 ;  /* 0x0000000419147825 */ /* 0x042fe200078e02f2 */
[----:B------:R-:W-:Y:S04]  /*34a60*/  STL.64 [R1+0xed0], R22 ;  /* 0x000ed01601007387 */ /* 0x000fe80000100a00 */
[----:B------:R-:W4:Y:S01]  /*34a70*/  LDL.LU.64 R232, [R1+0x4e8] ;  /* 0x0004e80001e87983 */ /* 0x000f220000300a00 */
[----:B------:R-:W-:-:S03]  /*34a80*/  IMAD.WIDE R2, R25, 0x4, R54 ;  /* 0x0000000419027825 */ /* 0x000fc600078e0236 */
[----:B------:R1:W-:Y:S04]  /*34a90*/  STL.64 [R1+0x1248], R20 ;  /* 0x0012481401007387 */ /* 0x0003e80000100a00 */
[----:B------:R-:W4:Y:S04]  /*34aa0*/  LDL.LU.64 R50, [R1+0x4e0] ;  /* 0x0004e00001327983 */ /* 0x000f280000300a00 */
[----:B------:R1:W-:Y:S02]  /*34ab0*/  STL.64 [R1+0x13d8], R2 ;  /* 0x0013d80201007387 */ /* 0x0003e40000100a00 */
[----:B-1----:R-:W-:-:S02]  /*34ac0*/  IMAD.WIDE R20, R25, 0x4, R246 ;  /* 0x0000000419147825 */ /* 0x002fc400078e02f6 */
[----:B------:R-:W4:Y:S04]  /*34ad0*/  LDL.LU.64 R242, [R1+0x4d8] ;  /* 0x0004d80001f27983 */ /* 0x000f280000300a00 */
[----:B------:R-:W4:Y:S01]  /*34ae0*/  LDL.LU.64 R246, [R1+0x4c0] ;  /* 0x0004c00001f67983 */ /* 0x000f220000300a00 */
[----:B------:R-:W-:-:S03]  /*34af0*/  IMAD.WIDE R2, R25, 0x4, R4 ;  /* 0x0000000419027825 */ /* 0x000fc600078e0204 */
[----:B------:R1:W-:Y:S04]  /*34b00*/  STL.64 [R1+0x1550], R20 ;  /* 0x0015501401007387 */ /* 0x0003e80000100a00 */
[----:B------:R-:W4:Y:S04]  /*34b10*/  LDL.LU.64 R4, [R1+0x4b8] ;  /* 0x0004b80001047983 */ /* 0x000f280000300a00 */
[----:B------:R3:W-:Y:S01]  /*34b20*/  STL.64 [R1+0x1688], R2 ;  /* 0x0016880201007387 */ /* 0x0007e20000100a00 */
[----:B-1----:R-:W-:-:S03]  /*34b30*/  IMAD.WIDE R20, R25, 0x4, R224 ;  /* 0x0000000419147825 */ /* 0x002fc600078e02e0 */
[----:B------:R-:W4:Y:S01]  /*34b40*/  LDL.LU.64 R224, [R1+0x1d90] ;  /* 0x001d900001e07983 */ /* 0x000f220000300a00 */
[----:B---3--:R-:W-:-:S05]  /*34b50*/  IMAD.WIDE R2, R25, 0x4, R244 ;  /* 0x0000000419027825 */ /* 0x008fca00078e02f4 */
[----:B------:R1:W-:Y:S02]  /*34b60*/  STL.64 [R1+0x1778], R2 ;  /* 0x0017780201007387 */ /* 0x0003e40000100a00 */
[C---:B-1----:R-:W-:Y:S02]  /*34b70*/  IMAD.WIDE R2, R25.reuse, 0x4, R154 ;  /* 0x0000000419027825 */ /* 0x042fe400078e029a */
[----:B------:R-:W3:Y:S04]  /*34b80*/  LDL.LU.64 R154, [R1+0x1d88] ;  /* 0x001d8800019a7983 */ /* 0x000ee80000300a00 */
[----:B------:R1:W-:Y:S04]  /*34b90*/  STL.64 [R1+0x1820], R20 ;  /* 0x0018201401007387 */ /* 0x0003e80000100a00 */
[----:B------:R-:W3:Y:S04]  /*34ba0*/  LDL.LU.64 R54, [R1+0x4b0] ;  /* 0x0004b00001367983 */ /* 0x000ee80000300a00 */
[----:B------:R-:W3:Y:S04]  /*34bb0*/  LDL.LU.64 R244, [R1+0x4a8] ;  /* 0x0004a80001f47983 */ /* 0x000ee80000300a00 */
[----:B------:R1:W-:Y:S01]  /*34bc0*/  STL.64 [R1+0x1880], R2 ;  /* 0x0018800201007387 */ /* 0x0003e20000100a00 */
[----:B------:R-:W-:-:S05]  /*34bd0*/  IMAD.WIDE R22, R25, 0x4, R238 ;  /* 0x0000000419167825 */ /* 0x000fca00078e02ee */
[----:B------:R-:W-:Y:S01]  /*34be0*/  STL.64 [R1+0xea8], R22 ;  /* 0x000ea81601007387 */ /* 0x000fe20000100a00 */
[----:B-1----:R-:W-:-:S03]  /*34bf0*/  IMAD.WIDE R20, R25, 0x4, R240 ;  /* 0x0000000419147825 */ /* 0x002fc600078e02f0 */
[----:B------:R-:W3:Y:S04]  /*34c00*/  LDL.LU.64 R240, [R1+0x4a0] ;  /* 0x0004a00001f07983 */ /* 0x000ee80000300a00 */
[----:B------:R1:W-:Y:S01]  /*34c10*/  STL.64 [R1+0x1220], R20 ;  /* 0x0012201401007387 */ /* 0x0003e20000100a00 */
[----:B------:R-:W-:-:S03]  /*34c20*/  IMAD.WIDE R2, R25, 0x4, R86 ;  /* 0x0000000419027825 */ /* 0x000fc600078e0256 */
[----:B------:R-:W3:Y:S04]  /*34c30*/  LDL.LU.64 R86, [R1+0x498] ;  /* 0x0004980001567983 */ /* 0x000ee80000300a00 */
[----:B------:R1:W-:Y:S02]  /*34c40*/  STL.64 [R1+0x13b0], R2 ;  /* 0x0013b00201007387 */ /* 0x0003e40000100a00 */
[----:B-1----:R-:W-:-:S04]  /*34c50*/  IMAD.WIDE R20, R25, 0x4, R52 ;  /* 0x0000000419147825 */ /* 0x002fc800078e0234 */
[C---:B------:R-:W-:Y:S02]  /*34c60*/  IMAD.WIDE R2, R25.reuse, 0x4, R10 ;  /* 0x0000000419027825 */ /* 0x040fe400078e020a */
[----:B------:R-:W3:Y:S04]  /*34c70*/  LDL.LU.64 R10, [R1+0x480] ;  /* 0x00048000010a7983 */ /* 0x000ee80000300a00 */
[----:B------:R1:W-:Y:S01]  /*34c80*/  STL.64 [R1+0x1528], R20 ;  /* 0x0015281401007387 */ /* 0x0003e20000100a00 */
[----:B------:R-:W-:-:S03]  /*34c90*/  IMAD.WIDE R22, R25, 0x4, R106 ;  /* 0x0000000419167825 */ /* 0x000fc600078e026a */
[----:B------:R1:W-:Y:S02]  /*34ca0*/  STL.64 [R1+0x1668], R2 ;  /* 0x0016680201007387 */ /* 0x0003e40000100a00 */
[----:B-1----:R-:W-:-:S04]  /*34cb0*/  IMAD.WIDE R20, R25, 0x4, R80 ;  /* 0x0000000419147825 */ /* 0x002fc800078e0250 */
[C---:B------:R-:W-:Y:S02]  /*34cc0*/  IMAD.WIDE R2, R25.reuse, 0x4, R200 ;  /* 0x0000000419027825 */ /* 0x040fe400078e02c8 */
[----:B------:R-:W3:Y:S04]  /*34cd0*/  LDL.LU.64 R200, [R1+0x1d80] ;  /* 0x001d800001c87983 */ /* 0x000ee80000300a00 */
[----:B------:R2:W-:Y:S04]  /*34ce0*/  STL.64 [R1+0x1760], R20 ;  /* 0x0017601401007387 */ /* 0x0005e80000100a00 */
[----:B------:R-:W3:Y:S04]  /*34cf0*/  LDL.LU.64 R106, [R1+0x1d78] ;  /* 0x001d7800016a7983 */ /* 0x000ee80000300a00 */
[----:B------:R1:W-:Y:S04]  /*34d00*/  STL.64 [R1+0x1810], R2 ;  /* 0x0018100201007387 */ /* 0x0003e80000100a00 */
[----:B------:R-:W-:Y:S01]  /*34d10*/  STL.64 [R1+0x1878], R22 ;  /* 0x0018781601007387 */ /* 0x000fe20000100a00 */
[----:B--2---:R-:W-:-:S03]  /*34d20*/  IMAD.WIDE R20, R25, 0x4, R84 ;  /* 0x0000000419147825 */ /* 0x004fc600078e0254 */
[----:B------:R-:W2:Y:S01]  /*34d30*/  LDL.LU.64 R84, [R1+0x478] ;  /* 0x0004780001547983 */ /* 0x000ea20000300a00 */
[----:B-1----:R-:W-:-:S05]  /*34d40*/  IMAD.WIDE R2, R25, 0x4, R82 ;  /* 0x0000000419027825 */ /* 0x002fca00078e0252 */
[----:B------:R1:W-:Y:S04]  /*34d50*/  STL.64 [R1+0x630], R2 ;  /* 0x0006300201007387 */ /* 0x0003e80000100a00 */
[----:B------:R-:W-:Y:S04]  /*34d60*/  STL.64 [R1+0x11f8], R20 ;  /* 0x0011f81401007387 */ /* 0x000fe80000100a00 */
[----:B------:R-:W2:Y:S04]  /*34d70*/  LDL.LU.64 R52, [R1+0x470] ;  /* 0x0004700001347983 */ /* 0x000ea80000300a00 */
[----:B------:R-:W2:Y:S01]  /*34d80*/  LDL.LU.64 R80, [R1+0x468] ;  /* 0x0004680001507983 */ /* 0x000ea20000300a00 */
[----:B-1----:R-:W-:-:S05]  /*34d90*/  IMAD.WIDE R2, R25, 0x4, R12 ;  /* 0x0000000419027825 */ /* 0x002fca00078e020c */
[----:B------:R4:W-:Y:S04]  /*34da0*/  STL.64 [R1+0x1380], R2 ;  /* 0x0013800201007387 */ /* 0x0009e80000100a00 */
[----:B------:R-:W2:Y:S04]  /*34db0*/  LDL.LU.64 R82, [R1+0x460] ;  /* 0x0004600001527983 */ /* 0x000ea80000300a00 */
[----:B------:R-:W2:Y:S01]  /*34dc0*/  LDL.LU.64 R12, [R1+0x458] ;  /* 0x00045800010c7983 */ /* 0x000ea20000300a00 */
[----:B----4-:R-:W-:-:S04]  /*34dd0*/  IMAD.WIDE R2, R25, 0x4, R232 ;  /* 0x0000000419027825 */ /* 0x010fc800078e02e8 */
[C---:B------:R-:W-:Y:S01]  /*34de0*/  IMAD.WIDE R22, R25.reuse, 0x4, R50 ;  /* 0x0000000419167825 */ /* 0x040fe200078e0232 */
[----:B------:R1:W-:Y:S04]  /*34df0*/  STL.64 [R1+0x1500], R2 ;  /* 0x0015000201007387 */ /* 0x0003e80000100a00 */
[----:B------:R4:W-:Y:S01]  /*34e00*/  STL.64 [R1+0x1648], R22 ;  /* 0x0016481601007387 */ /* 0x0009e20000100a00 */
[----:B------:R-:W-:-:S04]  /*34e10*/  IMAD.WIDE R20, R25, 0x4, R242 ;  /* 0x0000000419147825 */ /* 0x000fc800078e02f2 */
[C---:B-1----:R-:W-:Y:S02]  /*34e20*/  IMAD.WIDE R2, R25.reuse, 0x4, R182 ;  /* 0x0000000419027825 */ /* 0x042fe400078e02b6 */
[----:B------:R-:W2:Y:S02]  /*34e30*/  LDL.LU.64 R182, [R1+0x1d70] ;  /* 0x001d700001b67983 */ /* 0x000ea40000300a00 */
[C---:B----4-:R-:W-:Y:S02]  /*34e40*/  IMAD.WIDE R22, R25.reuse, 0x4, R150 ;  /* 0x0000000419167825 */ /* 0x050fe400078e0296 */
[----:B------:R1:W-:Y:S04]  /*34e50*/  STL.64 [R1+0x1748], R20 ;  /* 0x0017481401007387 */ /* 0x0003e80000100a00 */
[----:B------:R-:W4:Y:S04]  /*34e60*/  LDL.LU.64 R150, [R1+0x1d68] ;  /* 0x001d680001967983 */ /* 0x000f280000300a00 */
[----:B------:R1:W-:Y:S02]  /*34e70*/  STL.64 [R1+0x1800], R2 ;  /* 0x0018000201007387 */ /* 0x0003e40000100a00 */
[----:B-1----:R-:W-:-:S02]  /*34e80*/  IMAD.WIDE R20, R25, 0x4, R246 ;  /* 0x0000000419147825 */ /* 0x002fc400078e02f6 */
[----:B------:R-:W-:Y:S04]  /*34e90*/  STL.64 [R1+0x1870], R22 ;  /* 0x0018701601007387 */ /* 0x000fe80000100a00 */
[----:B------:R-:W4:Y:S01]  /*34ea0*/  LDL.LU.64 R236, [R1+0x440] ;  /* 0x0004400001ec7983 */ /* 0x000f220000300a00 */
[----:B------:R-:W-:-:S03]  /*34eb0*/  IMAD.WIDE R2, R25, 0x4, R4 ;  /* 0x0000000419027825 */ /* 0x000fc600078e0204 */
[----:B------:R3:W-:Y:S04]  /*34ec0*/  STL.64 [R1+0x618], R20 ;  /* 0x0006181401007387 */ /* 0x0007e80000100a00 */
[----:B------:R-:W4:Y:S04]  /*34ed0*/  LDL.LU.64 R246, [R1+0x438] ;  /* 0x0004380001f67983 */ /* 0x000f280000300a00 */
[----:B------:R1:W-:Y:S04]  /*34ee0*/  STL.64 [R1+0x11d0], R2 ;  /* 0x0011d00201007387 */ /* 0x0003e80000100a00 */
[----:B------:R-:W4:Y:S04]  /*34ef0*/  LDL.LU.64 R4, [R1+0x430] ;  /* 0x0004300001047983 */ /* 0x000f280000300a00 */
[----:B------:R-:W4:Y:S01]  /*34f00*/  LDL.LU.64 R242, [R1+0x428] ;  /* 0x0004280001f27983 */ /* 0x000f220000300a00 */
[----:B---3--:R-:W-:-:S04]  /*34f10*/  IMAD.WIDE R20, R25, 0x4, R54 ;  /* 0x0000000419147825 */ /* 0x008fc800078e0236 */
[C---:B-1----:R-:W-:Y:S01]  /*34f20*/  IMAD.WIDE R2, R25.reuse, 0x4, R244 ;  /* 0x0000000419027825 */ /* 0x042fe200078e02f4 */
[----:B------:R-:W-:Y:S04]  /*34f30*/  STL.64 [R1+0x1358], R20 ;  /* 0x0013581401007387 */ /* 0x000fe80000100a00 */
[----:B------:R-:W3:Y:S04]  /*34f40*/  LDL.LU.64 R54, [R1+0x420] ;  /* 0x0004200001367983 */ /* 0x000ee80000300a00 */
[----:B------:R1:W-:Y:S04]  /*34f50*/  STL.64 [R1+0x14d8], R2 ;  /* 0x0014d80201007387 */ /* 0x0003e80000100a00 */
[----:B------:R-:W3:Y:S01]  /*34f60*/  LDL.LU.64 R244, [R1+0x418] ;  /* 0x0004180001f47983 */ /* 0x000ee20000300a00 */
[----:B------:R-:W-:-:S04]  /*34f70*/  IMAD.WIDE R22, R25, 0x4, R240 ;  /* 0x0000000419167825 */ /* 0x000fc800078e02f0 */
[C---:B-1----:R-:W-:Y:S01]  /*34f80*/  IMAD.WIDE R2, R25.reuse, 0x4, R228 ;  /* 0x0000000419027825 */ /* 0x042fe200078e02e4 */
[----:B------:R-:W-:Y:S03]  /*34f90*/  STL.64 [R1+0x1628], R22 ;  /* 0x0016281601007387 */ /* 0x000fe60000100a00 */
[C---:B------:R-:W-:Y:S01]  /*34fa0*/  IMAD.WIDE R20, R25.reuse, 0x4, R86 ;  /* 0x0000000419147825 */ /* 0x040fe200078e0256 */
[----:B------:R-:W3:Y:S04]  /*34fb0*/  LDL.LU.64 R228, [R1+0x1d60] ;  /* 0x001d600001e47983 */ /* 0x000ee80000300a00 */
[----:B------:R1:W-:Y:S02]  /*34fc0*/  STL.64 [R1+0x1730], R20 ;  /* 0x0017301401007387 */ /* 0x0003e40000100a00 */
[----:B-1----:R-:W-:-:S02]  /*34fd0*/  IMAD.WIDE R20, R25, 0x4, R164 ;  /* 0x0000000419147825 */ /* 0x002fc400078e02a4 */
[----:B------:R-:W3:Y:S04]  /*34fe0*/  LDL.LU.64 R164, [R1+0x1d58] ;  /* 0x001d580001a47983 */ /* 0x000ee80000300a00 */
[----:B------:R1:W-:Y:S04]  /*34ff0*/  STL.64 [R1+0x17f0], R2 ;  /* 0x0017f00201007387 */ /* 0x0003e80000100a00 */
[----:B------:R-:W3:Y:S04]  /*35000*/  LDL.LU.64 R238, [R1+0x400] ;  /* 0x0004000001ee7983 */ /* 0x000ee80000300a00 */
[----:B------:R-:W-:Y:S01]  /*35010*/  STL.64 [R1+0x1868], R20 ;  /* 0x0018681401007387 */ /* 0x000fe20000100a00 */
[----:B-1----:R-:W-:-:S03]  /*35020*/  IMAD.WIDE R2, R25, 0x4, R10 ;  /* 0x0000000419027825 */ /* 0x002fc600078e020a */
[----:B------:R-:W3:Y:S04]  /*35030*/  LDL.LU.64 R232, [R1+0x3f8] ;  /* 0x0003f80001e87983 */ /* 0x000ee80000300a00 */
[----:B------:R2:W-:Y:S04]  /*35040*/  STL.64 [R1+0x600], R2 ;  /* 0x0006000201007387 */ /* 0x0005e80000100a00 */
[----:B------:R-:W3:Y:S04]  /*35050*/  LDL.LU.64 R240, [R1+0x3f0] ;  /* 0x0003f00001f07983 */ /* 0x000ee80000300a00 */
[----:B------:R-:W3:Y:S04]  /*35060*/  LDL.LU.64 R86, [R1+0x3e8] ;  /* 0x0003e80001567983 */ /* 0x000ee80000300a00 */
[----:B------:R-:W3:Y:S01]  /*35070*/  LDL.LU.64 R10, [R1+0x3e0] ;  /* 0x0003e000010a7983 */ /* 0x000ee20000300a00 */
[----:B--2---:R-:W-:-:S03]  /*35080*/  IMAD.WIDE R2, R25, 0x4, R84 ;  /* 0x0000000419027825 */ /* 0x004fc600078e0254 */
[----:B------:R-:W2:Y:S04]  /*35090*/  LDL.LU.64 R84, [R1+0x3d8] ;  /* 0x0003d80001547983 */ /* 0x000ea80000300a00 */
[----:B------:R1:W-:Y:S01]  /*350a0*/  STL.64 [R1+0x11a8], R2 ;  /* 0x0011a80201007387 */ /* 0x0003e20000100a00 */
[----:B------:R-:W-:-:S04]  /*350b0*/  IMAD.WIDE R22, R25, 0x4, R52 ;  /* 0x0000000419167825 */ /* 0x000fc800078e0234 */
[C---:B-1----:R-:W-:Y:S01]  /*350c0*/  IMAD.WIDE R2, R25.reuse, 0x4, R80 ;  /* 0x0000000419027825 */ /* 0x042fe200078e0250 */
[----:B------:R-:W-:Y:S04]  /*350d0*/  STL.64 [R1+0x1328], R22 ;  /* 0x0013281601007387 */ /* 0x000fe80000100a00 */
[----:B------:R1:W-:Y:S01]  /*350e0*/  STL.64 [R1+0x14b0], R2 ;  /* 0x0014b00201007387 */ /* 0x0003e20000100a00 */
[----:B------:R-:W-:-:S04]  /*350f0*/  IMAD.WIDE R20, R25, 0x4, R82 ;  /* 0x0000000419147825 */ /* 0x000fc800078e0252 */
[C---:B------:R-:W-:Y:S01]  /*35100*/  IMAD.WIDE R12, R25.reuse, 0x4, R12 ;  /* 0x00000004190c7825 */ /* 0x040fe200078e020c */
[----:B------:R-:W-:Y:S03]  /*35110*/  STL.64 [R1+0x1608], R20 ;  /* 0x0016081401007387 */ /* 0x000fe60000100a00 */
[C---:B-1----:R-:W-:Y:S02]  /*35120*/  IMAD.WIDE R2, R25.reuse, 0x4, R148 ;  /* 0x0000000419027825 */ /* 0x042fe400078e0294 */
[----:B------:R-:W2:Y:S04]  /*35130*/  LDL.LU.64 R148, [R1+0x1d50] ;  /* 0x001d500001947983 */ /* 0x000ea80000300a00 */
[----:B------:R1:W-:Y:S04]  /*35140*/  STL.64 [R1+0x1718], R12 ;  /* 0x0017180c01007387 */ /* 0x0003e80000100a00 */
[----:B------:R-:W2:Y:S04]  /*35150*/  LDL.LU.64 R50, [R1+0x3c0] ;  /* 0x0003c00001327983 */ /* 0x000ea80000300a00 */
[----:B------:R-:W2:Y:S04]  /*35160*/  LDL.LU.64 R52, [R1+0x3b8] ;  /* 0x0003b80001347983 */ /* 0x000ea80000300a00 */
[----:B------:R1:W-:Y:S04]  /*35170*/  STL.64 [R1+0x17e0], R2 ;  /* 0x0017e00201007387 */ /* 0x0003e80000100a00 */
[----:B-1----:R-:W2:Y:S01]  /*35180*/  LDL.LU.64 R12, [R1+0x3b0] ;  /* 0x0003b000010c7983 */ /* 0x002ea20000300a00 */
[----:B------:R-:W-:-:S03]  /*35190*/  IMAD.WIDE R2, R25, 0x4, R166 ;  /* 0x0000000419027825 */ /* 0x000fc600078e02a6 */
[----:B------:R-:W2:Y:S04]  /*351a0*/  LDL.LU.64 R166, [R1+0x1d48] ;  /* 0x001d480001a67983 */ /* 0x000ea80000300a00 */
[----:B------:R-:W2:Y:S04]  /*351b0*/  LDL.LU.64 R80, [R1+0x3a8] ;  /* 0x0003a80001507983 */ /* 0x000ea80000300a00 */
[----:B------:R-:W2:Y:S04]  /*351c0*/  LDL.LU.64 R82, [R1+0x3a0] ;  /* 0x0003a00001527983 */ /* 0x000ea80000300a00 */
[----:B------:R1:W-:Y:S01]  /*351d0*/  STL.64 [R1+0x1860], R2 ;  /* 0x0018600201007387 */ /* 0x0003e20000100a00 */
[----:B----4-:R-:W-:-:S05]  /*351e0*/  IMAD.WIDE R22, R25, 0x4, R236 ;  /* 0x0000000419167825 */ /* 0x010fca00078e02ec */
[----:B------:R-:W-:Y:S01]  /*351f0*/  STL.64 [R1+0x68], R22 ;  /* 0x0000681601007387 */ /* 0x000fe20000100a00 */
[----:B------:R-:W-:-:S03]  /*35200*/  IMAD.WIDE R20, R25, 0x4, R246 ;  /* 0x0000000419147825 */ /* 0x000fc600078e02f6 */
[----:B------:R-:W4:Y:S04]  /*35210*/  LDL.LU.64 R246, [R1+0x380] ;  /* 0x0003800001f67983 */ /* 0x000f280000300a00 */
[----:B------:R3:W-:Y:S01]  /*35220*/  STL.64 [R1+0x1180], R20 ;  /* 0x0011801401007387 */ /* 0x0007e20000100a00 */
[----:B-1----:R-:W-:-:S03]  /*35230*/  IMAD.WIDE R2, R25, 0x4, R4 ;  /* 0x0000000419027825 */ /* 0x002fc600078e0204 */
[----:B------:R-:W4:Y:S04]  /*35240*/  LDL.LU.64 R4, [R1+0x378] ;  /* 0x0003780001047983 */ /* 0x000f280000300a00 */
[----:B------:R1:W-:Y:S01]  /*35250*/  STL.64 [R1+0x1300], R2 ;  /* 0x0013000201007387 */ /* 0x0003e20000100a00 */
[----:B---3--:R-:W-:-:S05]  /*35260*/  IMAD.WIDE R20, R25, 0x4, R242 ;  /* 0x0000000419147825 */ /* 0x008fca00078e02f2 */
[----:B------:R3:W-:Y:S01]  /*35270*/  STL.64 [R1+0x1488], R20 ;  /* 0x0014881401007387 */ /* 0x0007e20000100a00 */
[----:B------:R-:W-:-:S05]  /*35280*/  IMAD.WIDE R22, R25, 0x4, R54 ;  /* 0x0000000419167825 */ /* 0x000fca00078e0236 */
[----:B------:R-:W-:Y:S01]  /*35290*/  STL.64 [R1+0x15e8], R22 ;  /* 0x0015e81601007387 */ /* 0x000fe20000100a00 */
[----:B-1----:R-:W-:-:S04]  /*352a0*/  IMAD.WIDE R2, R25, 0x4, R244 ;  /* 0x0000000419027825 */ /* 0x002fc800078e02f4 */
[C---:B---3--:R-:W-:Y:S02]  /*352b0*/  IMAD.WIDE R20, R25.reuse, 0x4, R138 ;  /* 0x0000000419147825 */ /* 0x048fe400078e028a */
[----:B------:R-:W3:Y:S04]  /*352c0*/  LDL.LU.64 R138, [R1+0x1d40] ;  /* 0x001d4000018a7983 */ /* 0x000ee80000300a00 */
[----:B------:R1:W-:Y:S02]  /*352d0*/  STL.64 [R1+0x1700], R2 ;  /* 0x0017000201007387 */ /* 0x0003e40000100a00 */
[C---:B-1----:R-:W-:Y:S02]  /*352e0*/  IMAD.WIDE R2, R25.reuse, 0x4, R210 ;  /* 0x0000000419027825 */ /* 0x042fe400078e02d2 */
[----:B------:R-:W3:Y:S04]  /*352f0*/  LDL.LU.64 R210, [R1+0x1d38] ;  /* 0x001d380001d27983 */ /* 0x000ee80000300a00 */
[----:B------:R-:W-:Y:S04]  /*35300*/  STL.64 [R1+0x17d0], R20 ;  /* 0x0017d01401007387 */ /* 0x000fe80000100a00 */
[----:B------:R-:W3:Y:S04]  /*35310*/  LDL.LU.64 R242, [R1+0x370] ;  /* 0x0003700001f27983 */ /* 0x000ee80000300a00 */
[----:B------:R-:W3:Y:S04]  /*35320*/  LDL.LU.64 R54, [R1+0x368] ;  /* 0x0003680001367983 */ /* 0x000ee80000300a00 */
[----:B------:R1:W-:Y:S04]  /*35330*/  STL.64 [R1+0x1858], R2 ;  /* 0x0018580201007387 */ /* 0x0003e80000100a00 */
[----:B------:R-:W3:Y:S01]  /*35340*/  LDL.LU.64 R244, [R1+0x360] ;  /* 0x0003600001f47983 */ /* 0x000ee20000300a00 */
[----:B-1----:R-:W-:-:S04]  /*35350*/  IMAD.WIDE R2, R25, 0x4, R238 ;  /* 0x0000000419027825 */ /* 0x002fc800078e02ee */
[C---:B------:R-:W-:Y:S01]  /*35360*/  IMAD.WIDE R20, R25.reuse, 0x4, R232 ;  /* 0x0000000419147825 */ /* 0x040fe200078e02e8 */
[----:B------:R1:W-:Y:S03]  /*35370*/  STL.64 [R1+0x40], R2 ;  /* 0x0000400201007387 */ /* 0x0003e60000100a00 */
[C---:B------:R-:W-:Y:S01]  /*35380*/  IMAD.WIDE R22, R25.reuse, 0x4, R240 ;  /* 0x0000000419167825 */ /* 0x040fe200078e02f0 */
[----:B------:R1:W-:Y:S04]  /*35390*/  STL.64 [R1+0xf60], R20 ;  /* 0x000f601401007387 */ /* 0x0003e80000100a00 */
[----:B------:R-:W-:Y:S01]  /*353a0*/  STL.64 [R1+0x12d0], R22 ;  /* 0x0012d01601007387 */ /* 0x000fe20000100a00 */
[----:B-1----:R-:W-:-:S04]  /*353b0*/  IMAD.WIDE R2, R25, 0x4, R86 ;  /* 0x0000000419027825 */ /* 0x002fc800078e0256 */
[C---:B------:R-:W-:Y:S02]  /*353c0*/  IMAD.WIDE R20, R25.reuse, 0x4, R10 ;  /* 0x0000000419147825 */ /* 0x040fe400078e020a */
[----:B------:R-:W3:Y:S04]  /*353d0*/  LDL.LU.64 R10, [R1+0x340] ;  /* 0x00034000010a7983 */ /* 0x000ee80000300a00 */
[----:B------:R-:W-:Y:S04]  /*353e0*/  STL.64 [R1+0x1458], R2 ;  /* 0x0014580201007387 */ /* 0x000fe80000100a00 */
[----:B------:R1:W-:Y:S02]  /*353f0*/  STL.64 [R1+0x15c0], R20 ;  /* 0x0015c01401007387 */ /* 0x0003e40000100a00 */
[----:B-1----:R-:W-:-:S02]  /*35400*/  IMAD.WIDE R20, R25, 0x4, R162 ;  /* 0x0000000419147825 */ /* 0x002fc400078e02a2 */
[----:B------:R-:W4:Y:S02]  /*35410*/  LDL.LU.64 R162, [R1+0x1d30] ;  /* 0x001d300001a27983 */ /* 0x000f240000300a00 */
[----:B--2---:R-:W-:-:S05]  /*35420*/  IMAD.WIDE R2, R25, 0x4, R84 ;  /* 0x0000000419027825 */ /* 0x004fca00078e0254 */
[----:B------:R1:W-:Y:S02]  /*35430*/  STL.64 [R1+0x16e0], R2 ;  /* 0x0016e00201007387 */ /* 0x0003e40000100a00 */
[C---:B-1----:R-:W-:Y:S02]  /*35440*/  IMAD.WIDE R2, R25.reuse, 0x4, R114 ;  /* 0x0000000419027825 */ /* 0x042fe400078e0272 */
[----:B------:R-:W2:Y:S04]  /*35450*/  LDL.LU.64 R114, [R1+0x1d28] ;  /* 0x001d280001727983 */ /* 0x000ea80000300a00 */
[----:B------:R-:W-:Y:S04]  /*35460*/  STL.64 [R1+0x17b8], R20 ;  /* 0x0017b81401007387 */ /* 0x000fe80000100a00 */
[----:B------:R-:W4:Y:S04]  /*35470*/  LDL.LU.64 R240, [R1+0x338] ;  /* 0x0003380001f07983 */ /* 0x000f280000300a00 */
[----:B------:R-:W4:Y:S04]  /*35480*/  LDL.LU.64 R86, [R1+0x330] ;  /* 0x0003300001567983 */ /* 0x000f280000300a00 */
[----:B------:R1:W-:Y:S04]  /*35490*/  STL.64 [R1+0x1848], R2 ;  /* 0x0018480201007387 */ /* 0x0003e80000100a00 */
[----:B------:R-:W4:Y:S01]  /*354a0*/  LDL.LU.64 R84, [R1+0x328] ;  /* 0x0003280001547983 */ /* 0x000f220000300a00 */
[----:B------:R-:W-:-:S05]  /*354b0*/  IMAD.WIDE R22, R25, 0x4, R50 ;  /* 0x0000000419167825 */ /* 0x000fca00078e0232 */
[----:B------:R1:W-:Y:S02]  /*354c0*/  STL.64 [R1+0x38], R22 ;  /* 0x0000381601007387 */ /* 0x0003e40000100a00 */
[C---:B-1----:R-:W-:Y:S02]  /*354d0*/  IMAD.WIDE R2, R25.reuse, 0x4, R12 ;  /* 0x0000000419027825 */ /* 0x042fe400078e020c */
[----:B------:R-:W4:Y:S02]  /*354e0*/  LDL.LU.64 R12, [R1+0x320] ;  /* 0x00032000010c7983 */ /* 0x000f240000300a00 */
[----:B------:R-:W-:-:S05]  /*354f0*/  IMAD.WIDE R20, R25, 0x4, R52 ;  /* 0x0000000419147825 */ /* 0x000fca00078e0234 */
[----:B------:R-:W-:Y:S04]  /*35500*/  STL.64 [R1+0xf20], R20 ;  /* 0x000f201401007387 */ /* 0x000fe80000100a00 */
[----:B------:R1:W-:Y:S01]  /*35510*/  STL.64 [R1+0x12a0], R2 ;  /* 0x0012a00201007387 */ /* 0x0003e20000100a00 */
[----:B------:R-:W-:-:S05]  /*35520*/  IMAD.WIDE R22, R25, 0x4, R80 ;  /* 0x0000000419167825 */ /* 0x000fca00078e0250 */
[----:B------:R1:W-:Y:S02]  /*35530*/  STL.64 [R1+0x1428], R22 ;  /* 0x0014281601007387 */ /* 0x0003e40000100a00 */
[----:B-1----:R-:W-:-:S04]  /*35540*/  IMAD.WIDE R2, R25, 0x4, R82 ;  /* 0x0000000419027825 */ /* 0x002fc800078e0252 */
[----:B------:R-:W-:-:S04]  /*35550*/  IMAD.WIDE R22, R25, 0x4, R146 ;  /* 0x0000000419167825 */ /* 0x000fc800078e0292 */
[----:B---3--:R-:W-:-:S04]  /*35560*/  IMAD.WIDE R10, R25, 0x4, R10 ;  /* 0x00000004190a7825 */ /* 0x008fc800078e020a */
[C---:B--2---:R-:W-:Y:S02]  /*35570*/  IMAD.WIDE R20, R25.reuse, 0x4, R114 ;  /* 0x0000000419147825 */ /* 0x044fe400078e0272 */
[----:B------:R-:W2:Y:S04]  /*35580*/  LDL.LU.64 R114, [R1+0x1d20] ;  /* 0x001d200001727983 */ /* 0x000ea80000300a00 */
[----:B------:R1:W-:Y:S02]  /*35590*/  STL.64 [R1+0x1598], R2 ;  /* 0x0015980201007387 */ /* 0x0003e40000100a00 */
[C---:B-1----:R-:W-:Y:S02]  /*355a0*/  IMAD.WIDE R2, R25.reuse, 0x4, R130 ;  /* 0x0000000419027825 */ /* 0x042fe400078e0282 */
[----:B------:R-:W3:Y:S04]  /*355b0*/  LDL.LU.64 R130, [R1+0x1d18] ;  /* 0x001d180001827983 */ /* 0x000ee80000300a00 */
[----:B------:R4:W-:Y:S04]  /*355c0*/  STL.64 [R1+0x16c0], R20 ;  /* 0x0016c01401007387 */ /* 0x0009e80000100a00 */
[----:B------:R-:W2:Y:S04]  /*355d0*/  LDL.LU.64 R146, [R1+0x1d10] ;  /* 0x001d100001927983 */ /* 0x000ea80000300a00 */
[----:B------:R1:W-:Y:S01]  /*355e0*/  STL.64 [R1+0x17a0], R2 ;  /* 0x0017a00201007387 */ /* 0x0003e20000100a00 */
[----:B----4-:R-:W-:-:S03]  /*355f0*/  IMAD.WIDE R20, R25, 0x4, R246 ;  /* 0x0000000419147825 */ /* 0x010fc600078e02f6 */
[----:B------:R4:W-:Y:S04]  /*35600*/  STL.64 [R1+0x1838], R22 ;  /* 0x0018381601007387 */ /* 0x0009e80000100a00 */
[----:B------:R-:W2:Y:S01]  /*35610*/  LDL.LU.64 R232, [R1+0x300] ;  /* 0x0003000001e87983 */ /* 0x000ea20000300a00 */
[----:B-1----:R-:W-:-:S03]  /*35620*/  IMAD.WIDE R2, R25, 0x4, R4 ;  /* 0x0000000419027825 */ /* 0x002fc600078e0204 */
[----:B------:R1:W-:Y:S04]  /*35630*/  STL.64 [R1+0x28], R20 ;  /* 0x0000281401007387 */ /* 0x0003e80000100a00 */
[----:B------:R-:W3:Y:S04]  /*35640*/  LDL.LU.64 R50, [R1+0x2f8] ;  /* 0x0002f80001327983 */ /* 0x000ee80000300a00 */
[----:B------:R1:W-:Y:S04]  /*35650*/  STL.64 [R1+0xef0], R2 ;  /* 0x000ef00201007387 */ /* 0x0003e80000100a00 */
[----:B------:R-:W3:Y:S01]  /*35660*/  LDL.LU.64 R82, [R1+0x2f0] ;  /* 0x0002f00001527983 */ /* 0x000ee20000300a00 */
[----:B----4-:R-:W-:-:S03]  /*35670*/  IMAD.WIDE R22, R25, 0x4, R54 ;  /* 0x0000000419167825 */ /* 0x010fc600078e0236 */
[----:B------:R-:W4:Y:S01]  /*35680*/  LDL.LU.64 R246, [R1+0x2e8] ;  /* 0x0002e80001f67983 */ /* 0x000f220000300a00 */
[----:B-1----:R-:W-:-:S03]  /*35690*/  IMAD.WIDE R20, R25, 0x4, R244 ;  /* 0x0000000419147825 */ /* 0x002fc600078e02f4 */
[----:B------:R-:W4:Y:S01]  /*356a0*/  LDL.LU.64 R4, [R1+0x2e0] ;  /* 0x0002e00001047983 */ /* 0x000f220000300a00 */
[----:B------:R-:W-:-:S05]  /*356b0*/  IMAD.WIDE R2, R25, 0x4, R242 ;  /* 0x0000000419027825 */ /* 0x000fca00078e02f2 */
[----:B------:R1:W-:Y:S04]  /*356c0*/  STL.64 [R1+0x1270], R2 ;  /* 0x0012700201007387 */ /* 0x0003e80000100a00 */
[----:B------:R1:W-:Y:S02]  /*356d0*/  STL.64 [R1+0x13f8], R22 ;  /* 0x0013f81601007387 */ /* 0x0003e40000100a00 */
[C---:B-1----:R-:W-:Y:S02]  /*356e0*/  IMAD.WIDE R2, R25.reuse, 0x4, R162 ;  /* 0x0000000419027825 */ /* 0x042fe400078e02a2 */
[----:B------:R-:W4:Y:S04]  /*356f0*/  LDL.LU.64 R162, [R1+0x1d08] ;  /* 0x001d080001a27983 */ /* 0x000f280000300a00 */
[----:B------:R1:W-:Y:S01]  /*35700*/  STL.64 [R1+0x1570], R20 ;  /* 0x0015701401007387 */ /* 0x0003e20000100a00 */
[----:B------:R-:W-:-:S04]  /*35710*/  IMAD.WIDE R22, R25, 0x4, R240 ;  /* 0x0000000419167825 */ /* 0x000fc800078e02f0 */
[C---:B-1----:R-:W-:Y:S02]  /*35720*/  IMAD.WIDE R20, R25.reuse, 0x4, R178 ;  /* 0x0000000419147825 */ /* 0x042fe400078e02b2 */
[----:B------:R-:W4:Y:S04]  /*35730*/  LDL.LU.64 R178, [R1+0x1d00] ;  /* 0x001d000001b27983 */ /* 0x000f280000300a00 */
[----:B------:R1:W-:Y:S02]  /*35740*/  STL.64 [R1+0x16a0], R2 ;  /* 0x0016a00201007387 */ /* 0x0003e40000100a00 */
[C---:B-1----:R-:W-:Y:S02]  /*35750*/  IMAD.WIDE R2, R25.reuse, 0x4, R194 ;  /* 0x0000000419027825 */ /* 0x042fe400078e02c2 */
[----:B------:R-:W4:Y:S04]  /*35760*/  LDL.LU.64 R194, [R1+0x1cf8] ;  /* 0x001cf80001c27983 */ /* 0x000f280000300a00 */
[----:B------:R1:W-:Y:S04]  /*35770*/  STL.64 [R1+0x1788], R20 ;  /* 0x0017881401007387 */ /* 0x0003e80000100a00 */
[----:B------:R-:W4:Y:S04]  /*35780*/  LDL.LU.64 R52, [R1+0x2c0] ;  /* 0x0002c00001347983 */ /* 0x000f280000300a00 */
[----:B------:R-:W4:Y:S04]  /*35790*/  LDL.LU.64 R242, [R1+0x2b8] ;  /* 0x0002b80001f27983 */ /* 0x000f280000300a00 */
[----:B------:R1:W-:Y:S02]  /*357a0*/  STL.64 [R1+0x1828], R2 ;  /* 0x0018280201007387 */ /* 0x0003e40000100a00 */
[----:B-1----:R-:W-:-:S02]  /*357b0*/  IMAD.WIDE R20, R25, 0x4, R86 ;  /* 0x0000000419147825 */ /* 0x002fc400078e0256 */
[----:B------:R-:W4:Y:S04]  /*357c0*/  LDL.LU.64 R80, [R1+0x2b0] ;  /* 0x0002b00001507983 */ /* 0x000f280000300a00 */
[----:B------:R-:W4:Y:S04]  /*357d0*/  LDL.LU.64 R54, [R1+0x2a8] ;  /* 0x0002a80001367983 */ /* 0x000f280000300a00 */
[----:B------:R-:W4:Y:S01]  /*357e0*/  LDL.LU.64 R244, [R1+0x2a0] ;  /* 0x0002a00001f47983 */ /* 0x000f220000300a00 */
[----:B------:R-:W-:-:S03]  /*357f0*/  IMAD.WIDE R2, R25, 0x4, R84 ;  /* 0x0000000419027825 */ /* 0x000fc600078e0254 */
[----:B------:R-:W-:Y:S04]  /*35800*/  STL.64 [R1+0xec8], R22 ;  /* 0x000ec81601007387 */ /* 0x000fe80000100a00 */
[----:B------:R-:W4:Y:S04]  /*35810*/  LDL.LU.64 R86, [R1+0x280] ;  /* 0x0002800001567983 */ /* 0x000f280000300a00 */
[----:B------:R-:W-:Y:S04]  /*35820*/  STL.64 [R1+0x1240], R20 ;  /* 0x0012401401007387 */ /* 0x000fe80000100a00 */
[----:B------:R-:W-:Y:S04]  /*35830*/  STL.64 [R1+0x20], R10 ;  /* 0x0000200a01007387 */ /* 0x000fe80000100a00 */
[----:B------:R1:W-:Y:S04]  /*35840*/  STL.64 [R1+0x13d0], R2 ;  /* 0x0013d00201007387 */ /* 0x0003e80000100a00 */
[----:B------:R1:W-:Y:S02]  /*35850*/  STL.64 [R1+0x1b58], R10 ;  /* 0x001b580a01007387 */ /* 0x0003e40000100a00 */
[----:B-1----:R-:W-:-:S04]  /*35860*/  IMAD.WIDE R2, R25, 0x4, R12 ;  /* 0x0000000419027825 */ /* 0x002fc800078e020c */
[C---:B------:R-:W-:Y:S02]  /*35870*/  IMAD.WIDE R10, R25.reuse, 0x4, R210 ;  /* 0x00000004190a7825 */ /* 0x040fe400078e02d2 */
[----:B------:R-:W4:Y:S04]  /*35880*/  LDL.LU.64 R210, [R1+0x1cf0] ;  /* 0x001cf00001d27983 */ /* 0x000f280000300a00 */
[----:B------:R1:W-:Y:S02]  /*35890*/  STL.64 [R1+0x1548], R2 ;  /* 0x0015480201007387 */ /* 0x0003e40000100a00 */
[C---:B-1----:R-:W-:Y:S02]  /*358a0*/  IMAD.WIDE R2, R25.reuse, 0x4, R8 ;  /* 0x0000000419027825 */ /* 0x042fe400078e0208 */
[----:B------:R-:W4:Y:S04]  /*358b0*/  LDL.LU.64 R8, [R1+0x278] ;  /* 0x0002780001087983 */ /* 0x000f280000300a00 */
[----:B------:R-:W-:Y:S04]  /*358c0*/  STL.64 [R1+0x1680], R10 ;  /* 0x0016800a01007387 */ /* 0x000fe80000100a00 */
[----:B------:R-:W4:Y:S04]  /*358d0*/  LDL.LU.64 R240, [R1+0x270] ;  /* 0x0002700001f07983 */ /* 0x000f280000300a00 */
[----:B------:R1:W-:Y:S04]  /*358e0*/  STL.64 [R1+0x1770], R2 ;  /* 0x0017700201007387 */ /* 0x0003e80000100a00 */
[----:B------:R-:W4:Y:S04]  /*358f0*/  LDL.LU.64 R84, [R1+0x268] ;  /* 0x0002680001547983 */ /* 0x000f280000300a00 */
[----:B------:R-:W4:Y:S01]  /*35900*/  LDL.LU.64 R12, [R1+0x260] ;  /* 0x00026000010c7983 */ /* 0x000f220000300a00 */
[----:B-1----:R-:W-:-:S03]  /*35910*/  IMAD.WIDE R2, R25, 0x4, R226 ;  /* 0x0000000419027825 */ /* 0x002fc600078e02e2 */
[----:B------:R-:W4:Y:S04]  /*35920*/  LDL.LU.64 R226, [R1+0x1ce8] ;  /* 0x001ce80001e27983 */ /* 0x000f280000300a00 */
[----:B------:R1:W-:Y:S01]  /*35930*/  STL.64 [R1+0x1818], R2 ;  /* 0x0018180201007387 */ /* 0x0003e20000100a00 */
[----:B--2---:R-:W-:-:S05]  /*35940*/  IMAD.WIDE R10, R25, 0x4, R232 ;  /* 0x00000004190a7825 */ /* 0x004fca00078e02e8 */
[----:B------:R4:W-:Y:S01]  /*35950*/  STL.64 [R1+0x10], R10 ;  /* 0x0000100a01007387 */ /* 0x0009e20000100a00 */
[----:B---3--:R-:W-:-:S04]  /*35960*/  IMAD.WIDE R20, R25, 0x4, R50 ;  /* 0x0000000419147825 */ /* 0x008fc800078e0232 */
[C---:B-1----:R-:W-:Y:S01]  /*35970*/  IMAD.WIDE R2, R25.reuse, 0x4, R82 ;  /* 0x0000000419027825 */ /* 0x042fe200078e0252 */
[----:B------:R-:W-:Y:S03]  /*35980*/  STL.64 [R1+0x640], R20 ;  /* 0x0006401401007387 */ /* 0x000fe60000100a00 */
[C---:B----4-:R-:W-:Y:S01]  /*35990*/  IMAD.WIDE R10, R25.reuse, 0x4, R246 ;  /* 0x00000004190a7825 */ /* 0x050fe200078e02f6 */
[----:B------:R1:W-:Y:S03]  /*359a0*/  STL.64 [R1+0x1218], R2 ;  /* 0x0012180201007387 */ /* 0x0003e60000100a00 */
[C---:B------:R-:W-:Y:S01]  /*359b0*/  IMAD.WIDE R4, R25.reuse, 0x4, R4 ;  /* 0x0000000419047825 */ /* 0x040fe200078e0204 */
[----:B------:R-:W-:Y:S03]  /*359c0*/  STL.64 [R1+0x13a8], R10 ;  /* 0x0013a80a01007387 */ /* 0x000fe60000100a00 */
[----:B-1----:R-:W-:-:S02]  /*359d0*/  IMAD.WIDE R2, R25, 0x4, R138 ;  /* 0x0000000419027825 */ /* 0x002fc400078e028a */
[----:B------:R-:W2:Y:S04]  /*359e0*/  LDL.LU.64 R138, [R1+0x1ce0] ;  /* 0x001ce000018a7983 */ /* 0x000ea80000300a00 */
[----:B------:R1:W-:Y:S02]  /*359f0*/  STL.64 [R1+0x1520], R4 ;  /* 0x0015200401007387 */ /* 0x0003e40000100a00 */
[C---:B-1----:R-:W-:Y:S02]  /*35a00*/  IMAD.WIDE R4, R25.reuse, 0x4, R184 ;  /* 0x0000000419047825 */ /* 0x042fe400078e02b8 */
[----:B------:R-:W3:Y:S04]  /*35a10*/  LDL.LU.64 R184, [R1+0x1cd8] ;  /* 0x001cd80001b87983 */ /* 0x000ee80000300a00 */
[----:B------:R1:W-:Y:S02]  /*35a20*/  STL.64 [R1+0x1660], R2 ;  /* 0x0016600201007387 */ /* 0x0003e40000100a00 */
[----:B-1----:R-:W-:-:S02]  /*35a30*/  IMAD.WIDE R2, R25, 0x4, R152 ;  /* 0x0000000419027825 */ /* 0x002fc400078e0298 */
[----:B------:R-:W4:Y:S04]  /*35a40*/  LDL.LU.64 R152, [R1+0x1cd0] ;  /* 0x001cd00001987983 */ /* 0x000f280000300a00 */
[----:B------:R1:W-:Y:S04]  /*35a50*/  STL.64 [R1+0x1758], R4 ;  /* 0x0017580401007387 */ /* 0x0003e80000100a00 */
[----:B------:R-:W2:Y:S04]  /*35a60*/  LDL.LU.64 R246, [R1+0x240] ;  /* 0x0002400001f67983 */ /* 0x000ea80000300a00 */
[----:B------:R-:W2:Y:S04]  /*35a70*/  LDL.LU.64 R82, [R1+0x238] ;  /* 0x0002380001527983 */ /* 0x000ea80000300a00 */
[----:B------:R1:W-:Y:S04]  /*35a80*/  STL.64 [R1+0x1808], R2 ;  /* 0x0018080201007387 */ /* 0x0003e80000100a00 */
[----:B-1----:R-:W3:Y:S01]  /*35a90*/  LDL.LU.64 R4, [R1+0x230] ;  /* 0x0002300001047983 */ /* 0x002ee20000300a00 */
[----:B------:R-:W-:-:S03]  /*35aa0*/  IMAD.WIDE R10, R25, 0x4, R242 ;  /* 0x00000004190a7825 */ /* 0x000fc600078e02f2 */
[----:B------:R-:W4:Y:S01]  /*35ab0*/  LDL.LU.64 R242, [R1+0x228] ;  /* 0x0002280001f27983 */ /* 0x000f220000300a00 */
[----:B------:R-:W-:-:S05]  /*35ac0*/  IMAD.WIDE R2, R25, 0x4, R52 ;  /* 0x0000000419027825 */ /* 0x000fca00078e0234 */
[----:B------:R1:W-:Y:S01]  /*35ad0*/  STL.64 [R1+0x8], R2 ;  /* 0x0000080201007387 */ /* 0x0003e20000100a00 */
[----:B------:R-:W-:-:S03]  /*35ae0*/  IMAD.WIDE R20, R25, 0x4, R54 ;  /* 0x0000000419147825 */ /* 0x000fc600078e0236 */
[----:B------:R1:W-:Y:S02]  /*35af0*/  STL.64 [R1+0x628], R10 ;  /* 0x0006280a01007387 */ /* 0x0003e40000100a00 */
[----:B-1----:R-:W-:-:S04]  /*35b00*/  IMAD.WIDE R2, R25, 0x4, R80 ;  /* 0x0000000419027825 */ /* 0x002fc800078e0250 */
[C---:B------:R-:W-:Y:S01]  /*35b10*/  IMAD.WIDE R10, R25.reuse, 0x4, R244 ;  /* 0x00000004190a7825 */ /* 0x040fe200078e02f4 */
[----:B------:R1:W-:Y:S04]  /*35b20*/  STL.64 [R1+0x11f0], R2 ;  /* 0x0011f00201007387 */ /* 0x0003e80000100a00 */
[----:B------:R-:W-:Y:S01]  /*35b30*/  STL.64 [R1+0x1378], R20 ;  /* 0x0013781401007387 */ /* 0x000fe20000100a00 */
[----:B-1----:R-:W-:-:S03]  /*35b40*/  IMAD.WIDE R2, R25, 0x4, R166 ;  /* 0x0000000419027825 */ /* 0x002fc600078e02a6 */
[----:B------:R-:W4:Y:S04]  /*35b50*/  LDL.LU.64 R166, [R1+0x1cc8] ;  /* 0x001cc80001a67983 */ /* 0x000f280000300a00 */
[----:B------:R1:W-:Y:S01]  /*35b60*/  STL.64 [R1+0x14f8], R10 ;  /* 0x0014f80a01007387 */ /* 0x0003e20000100a00 */
[----:B------:R-:W-:-:S04]  /*35b70*/  IMAD.WIDE R248, R25, 0x4, R86 ;  /* 0x0000000419f87825 */ /* 0x000fc800078e0256 */
[C---:B-1----:R-:W-:Y:S02]  /*35b80*/  IMAD.WIDE R10, R25.reuse, 0x4, R202 ;  /* 0x00000004190a7825 */ /* 0x042fe400078e02ca */
[----:B------:R-:W4:Y:S04]  /*35b90*/  LDL.LU.64 R202, [R1+0x1cc0] ;  /* 0x001cc00001ca7983 */ /* 0x000f280000300a00 */
[----:B------:R1:W-:Y:S04]  /*35ba0*/  STL.64 [R1+0x1640], R2 ;  /* 0x0016400201007387 */ /* 0x0003e80000100a00 */
[----:B------:R-:W4:Y:S04]  /*35bb0*/  LDL.LU.64 R244, [R1+0x200] ;  /* 0x0002000001f47983 */ /* 0x000f280000300a00 */
[----:B------:R1:W-:Y:S02]  /*35bc0*/  STL.64 [R1+0x1740], R10 ;  /* 0x0017400a01007387 */ /* 0x0003e40000100a00 */
[----:B-1----:R-:W-:-:S02]  /*35bd0*/  IMAD.WIDE R2, R25, 0x4, R212 ;  /* 0x0000000419027825 */ /* 0x002fc400078e02d4 */
[----:B------:R-:W4:Y:S02]  /*35be0*/  LDL.LU.64 R212, [R1+0x1cb8] ;  /* 0x001cb80001d47983 */ /* 0x000f240000300a00 */
[C---:B------:R-:W-:Y:S02]  /*35bf0*/  IMAD.WIDE R20, R25.reuse, 0x4, R240 ;  /* 0x0000000419147825 */ /* 0x040fe400078e02f0 */
[----:B------:R-:W4:Y:S04]  /*35c00*/  LDL.LU.64 R238, [R1+0x1f8] ;  /* 0x0001f80001ee7983 */ /* 0x000f280000300a00 */
[----:B------:R1:W-:Y:S01]  /*35c10*/  STL.64 [R1+0x17f8], R2 ;  /* 0x0017f80201007387 */ /* 0x0003e20000100a00 */
[----:B------:R-:W-:-:S03]  /*35c20*/  IMAD.WIDE R10, R25, 0x4, R84 ;  /* 0x00000004190a7825 */ /* 0x000fc600078e0254 */
[----:B------:R-:W4:Y:S04]  /*35c30*/  LDL.LU.64 R54, [R1+0x1f0] ;  /* 0x0001f00001367983 */ /* 0x000f280000300a00 */
[----:B------:R-:W4:Y:S01]  /*35c40*/  LDL.LU.64 R86, [R1+0x1e8] ;  /* 0x0001e80001567983 */ /* 0x000f220000300a00 */
[----:B------:R-:W-:-:S03]  /*35c50*/  IMAD.WIDE R8, R25, 0x4, R8 ;  /* 0x0000000419087825 */ /* 0x000fc600078e0208 */
[----:B------:R-:W-:Y:S01]  /*35c60*/  STL.64 [R1+0x1b60], R248 ;  /* 0x001b60f801007387 */ /* 0x000fe20000100a00 */
[----:B-1----:R-:W-:-:S03]  /*35c70*/  IMAD.WIDE R2, R25, 0x4, R12 ;  /* 0x0000000419027825 */ /* 0x002fc600078e020c */
[----:B------:R-:W-:Y:S04]  /*35c80*/  STL.64 [R1+0x11c8], R20 ;  /* 0x0011c81401007387 */ /* 0x000fe80000100a00 */
[----:B------:R-:W4:Y:S04]  /*35c90*/  LDL.LU.64 R240, [R1+0x1c0] ;  /* 0x0001c00001f07983 */ /* 0x000f280000300a00 */
[----:B------:R-:W-:Y:S04]  /*35ca0*/  STL.64 [R1+0x1350], R10 ;  /* 0x0013500a01007387 */ /* 0x000fe80000100a00 */
[----:B------:R-:W4:Y:S04]  /*35cb0*/  LDL.LU.64 R232, [R1+0x1b8] ;  /* 0x0001b80001e87983 */ /* 0x000f280000300a00 */
[----:B------:R1:W-:Y:S04]  /*35cc0*/  STL.64 [R1+0x14d0], R2 ;  /* 0x0014d00201007387 */ /* 0x0003e80000100a00 */
[----:B------:R-:W4:Y:S04]  /*35cd0*/  LDL.LU.64 R84, [R1+0x1b0] ;  /* 0x0001b00001547983 */ /* 0x000f280000300a00 */
[----:B------:R-:W4:Y:S04]  /*35ce0*/  LDL.LU.64 R12, [R1+0x1a8] ;  /* 0x0001a800010c7983 */ /* 0x000f280000300a00 */
[----:B------:R-:W-:Y:S01]  /*35cf0*/  STL.64 [R1+0x610], R8 ;  /* 0x0006100801007387 */ /* 0x000fe20000100a00 */
[----:B-1----:R-:W-:-:S03]  /*35d00*/  IMAD.WIDE R2, R25, 0x4, R148 ;  /* 0x0000000419027825 */ /* 0x002fc600078e0294 */
[----:B------:R1:W-:Y:S04]  /*35d10*/  STL.64 [R1+0x1b68], R8 ;  /* 0x001b680801007387 */ /* 0x0003e80000100a00 */
[----:B------:R-:W4:Y:S01]  /*35d20*/  LDL.LU.64 R148, [R1+0x1cb0] ;  /* 0x001cb00001947983 */ /* 0x000f220000300a00 */
[----:B-1----:R-:W-:-:S03]  /*35d30*/  IMAD.WIDE R8, R25, 0x4, R116 ;  /* 0x0000000419087825 */ /* 0x002fc600078e0274 */
[----:B------:R-:W4:Y:S04]  /*35d40*/  LDL.LU.64 R116, [R1+0x1ca8] ;  /* 0x001ca80001747983 */ /* 0x000f280000300a00 */
[----:B------:R1:W-:Y:S02]  /*35d50*/  STL.64 [R1+0x1620], R2 ;  /* 0x0016200201007387 */ /* 0x0003e40000100a00 */
[C---:B-1----:R-:W-:Y:S02]  /*35d60*/  IMAD.WIDE R2, R25.reuse, 0x4, R132 ;  /* 0x0000000419027825 */ /* 0x042fe400078e0284 */
[----:B------:R-:W4:Y:S04]  /*35d70*/  LDL.LU.64 R132, [R1+0x1ca0] ;  /* 0x001ca00001847983 */ /* 0x000f280000300a00 */
[----:B------:R2:W-:Y:S04]  /*35d80*/  STL.64 [R1+0x1728], R8 ;  /* 0x0017280801007387 */ /* 0x0005e80000100a00 */
[----:B------:R3:W-:Y:S04]  /*35d90*/  STL.64 [R1+0x17e8], R2 ;  /* 0x0017e80201007387 */ /* 0x0007e80000100a00 */
[----:B------:R-:W4:Y:S01]  /*35da0*/  LDL.LU.64 R50, [R1+0x180] ;  /* 0x0001800001327983 */ /* 0x000f220000300a00 */
[----:B--2---:R-:W-:-:S05]  /*35db0*/  IMAD.WIDE R8, R25, 0x4, R82 ;  /* 0x0000000419087825 */ /* 0x004fca00078e0252 */
[----:B------:R-:W-:Y:S01]  /*35dc0*/  STL.64 [R1+0x5f8], R8 ;  /* 0x0005f80801007387 */ /* 0x000fe20000100a00 */
[----:B---3--:R-:W-:-:S03]  /*35dd0*/  IMAD.WIDE R2, R25, 0x4, R4 ;  /* 0x0000000419027825 */ /* 0x008fc600078e0204 */
[----:B------:R-:W2:Y:S04]  /*35de0*/  LDL.LU.64 R4, [R1+0x178] ;  /* 0x0001780001047983 */ /* 0x000ea80000300a00 */
[----:B------:R4:W-:Y:S04]  /*35df0*/  STL.64 [R1+0x11a0], R2 ;  /* 0x0011a00201007387 */ /* 0x0009e80000100a00 */
[----:B------:R-:W3:Y:S01]  /*35e00*/  LDL.LU.64 R52, [R1+0x170] ;  /* 0x0001700001347983 */ /* 0x000ee20000300a00 */
[----:B----4-:R-:W-:-:S05]  /*35e10*/  IMAD.WIDE R2, R25, 0x4, R242 ;  /* 0x0000000419027825 */ /* 0x010fca00078e02f2 */
[----:B------:R1:W-:Y:S02]  /*35e20*/  STL.64 [R1+0x1320], R2 ;  /* 0x0013200201007387 */ /* 0x0003e40000100a00 */
[----:B-1----:R-:W-:-:S04]  /*35e30*/  IMAD.WIDE R2, R25, 0x4, R164 ;  /* 0x0000000419027825 */ /* 0x002fc800078e02a4 */
[----:B------:R-:W-:-:S04]  /*35e40*/  IMAD.WIDE R242, R25, 0x4, R244 ;  /* 0x0000000419f27825 */ /* 0x000fc800078e02f4 */
[----:B------:R-:W-:-:S04]  /*35e50*/  IMAD.WIDE R10, R25, 0x4, R54 ;  /* 0x00000004190a7825 */ /* 0x000fc800078e0236 */
[C---:B------:R-:W-:Y:S02]  /*35e60*/  IMAD.WIDE R8, R25.reuse, 0x4, R148 ;  /* 0x0000000419087825 */ /* 0x040fe400078e0294 */
[----:B------:R-:W4:Y:S04]  /*35e70*/  LDL.LU.64 R148, [R1+0x1c98] ;  /* 0x001c980001947983 */ /* 0x000f280000300a00 */
[----:B------:R-:W4:Y:S04]  /*35e80*/  LDL.LU.64 R164, [R1+0x1c90] ;  /* 0x001c900001a47983 */ /* 0x000f280000300a00 */
[----:B------:R1:W-:Y:S02]  /*35e90*/  STL.64 [R1+0x14a8], R8 ;  /* 0x0014a80801007387 */ /* 0x0003e40000100a00 */
[----:B-1----:R-:W-:-:S02]  /*35ea0*/  IMAD.WIDE R8, R25, 0x4, R180 ;  /* 0x0000000419087825 */ /* 0x002fc400078e02b4 */
[----:B------:R-:W4:Y:S04]  /*35eb0*/  LDL.LU.64 R180, [R1+0x1c88] ;  /* 0x001c880001b47983 */ /* 0x000f280000300a00 */
[----:B------:R1:W-:Y:S02]  /*35ec0*/  STL.64 [R1+0x1600], R2 ;  /* 0x0016000201007387 */ /* 0x0003e40000100a00 */
[C---:B-1----:R-:W-:Y:S02]  /*35ed0*/  IMAD.WIDE R2, R25.reuse, 0x4, R196 ;  /* 0x0000000419027825 */ /* 0x042fe400078e02c4 */
[----:B------:R-:W4:Y:S04]  /*35ee0*/  LDL.LU.64 R196, [R1+0x1c80] ;  /* 0x001c800001c47983 */ /* 0x000f280000300a00 */
        /* <DEDUP_REMOVED lines=15> */
[----:B------:R1:W-:Y:S04]  /*35fe0*/  STL.64 [R1+0x1480], R8 ;  /* 0x0014800801007387 */ /* 0x0003e80000100a00 */
[----:B------:R-:W4:Y:S04]  /*35ff0*/  LDL.LU.64 R54, [R1+0x100] ;  /* 0x0001000001367983 */ /* 0x000f280000300a00 */
[----:B------:R-:W4:Y:S01]  /*36000*/  LDL.LU.64 R86, [R1+0xf8] ;  /* 0x0000f80001567983 */ /* 0x000f220000300a00 */
[----:B-1----:R-:W-:-:S03]  /*36010*/  IMAD.WIDE R8, R25, 0x4, R122 ;  /* 0x0000000419087825 */ /* 0x002fc600078e027a */
[----:B------:R1:W-:Y:S04]  /*36020*/  STL.64 [R1+0x15e0], R2 ;  /* 0x0015e00201007387 */ /* 0x0003e80000100a00 */
[----:B------:R-:W4:Y:S01]  /*36030*/  LDL.LU.64 R122, [R1+0x1c68] ;  /* 0x001c6800017a7983 */ /* 0x000f220000300a00 */
[----:B-1----:R-:W-:-:S03]  /*36040*/  IMAD.WIDE R2, R25, 0x4, R168 ;  /* 0x0000000419027825 */ /* 0x002fc600078e02a8 */
[----:B------:R-:W4:Y:S04]  /*36050*/  LDL.LU.64 R168, [R1+0x1c60] ;  /* 0x001c600001a87983 */ /* 0x000f280000300a00 */
[----:B------:R1:W-:Y:S04]  /*36060*/  STL.64 [R1+0x16f8], R8 ;  /* 0x0016f80801007387 */ /* 0x0003e80000100a00 */
[----:B------:R1:W-:Y:S04]  /*36070*/  STL.64 [R1+0x17c8], R2 ;  /* 0x0017c80201007387 */ /* 0x0003e80000100a00 */
[----:B------:R-:W-:Y:S01]  /*36080*/  STL.64 [R1+0x58], R10 ;  /* 0x0000580a01007387 */ /* 0x000fe20000100a00 */
[----:B-1----:R-:W-:-:S03]  /*36090*/  IMAD.WIDE R8, R25, 0x4, R84 ;  /* 0x0000000419087825 */ /* 0x002fc600078e0254 */
[----:B------:R-:W4:Y:S01]  /*360a0*/  LDL.LU.64 R84, [R1+0xc0] ;  /* 0x0000c00001547983 */ /* 0x000f220000300a00 */
[----:B------:R-:W-:-:S03]  /*360b0*/  IMAD.WIDE R2, R25, 0x4, R12 ;  /* 0x0000000419027825 */ /* 0x000fc600078e020c */
[----:B------:R1:W-:Y:S04]  /*360c0*/  STL.64 [R1+0xf58], R8 ;  /* 0x000f580801007387 */ /* 0x0003e80000100a00 */
[----:B------:R-:W4:Y:S04]  /*360d0*/  LDL.LU.64 R12, [R1+0xb8] ;  /* 0x0000b800010c7983 */ /* 0x000f280000300a00 */
[----:B------:R2:W-:Y:S01]  /*360e0*/  STL.64 [R1+0x12c8], R2 ;  /* 0x0012c80201007387 */ /* 0x0005e20000100a00 */
[----:B-1----:R-:W-:-:S04]  /*360f0*/  IMAD.WIDE R8, R25, 0x4, R150 ;  /* 0x0000000419087825 */ /* 0x002fc800078e0296 */
[C---:B--2---:R-:W-:Y:S02]  /*36100*/  IMAD.WIDE R2, R25.reuse, 0x4, R202 ;  /* 0x0000000419027825 */ /* 0x044fe400078e02ca */
[----:B------:R-:W2:Y:S04]  /*36110*/  LDL.LU.64 R202, [R1+0x1c58] ;  /* 0x001c580001ca7983 */ /* 0x000ea80000300a00 */
[----:B------:R-:W2:Y:S04]  /*36120*/  LDL.LU.64 R150, [R1+0x1c50] ;  /* 0x001c500001967983 */ /* 0x000ea80000300a00 */
[----:B------:R1:W-:Y:S02]  /*36130*/  STL.64 [R1+0x1450], R2 ;  /* 0x0014500201007387 */ /* 0x0003e40000100a00 */
[----:B-1----:R-:W-:-:S02]  /*36140*/  IMAD.WIDE R2, R25, 0x4, R118 ;  /* 0x0000000419027825 */ /* 0x002fc400078e0276 */
[----:B------:R-:W2:Y:S04]  /*36150*/  LDL.LU.64 R118, [R1+0x1c48] ;  /* 0x001c480001767983 */ /* 0x000ea80000300a00 */
[----:B------:R1:W-:Y:S02]  /*36160*/  STL.64 [R1+0x15b8], R8 ;  /* 0x0015b80801007387 */ /* 0x0003e40000100a00 */
[C---:B-1----:R-:W-:Y:S02]  /*36170*/  IMAD.WIDE R8, R25.reuse, 0x4, R134 ;  /* 0x0000000419087825 */ /* 0x042fe400078e0286 */
[----:B------:R-:W2:Y:S04]  /*36180*/  LDL.LU.64 R134, [R1+0x1c40] ;  /* 0x001c400001867983 */ /* 0x000ea80000300a00 */
[----:B------:R1:W-:Y:S04]  /*36190*/  STL.64 [R1+0x16d8], R2 ;  /* 0x0016d80201007387 */ /* 0x0003e80000100a00 */
[----:B------:R3:W-:Y:S01]  /*361a0*/  STL.64 [R1+0x17b0], R8 ;  /* 0x0017b00801007387 */ /* 0x0007e20000100a00 */
[----:B-1----:R-:W-:-:S03]  /*361b0*/  IMAD.WIDE R2, R25, 0x4, R4 ;  /* 0x0000000419027825 */ /* 0x002fc600078e0204 */
[----:B------:R-:W2:Y:S01]  /*361c0*/  LDL.LU.64 R4, [R1+0x80] ;  /* 0x0000800001047983 */ /* 0x000ea20000300a00 */
[----:B---3--:R-:W-:-:S03]  /*361d0*/  IMAD.WIDE R8, R25, 0x4, R52 ;  /* 0x0000000419087825 */ /* 0x008fc600078e0234 */
[----:B------:R2:W-:Y:S01]  /*361e0*/  STL.64 [R1+0x50], R2 ;  /* 0x0000500201007387 */ /* 0x0005e20000100a00 */
[----:B----4-:R-:W-:-:S04]  /*361f0*/  IMAD.WIDE R10, R25, 0x4, R80 ;  /* 0x00000004190a7825 */ /* 0x010fc800078e0250 */
[C---:B--2---:R-:W-:Y:S02]  /*36200*/  IMAD.WIDE R2, R25.reuse, 0x4, R150 ;  /* 0x0000000419027825 */ /* 0x044fe400078e0296 */
[----:B------:R-:W2:Y:S04]  /*36210*/  LDL.LU.64 R150, [R1+0x1c38] ;  /* 0x001c380001967983 */ /* 0x000ea80000300a00 */
[----:B------:R1:W-:Y:S02]  /*36220*/  STL.64 [R1+0xf18], R8 ;  /* 0x000f180801007387 */ /* 0x0003e40000100a00 */
[C---:B-1----:R-:W-:Y:S02]  /*36230*/  IMAD.WIDE R8, R25.reuse, 0x4, R166 ;  /* 0x0000000419087825 */ /* 0x042fe400078e02a6 */
[----:B------:R-:W3:Y:S04]  /*36240*/  LDL.LU.64 R166, [R1+0x1c30] ;  /* 0x001c300001a67983 */ /* 0x000ee80000300a00 */
[----:B------:R1:W-:Y:S02]  /*36250*/  STL.64 [R1+0x1298], R2 ;  /* 0x0012980201007387 */ /* 0x0003e40000100a00 */
[----:B-1----:R-:W-:-:S02]  /*36260*/  IMAD.WIDE R2, R25, 0x4, R182 ;  /* 0x0000000419027825 */ /* 0x002fc400078e02b6 */
[----:B------:R-:W4:Y:S04]  /*36270*/  LDL.LU.64 R182, [R1+0x1c28] ;  /* 0x001c280001b67983 */ /* 0x000f280000300a00 */
[----:B------:R1:W-:Y:S02]  /*36280*/  STL.64 [R1+0x1420], R8 ;  /* 0x0014200801007387 */ /* 0x0003e40000100a00 */
[C---:B-1----:R-:W-:Y:S02]  /*36290*/  IMAD.WIDE R8, R25.reuse, 0x4, R198 ;  /* 0x0000000419087825 */ /* 0x042fe400078e02c6 */
[----:B------:R-:W2:Y:S04]  /*362a0*/  LDL.LU.64 R198, [R1+0x1c20] ;  /* 0x001c200001c67983 */ /* 0x000ea80000300a00 */
[----:B------:R1:W-:Y:S02]  /*362b0*/  STL.64 [R1+0x1590], R2 ;  /* 0x0015900201007387 */ /* 0x0003e40000100a00 */
[----:B-1----:R-:W-:-:S02]  /*362c0*/  IMAD.WIDE R2, R25, 0x4, R214 ;  /* 0x0000000419027825 */ /* 0x002fc400078e02d6 */
[----:B------:R-:W2:Y:S04]  /*362d0*/  LDL.LU.64 R214, [R1+0x1c18] ;  /* 0x001c180001d67983 */ /* 0x000ea80000300a00 */
[----:B------:R1:W-:Y:S04]  /*362e0*/  STL.64 [R1+0x16b8], R8 ;  /* 0x0016b80801007387 */ /* 0x0003e80000100a00 */
[----:B------:R1:W-:Y:S04]  /*362f0*/  STL.64 [R1+0x1798], R2 ;  /* 0x0017980201007387 */ /* 0x0003e80000100a00 */
[----:B------:R-:W-:Y:S01]  /*36300*/  STL.64 [R1+0x48], R10 ;  /* 0x0000480a01007387 */ /* 0x000fe20000100a00 */
[----:B-1----:R-:W-:-:S03]  /*36310*/  IMAD.WIDE R8, R25, 0x4, R202 ;  /* 0x0000000419087825 */ /* 0x002fc600078e02ca */
[----:B------:R-:W2:Y:S01]  /*36320*/  LDL.LU.64 R202, [R1+0x1c10] ;  /* 0x001c100001ca7983 */ /* 0x000ea20000300a00 */
[----:B------:R-:W-:-:S05]  /*36330*/  IMAD.WIDE R2, R25, 0x4, R82 ;  /* 0x0000000419027825 */ /* 0x000fca00078e0252 */
[----:B------:R1:W-:Y:S02]  /*36340*/  STL.64 [R1+0xee8], R2 ;  /* 0x000ee80201007387 */ /* 0x0003e40000100a00 */
[C---:B-1----:R-:W-:Y:S02]  /*36350*/  IMAD.WIDE R2, R25.reuse, 0x4, R152 ;  /* 0x0000000419027825 */ /* 0x042fe400078e0298 */
[----:B------:R-:W2:Y:S04]  /*36360*/  LDL.LU.64 R152, [R1+0x1c08] ;  /* 0x001c080001987983 */ /* 0x000ea80000300a00 */
[----:B------:R1:W-:Y:S02]  /*36370*/  STL.64 [R1+0x1268], R8 ;  /* 0x0012680801007387 */ /* 0x0003e40000100a00 */
[----:B-1----:R-:W-:-:S02]  /*36380*/  IMAD.WIDE R8, R25, 0x4, R106 ;  /* 0x0000000419087825 */ /* 0x002fc400078e026a */
[----:B------:R-:W3:Y:S04]  /*36390*/  LDL.LU.64 R106, [R1+0x1c00] ;  /* 0x001c0000016a7983 */ /* 0x000ee80000300a00 */
[----:B------:R1:W-:Y:S02]  /*363a0*/  STL.64 [R1+0x13f0], R2 ;  /* 0x0013f00201007387 */ /* 0x0003e40000100a00 */
[C---:B-1----:R-:W-:Y:S02]  /*363b0*/  IMAD.WIDE R2, R25.reuse, 0x4, R120 ;  /* 0x0000000419027825 */ /* 0x042fe400078e0278 */
[----:B------:R-:W3:Y:S04]  /*363c0*/  LDL.LU.64 R120, [R1+0x1bf8] ;  /* 0x001bf80001787983 */ /* 0x000ee80000300a00 */
[----:B------:R1:W-:Y:S02]  /*363d0*/  STL.64 [R1+0x1568], R8 ;  /* 0x0015680801007387 */ /* 0x0003e40000100a00 */
[----:B-1----:R-:W-:-:S02]  /*363e0*/  IMAD.WIDE R8, R25, 0x4, R136 ;  /* 0x0000000419087825 */ /* 0x002fc400078e0288 */
[----:B------:R-:W3:Y:S04]  /*363f0*/  LDL.LU.64 R136, [R1+0x1bf0] ;  /* 0x001bf00001887983 */ /* 0x000ee80000300a00 */
[----:B------:R1:W-:Y:S04]  /*36400*/  STL.64 [R1+0x1698], R2 ;  /* 0x0016980201007387 */ /* 0x0003e80000100a00 */
[----:B------:R2:W-:Y:S01]  /*36410*/  STL.64 [R1+0x1780], R8 ;  /* 0x0017800801007387 */ /* 0x0005e20000100a00 */
[----:B-1----:R-:W-:-:S04]  /*36420*/  IMAD.WIDE R2, R25, 0x4, R86 ;  /* 0x0000000419027825 */ /* 0x002fc800078e0256 */
[C---:B--2---:R-:W-:Y:S02]  /*36430*/  IMAD.WIDE R8, R25.reuse, 0x4, R152 ;  /* 0x0000000419087825 */ /* 0x044fe400078e0298 */
[----:B------:R-:W2:Y:S04]  /*36440*/  LDL.LU.64 R152, [R1+0x1be8] ;  /* 0x001be80001987983 */ /* 0x000ea80000300a00 */
[----:B------:R1:W-:Y:S02]  /*36450*/  STL.64 [R1+0x30], R2 ;  /* 0x0000300201007387 */ /* 0x0003e40000100a00 */
[C---:B-1----:R-:W-:Y:S02]  /*36460*/  IMAD.WIDE R2, R25.reuse, 0x4, R168 ;  /* 0x0000000419027825 */ /* 0x042fe400078e02a8 */
[----:B------:R-:W2:Y:S04]  /*36470*/  LDL.LU.64 R168, [R1+0x1be0] ;  /* 0x001be00001a87983 */ /* 0x000ea80000300a00 */
[----:B------:R1:W-:Y:S02]  /*36480*/  STL.64 [R1+0xec0], R8 ;  /* 0x000ec00801007387 */ /* 0x0003e40000100a00 */
[----:B-1----:R-:W-:-:S02]  /*36490*/  IMAD.WIDE R8, R25, 0x4, R184 ;  /* 0x0000000419087825 */ /* 0x002fc400078e02b8 */
        /* <DEDUP_REMOVED lines=12> */
[----:B-1----:R-:W-:-:S04]  /*36560*/  IMAD.WIDE R8, R25, 0x4, R12 ;  /* 0x0000000419087825 */ /* 0x002fc800078e020c */
[C---:B---3--:R-:W-:Y:S02]  /*36570*/  IMAD.WIDE R2, R25.reuse, 0x4, R106 ;  /* 0x0000000419027825 */ /* 0x048fe400078e026a */
[----:B------:R-:W3:Y:S04]  /*36580*/  LDL.LU.64 R106, [R1+0x1bb8] ;  /* 0x001bb800016a7983 */ /* 0x000ee80000300a00 */
[----:B------:R1:W-:Y:S02]  /*36590*/  STL.64 [R1+0x18], R8 ;  /* 0x0000180801007387 */ /* 0x0003e40000100a00 */
[C---:B-1----:R-:W-:Y:S02]  /*365a0*/  IMAD.WIDE R8, R25.reuse, 0x4, R122 ;  /* 0x0000000419087825 */ /* 0x042fe400078e027a */
[----:B------:R-:W3:Y:S04]  /*365b0*/  LDL.LU.64 R122, [R1+0x1bb0] ;  /* 0x001bb000017a7983 */ /* 0x000ee80000300a00 */
[----:B------:R1:W-:Y:S02]  /*365c0*/  STL.64 [R1+0x638], R2 ;  /* 0x0006380201007387 */ /* 0x0003e40000100a00 */
[----:B-1----:R-:W-:-:S02]  /*365d0*/  IMAD.WIDE R2, R25, 0x4, R138 ;  /* 0x0000000419027825 */ /* 0x002fc400078e028a */
[----:B------:R-:W3:Y:S04]  /*365e0*/  LDL.LU.64 R138, [R1+0x1ba8] ;  /* 0x001ba800018a7983 */ /* 0x000ee80000300a00 */
[----:B------:R1:W-:Y:S02]  /*365f0*/  STL.64 [R1+0x1210], R8 ;  /* 0x0012100801007387 */ /* 0x0003e40000100a00 */
[C---:B-1----:R-:W-:Y:S02]  /*36600*/  IMAD.WIDE R8, R25.reuse, 0x4, R154 ;  /* 0x0000000419087825 */ /* 0x042fe400078e029a */
[----:B------:R-:W3:Y:S04]  /*36610*/  LDL.LU.64 R154, [R1+0x1ba0] ;  /* 0x001ba000019a7983 */ /* 0x000ee80000300a00 */
[----:B------:R1:W-:Y:S01]  /*36620*/  STL.64 [R1+0x13a0], R2 ;  /* 0x0013a00201007387 */ /* 0x0003e20000100a00 */
[----:B------:R-:W-:-:S04]  /*36630*/  IMAD.WIDE R234, R25, 0x4, R4 ;  /* 0x0000000419ea7825 */ /* 0x000fc800078e0204 */
[C---:B-1----:R-:W-:Y:S02]  /*36640*/  IMAD.WIDE R2, R25.reuse, 0x4, R170 ;  /* 0x0000000419027825 */ /* 0x042fe400078e02aa */
[----:B------:R-:W3:Y:S04]  /*36650*/  LDL.LU.64 R170, [R1+0x1b98] ;  /* 0x001b980001aa7983 */ /* 0x000ee80000300a00 */
[----:B------:R1:W-:Y:S01]  /*36660*/  STL.64 [R1+0x1518], R8 ;  /* 0x0015180801007387 */ /* 0x0003e20000100a00 */
[----:B------:R-:W-:-:S04]  /*36670*/  IMAD.WIDE R4, R25, 0x4, R228 ;  /* 0x0000000419047825 */ /* 0x000fc800078e02e4 */
[C---:B-1----:R-:W-:Y:S02]  /*36680*/  IMAD.WIDE R8, R25.reuse, 0x4, R186 ;  /* 0x0000000419087825 */ /* 0x042fe400078e02ba */
[----:B------:R-:W3:Y:S04]  /*36690*/  LDL.LU.64 R186, [R1+0x1b90] ;  /* 0x001b900001ba7983 */ /* 0x000ee80000300a00 */
[----:B------:R-:W-:Y:S04]  /*366a0*/  STL.64 [R1+0x1658], R2 ;  /* 0x0016580201007387 */ /* 0x000fe80000100a00 */
[----:B------:R1:W-:Y:S02]  /*366b0*/  STL.64 [R1+0x1750], R8 ;  /* 0x0017500801007387 */ /* 0x0003e40000100a00 */
[----:B-1----:R-:W-:-:S04]  /*366c0*/  IMAD.WIDE R8, R25, 0x4, R202 ;  /* 0x0000000419087825 */ /* 0x002fc800078e02ca */
[----:B------:R-:W-:-:S04]  /*366d0*/  IMAD.WIDE R250, R25, 0x4, R50 ;  /* 0x0000000419fa7825 */ /* 0x000fc800078e0232 */
[----:B------:R-:W-:-:S04]  /*366e0*/  IMAD.WIDE R238, R25, 0x4, R54 ;  /* 0x0000000419ee7825 */ /* 0x000fc800078e0236 */
[----:B------:R-:W-:-:S04]  /*366f0*/  IMAD.WIDE R236, R25, 0x4, R84 ;  /* 0x0000000419ec7825 */ /* 0x000fc800078e0254 */
[----:B------:R-:W-:-:S04]  /*36700*/  IMAD.WIDE R10, R25, 0x4, R114 ;  /* 0x00000004190a7825 */ /* 0x000fc800078e0272 */
[C---:B--2---:R-:W-:Y:S02]  /*36710*/  IMAD.WIDE R2, R25.reuse, 0x4, R218 ;  /* 0x0000000419027825 */ /* 0x044fe400078e02da */
[----:B------:R-:W2:Y:S04]  /*36720*/  LDL.LU.64 R218, [R1+0x1b88] ;  /* 0x001b880001da7983 */ /* 0x000ea80000300a00 */
[----:B------:R-:W2:Y:S04]  /*36730*/  LDL.LU.64 R202, [R1+0x1b80] ;  /* 0x001b800001ca7983 */ /* 0x000ea80000300a00 */
[----:B------:R1:W-:Y:S04]  /*36740*/  STL.64 [R1], R2 ;  /* 0x0000000201007387 */ /* 0x0003e80000100a00 */
[----:B------:R4:W-:Y:S04]  /*36750*/  STL.64 [R1+0x620], R8 ;  /* 0x0006200801007387 */ /* 0x0009e80000100a00 */
[----:B------:R4:W-:Y:S01]  /*36760*/  STL.64 [R1+0x11e8], R4 ;  /* 0x0011e80401007387 */ /* 0x0009e20000100a00 */
[----:B-1----:R-:W-:-:S04]  /*36770*/  IMAD.WIDE R2, R25, 0x4, R226 ;  /* 0x0000000419027825 */ /* 0x002fc800078e02e2 */
[C---:B----4-:R-:W-:Y:S01]  /*36780*/  IMAD.WIDE R8, R25.reuse, 0x4, R224 ;  /* 0x0000000419087825 */ /* 0x050fe200078e02e0 */
[----:B------:R1:W-:Y:S03]  /*36790*/  STL.64 [R1+0x1370], R2 ;  /* 0x0013700201007387 */ /* 0x0003e60000100a00 */
[C---:B------:R-:W-:Y:S01]  /*367a0*/  IMAD.WIDE R4, R25.reuse, 0x4, R222 ;  /* 0x0000000419047825 */ /* 0x040fe200078e02de */
        /* <DEDUP_REMOVED lines=29> */
[C---:B---3--:R-:W-:Y:S01]  /*36980*/  IMAD.WIDE R4, R25.reuse, 0x4, R180 ;  /* 0x0000000419047825 */ /* 0x048fe200078e02b4 */
[----:B------:R3:W-:Y:S04]  /*36990*/  STL.64 [R1+0x5e8], R8 ;  /* 0x0005e80801007387 */ /* 0x0007e80000100a00 */
[----:B------:R4:W-:Y:S01]  /*369a0*/  STL.64 [R1+0x1170], R4 ;  /* 0x0011700401007387 */ /* 0x0009e20000100a00 */
[----:B-1----:R-:W-:-:S04]  /*369b0*/  IMAD.WIDE R2, R25, 0x4, R178 ;  /* 0x0000000419027825 */ /* 0x002fc800078e02b2 */
[C---:B---3--:R-:W-:Y:S01]  /*369c0*/  IMAD.WIDE R8, R25.reuse, 0x4, R176 ;  /* 0x0000000419087825 */ /* 0x048fe200078e02b0 */
[----:B------:R1:W-:Y:S03]  /*369d0*/  STL.64 [R1+0x12f0], R2 ;  /* 0x0012f00201007387 */ /* 0x0003e60000100a00 */
[C---:B----4-:R-:W-:Y:S01]  /*369e0*/  IMAD.WIDE R4, R25.reuse, 0x4, R174 ;  /* 0x0000000419047825 */ /* 0x050fe200078e02ae */
        /* <DEDUP_REMOVED lines=12> */
[----:B------:R-:W-:Y:S04]  /*36ab0*/  STL.64 [R1+0x1448], R8 ;  /* 0x0014480801007387 */ /* 0x000fe80000100a00 */
[----:B------:R3:W-:Y:S01]  /*36ac0*/  STL.64 [R1+0x15b0], R4 ;  /* 0x0015b00401007387 */ /* 0x0007e20000100a00 */
[----:B-1----:R-:W-:-:S05]  /*36ad0*/  IMAD.WIDE R2, R25, 0x4, R156 ;  /* 0x0000000419027825 */ /* 0x002fca00078e029c */
[----:B------:R1:W-:Y:S01]  /*36ae0*/  STL.64 [R1+0x16d0], R2 ;  /* 0x0016d00201007387 */ /* 0x0003e20000100a00 */
[----:B---3--:R-:W-:-:S04]  /*36af0*/  IMAD.WIDE R4, R25, 0x4, R148 ;  /* 0x0000000419047825 */ /* 0x008fc800078e0294 */
[C---:B------:R-:W-:Y:S01]  /*36b00*/  IMAD.WIDE R8, R25.reuse, 0x4, R144 ;  /* 0x0000000419087825 */ /* 0x040fe200078e0290 */
[----:B------:R3:W-:Y:S03]  /*36b10*/  STL.64 [R1+0xf10], R4 ;  /* 0x000f100401007387 */ /* 0x0007e60000100a00 */
[----:B-1----:R-:W-:-:S05]  /*36b20*/  IMAD.WIDE R2, R25, 0x4, R146 ;  /* 0x0000000419027825 */ /* 0x002fca00078e0292 */
[----:B------:R1:W-:Y:S01]  /*36b30*/  STL.64 [R1+0x1290], R2 ;  /* 0x0012900201007387 */ /* 0x0003e20000100a00 */
[----:B---3--:R-:W-:-:S03]  /*36b40*/  IMAD.WIDE R4, R25, 0x4, R142 ;  /* 0x0000000419047825 */ /* 0x008fc600078e028e */
[----:B------:R-:W-:Y:S04]  /*36b50*/  STL.64 [R1+0x1418], R8 ;  /* 0x0014180801007387 */ /* 0x000fe80000100a00 */
[----:B------:R3:W-:Y:S01]  /*36b60*/  STL.64 [R1+0x1588], R4 ;  /* 0x0015880401007387 */ /* 0x0007e20000100a00 */
[----:B-1----:R-:W-:-:S05]  /*36b70*/  IMAD.WIDE R2, R25, 0x4, R140 ;  /* 0x0000000419027825 */ /* 0x002fca00078e028c */
[----:B------:R1:W-:Y:S01]  /*36b80*/  STL.64 [R1+0x16b0], R2 ;  /* 0x0016b00201007387 */ /* 0x0003e20000100a00 */
[----:B---3--:R-:W-:-:S03]  /*36b90*/  IMAD.WIDE R4, R25, 0x4, R132 ;  /* 0x0000000419047825 */ /* 0x008fc600078e0284 */
[----:B------:R-:W3:Y:S04]  /*36ba0*/  LDL.LU.64 R42, [R1+0x680] ;  /* 0x00068000012a7983 */ /* 0x000ee80000300a00 */
[----:B------:R4:W-:Y:S01]  /*36bb0*/  STL.64 [R1+0xee0], R4 ;  /* 0x000ee00401007387 */ /* 0x0009e20000100a00 */
[----:B-1----:R-:W-:-:S03]  /*36bc0*/  IMAD.WIDE R2, R25, 0x4, R130 ;  /* 0x0000000419027825 */ /* 0x002fc600078e0282 */
[----:B------:R-:W3:Y:S01]  /*36bd0*/  LDL.LU.64 R50, [R1+0x678] ;  /* 0x0006780001327983 */ /* 0x000ee20000300a00 */
[----:B------:R-:W-:-:S03]  /*36be0*/  IMAD.WIDE R8, R25, 0x4, R128 ;  /* 0x0000000419087825 */ /* 0x000fc600078e0280 */
[----:B------:R1:W-:Y:S04]  /*36bf0*/  STL.64 [R1+0x1260], R2 ;  /* 0x0012600201007387 */ /* 0x0003e80000100a00 */
[----:B----4-:R-:W4:Y:S04]  /*36c00*/  LDL.LU.64 R4, [R1+0x670] ;  /* 0x0006700001047983 */ /* 0x010f280000300a00 */
[----:B------:R-:W-:Y:S01]  /*36c10*/  STL.64 [R1+0x13e8], R8 ;  /* 0x0013e80801007387 */ /* 0x000fe20000100a00 */
[----:B-1----:R-:W-:-:S03]  /*36c20*/  IMAD.WIDE R2, R25, 0x4, R126 ;  /* 0x0000000419027825 */ /* 0x002fc600078e027e */
[----:B------:R-:W4:Y:S04]  /*36c30*/  LDL.LU.64 R44, [R1+0x668] ;  /* 0x00066800012c7983 */ /* 0x000f280000300a00 */
[----:B------:R-:W4:Y:S04]  /*36c40*/  LDL.LU.64 R72, [R1+0x660] ;  /* 0x0006600001487983 */ /* 0x000f280000300a00 */
[----:B------:R1:W-:Y:S04]  /*36c50*/  STL.64 [R1+0x1560], R2 ;  /* 0x0015600201007387 */ /* 0x0003e80000100a00 */
[----:B------:R-:W4:Y:S04]  /*36c60*/  LDL.LU.64 R54, [R1+0x658] ;  /* 0x0006580001367983 */ /* 0x000f280000300a00 */
[----:B------:R-:W4:Y:S01]  /*36c70*/  LDL.LU.64 R74, [R1+0x650] ;  /* 0x00065000014a7983 */ /* 0x000f220000300a00 */
[----:B-1----:R-:W-:-:S03]  /*36c80*/  IMAD.WIDE R2, R25, 0x4, R124 ;  /* 0x0000000419027825 */ /* 0x002fc600078e027c */
[----:B------:R-:W4:Y:S04]  /*36c90*/  LDL.LU.64 R46, [R1+0x648] ;  /* 0x00064800012e7983 */ /* 0x000f280000300a00 */
[----:B------:R1:W-:Y:S04]  /*36ca0*/  STL.64 [R1+0x1690], R2 ;  /* 0x0016900201007387 */ /* 0x0003e80000100a00 */
[----:B------:R-:W4:Y:S04]  /*36cb0*/  LDL.LU.64 R84, [R1+0x6c0] ;  /* 0x0006c00001547983 */ /* 0x000f280000300a00 */
[----:B------:R-:W4:Y:S04]  /*36cc0*/  LDL.LU.64 R104, [R1+0x6b8] ;  /* 0x0006b80001687983 */ /* 0x000f280000300a00 */
[----:B------:R-:W4:Y:S01]  /*36cd0*/  LDL.LU.64 R80, [R1+0x6b0] ;  /* 0x0006b00001507983 */ /* 0x000f220000300a00 */
[----:B-1----:R-:W-:-:S03]  /*36ce0*/  IMAD.WIDE R2, R25, 0x4, R118 ;  /* 0x0000000419027825 */ /* 0x002fc600078e0276 */
[----:B------:R-:W4:Y:S04]  /*36cf0*/  LDL.LU.64 R48, [R1+0x6a8] ;  /* 0x0006a80001307983 */ /* 0x000f280000300a00 */
[----:B------:R-:W4:Y:S04]  /*36d00*/  LDL.LU.64 R76, [R1+0x6a0] ;  /* 0x0006a000014c7983 */ /* 0x000f280000300a00 */
[----:B------:R1:W-:Y:S04]  /*36d10*/  STL.64 [R1+0x5d8], R2 ;  /* 0x0005d80201007387 */ /* 0x0003e80000100a00 */
[----:B------:R-:W4:Y:S04]  /*36d20*/  LDL.LU.64 R52, [R1+0x698] ;  /* 0x0006980001347983 */ /* 0x000f280000300a00 */
[----:B------:R-:W4:Y:S01]  /*36d30*/  LDL.LU.64 R82, [R1+0x690] ;  /* 0x0006900001527983 */ /* 0x000f220000300a00 */
[----:B------:R-:W-:-:S04]  /*36d40*/  IMAD.WIDE R8, R25, 0x4, R112 ;  /* 0x0000000419087825 */ /* 0x000fc800078e0270 */
[----:B-1----:R-:W-:-:S05]  /*36d50*/  IMAD.WIDE R2, R25, 0x4, R116 ;  /* 0x0000000419027825 */ /* 0x002fca00078e0274 */
[----:B------:R1:W-:Y:S04]  /*36d60*/  STL.64 [R1+0xeb8], R2 ;  /* 0x000eb80201007387 */ /* 0x0003e80000100a00 */
[----:B------:R-:W-:Y:S04]  /*36d70*/  STL.64 [R1+0x1230], R10 ;  /* 0x0012300a01007387 */ /* 0x000fe80000100a00 */
[----:B------:R-:W4:Y:S04]  /*36d80*/  LDL.LU.64 R78, [R1+0x688] ;  /* 0x00068800014e7983 */ /* 0x000f280000300a00 */
[----:B------:R-:W-:Y:S04]  /*36d90*/  STL.64 [R1+0x13c0], R8 ;  /* 0x0013c00801007387 */ /* 0x000fe80000100a00 */
[----:B------:R-:W4:Y:S01]  /*36da0*/  LDL.LU.64 R86, [R1+0x700] ;  /* 0x0007000001567983 */ /* 0x000f220000300a00 */
[----:B-1----:R-:W-:-:S05]  /*36db0*/  IMAD.WIDE R2, R25, 0x4, R110 ;  /* 0x0000000419027825 */ /* 0x002fca00078e026e */
[----:B------:R1:W-:Y:S04]  /*36dc0*/  STL.64 [R1+0x1538], R2 ;  /* 0x0015380201007387 */ /* 0x0003e80000100a00 */
[----:B------:R-:W4:Y:S01]  /*36dd0*/  LDL.LU.64 R232, [R1+0x6f8] ;  /* 0x0006f80001e87983 */ /* 0x000f220000300a00 */
[----:B--2---:R-:W-:-:S03]  /*36de0*/  IMAD.WIDE R28, R25, 0x4, R202 ;  /* 0x00000004191c7825 */ /* 0x004fc600078e02ca */
[----:B------:R-:W2:Y:S01]  /*36df0*/  LDL.LU.64 R12, [R1+0x6f0] ;  /* 0x0006f000010c7983 */ /* 0x000ea20000300a00 */
[----:B-1----:R-:W-:-:S05]  /*36e00*/  IMAD.WIDE R2, R25, 0x4, R108 ;  /* 0x0000000419027825 */ /* 0x002fca00078e026c */
[----:B------:R4:W-:Y:S01]  /*36e10*/  STL.64 [R1+0x1670], R2 ;  /* 0x0016700201007387 */ /* 0x0009e20000100a00 */
[----:B------:R-:W-:-:S04]  /*36e20*/  IMAD.WIDE R30, R25, 0x4, R186 ;  /* 0x00000004191e7825 */ /* 0x000fc800078e02ba */
[----:B------:R-:W-:-:S04]  /*36e30*/  IMAD.WIDE R186, R25, 0x4, R120 ;  /* 0x0000000419ba7825 */ /* 0x000fc800078e0278 */
[----:B------:R-:W-:-:S04]  /*36e40*/  IMAD.WIDE R38, R25, 0x4, R122 ;  /* 0x0000000419267825 */ /* 0x000fc800078e027a */
[C---:B---3--:R-:W-:Y:S02]  /*36e50*/  IMAD.WIDE R202, R25.reuse, 0x4, R50 ;  /* 0x0000000419ca7825 */ /* 0x048fe400078e0232 */
[----:B------:R-:W3:Y:S02]  /*36e60*/  LDL.LU.64 R50, [R1+0x6e8] ;  /* 0x0006e80001327983 */ /* 0x000ee40000300a00 */
[C---:B----4-:R-:W-:Y:S02]  /*36e70*/  IMAD.WIDE R2, R25.reuse, 0x4, R4 ;  /* 0x0000000419027825 */ /* 0x050fe400078e0204 */
[----:B------:R-:W4:Y:S04]  /*36e80*/  LDL.LU.64 R4, [R1+0x6e0] ;  /* 0x0006e00001047983 */ /* 0x000f280000300a00 */
[----:B------:R1:W-:Y:S01]  /*36e90*/  STL.64 [R1+0xea0], R2 ;  /* 0x000ea00201007387 */ /* 0x0003e20000100a00 */
[----:B------:R-:W-:-:S05]  /*36ea0*/  IMAD.WIDE R10, R25, 0x4, R44 ;  /* 0x00000004190a7825 */ /* 0x000fca00078e022c */
[----:B------:R-:W-:Y:S01]  /*36eb0*/  STL.64 [R1+0x1208], R10 ;  /* 0x0012080a01007387 */ /* 0x000fe20000100a00 */
[----:B-1----:R-:W-:-:S04]  /*36ec0*/  IMAD.WIDE R2, R25, 0x4, R72 ;  /* 0x0000000419027825 */ /* 0x002fc800078e0248 */
[C---:B------:R-:W-:Y:S02]  /*36ed0*/  IMAD.WIDE R8, R25.reuse, 0x4, R54 ;  /* 0x0000000419087825 */ /* 0x040fe400078e0236 */
[----:B------:R-:W4:Y:S04]  /*36ee0*/  LDL.LU.64 R54, [R1+0x6d8] ;  /* 0x0006d80001367983 */ /* 0x000f280000300a00 */
[----:B------:R1:W-:Y:S01]  /*36ef0*/  STL.64 [R1+0x1398], R2 ;  /* 0x0013980201007387 */ /* 0x0003e20000100a00 */
[----:B------:R-:W-:-:S03]  /*36f00*/  IMAD.WIDE R120, R25, 0x4, R42 ;  /* 0x0000000419787825 */ /* 0x000fc600078e022a */
[----:B------:R1:W-:Y:S01]  /*36f10*/  STL.64 [R1+0x1510], R8 ;  /* 0x0015100801007387 */ /* 0x0003e20000100a00 */
[----:B------:R-:W-:-:S04]  /*36f20*/  IMAD.WIDE R42, R25, 0x4, R46 ;  /* 0x00000004192a7825 */ /* 0x000fc800078e022e */
[----:B-1----:R-:W-:-:S05]  /*36f30*/  IMAD.WIDE R2, R25, 0x4, R74 ;  /* 0x0000000419027825 */ /* 0x002fca00078e024a */
[----:B------:R1:W-:Y:S04]  /*36f40*/  STL.64 [R1+0x1650], R2 ;  /* 0x0016500201007387 */ /* 0x0003e80000100a00 */
[----:B------:R-:W4:Y:S01]  /*36f50*/  LDL.LU.64 R46, [R1+0x6d0] ;  /* 0x0006d000012e7983 */ /* 0x000f220000300a00 */
[----:B------:R-:W-:-:S03]  /*36f60*/  IMAD.WIDE R122, R25, 0x4, R84 ;  /* 0x00000004197a7825 */ /* 0x000fc600078e0254 */
[----:B------:R-:W4:Y:S01]  /*36f70*/  LDL.LU.64 R84, [R1+0x6c8] ;  /* 0x0006c80001547983 */ /* 0x000f220000300a00 */
[----:B------:R-:W-:-:S03]  /*36f80*/  IMAD.WIDE R8, R25, 0x4, R80 ;  /* 0x0000000419087825 */ /* 0x000fc600078e0250 */
[----:B------:R-:W4:Y:S01]  /*36f90*/  LDL.LU.64 R80, [R1+0x740] ;  /* 0x0007400001507983 */ /* 0x000f220000300a00 */
[----:B-1----:R-:W-:-:S03]  /*36fa0*/  IMAD.WIDE R2, R25, 0x4, R48 ;  /* 0x0000000419027825 */ /* 0x002fc600078e0230 */
[----:B------:R1:W-:Y:S01]  /*36fb0*/  STL.64 [R1+0xe90], R8 ;  /* 0x000e900801007387 */ /* 0x0003e20000100a00 */
[----:B------:R-:W-:-:S03]  /*36fc0*/  IMAD.WIDE R10, R25, 0x4, R76 ;  /* 0x00000004190a7825 */ /* 0x000fc600078e024c */
[----:B------:R1:W-:Y:S04]  /*36fd0*/  STL.64 [R1+0x11e0], R2 ;  /* 0x0011e00201007387 */ /* 0x0003e80000100a00 */
[----:B------:R-:W-:Y:S01]  /*36fe0*/  STL.64 [R1+0x1368], R10 ;  /* 0x0013680a01007387 */ /* 0x000fe20000100a00 */
[----:B-1----:R-:W-:-:S03]  /*36ff0*/  IMAD.WIDE R8, R25, 0x4, R52 ;  /* 0x0000000419087825 */ /* 0x002fc600078e0234 */
[----:B------:R-:W4:Y:S01]  /*37000*/  LDL.LU.64 R68, [R1+0x738] ;  /* 0x0007380001447983 */ /* 0x000f220000300a00 */
[----:B------:R-:W-:-:S03]  /*37010*/  IMAD.WIDE R2, R25, 0x4, R82 ;  /* 0x0000000419027825 */ /* 0x000fc600078e0252 */
[----:B------:R-:W-:Y:S04]  /*37020*/  STL.64 [R1+0x14e8], R8 ;  /* 0x0014e80801007387 */ /* 0x000fe80000100a00 */
[----:B------:R-:W4:Y:S04]  /*37030*/  LDL.LU.64 R76, [R1+0x730] ;  /* 0x00073000014c7983 */ /* 0x000f280000300a00 */
[----:B------:R2:W-:Y:S04]  /*37040*/  STL.64 [R1+0x1630], R2 ;  /* 0x0016300201007387 */ /* 0x0005e80000100a00 */
[----:B------:R-:W4:Y:S04]  /*37050*/  LDL.LU.64 R52, [R1+0x728] ;  /* 0x0007280001347983 */ /* 0x000f280000300a00 */
[----:B------:R-:W4:Y:S01]  /*37060*/  LDL.LU.64 R82, [R1+0x720] ;  /* 0x0007200001527983 */ /* 0x000f220000300a00 */
[----:B------:R-:W-:-:S03]  /*37070*/  IMAD.WIDE R124, R25, 0x4, R86 ;  /* 0x00000004197c7825 */ /* 0x000fc600078e0256 */
[----:B------:R-:W4:Y:S04]  /*37080*/  LDL.LU.64 R86, [R1+0x718] ;  /* 0x0007180001567983 */ /* 0x000f280000300a00 */
[----:B------:R-:W4:Y:S01]  /*37090*/  LDL.LU.64 R70, [R1+0x710] ;  /* 0x0007100001467983 */ /* 0x000f220000300a00 */
[----:B--2---:R-:W-:-:S03]  /*370a0*/  IMAD.WIDE R2, R25, 0x4, R12 ;  /* 0x0000000419027825 */ /* 0x004fc600078e020c */
[----:B------:R-:W2:Y:S04]  /*370b0*/  LDL.LU.64 R48, [R1+0x708] ;  /* 0x0007080001307983 */ /* 0x000ea80000300a00 */
[----:B------:R4:W-:Y:S01]  /*370c0*/  STL.64 [R1+0xe88], R2 ;  /* 0x000e880201007387 */ /* 0x0009e20000100a00 */
[----:B------:R-:W-:-:S03]  /*370d0*/  IMAD.WIDE R44, R25, 0x4, R78 ;  /* 0x00000004192c7825 */ /* 0x000fc600078e024e */
[----:B------:R-:W2:Y:S04]  /*370e0*/  LDL.LU.64 R12, [R1+0x780] ;  /* 0x00078000010c7983 */ /* 0x000ea80000300a00 */
[----:B------:R-:W2:Y:S01]  /*370f0*/  LDL.LU.64 R78, [R1+0x778] ;  /* 0x00077800014e7983 */ /* 0x000ea20000300a00 */
[----:B------:R-:W-:-:S04]  /*37100*/  IMAD.WIDE R206, R25, 0x4, R232 ;  /* 0x0000000419ce7825 */ /* 0x000fc800078e02e8 */
[----:B------:R-:W-:-:S04]  /*37110*/  IMAD.WIDE R204, R25, 0x4, R104 ;  /* 0x0000000419cc7825 */ /* 0x000fc800078e0268 */
[----:B---3--:R-:W-:-:S05]  /*37120*/  IMAD.WIDE R8, R25, 0x4, R50 ;  /* 0x0000000419087825 */ /* 0x008fca00078e0232 */
[----:B------:R-:W-:Y:S01]  /*37130*/  STL.64 [R1+0x11b8], R8 ;  /* 0x0011b80801007387 */ /* 0x000fe20000100a00 */
[----:B----4-:R-:W-:-:S03]  /*37140*/  IMAD.WIDE R2, R25, 0x4, R4 ;  /* 0x0000000419027825 */ /* 0x010fc600078e0204 */
[----:B------:R-:W3:Y:S04]  /*37150*/  LDL.LU.64 R100, [R1+0x770] ;  /* 0x0007700001647983 */ /* 0x000ee80000300a00 */
[----:B------:R-:W4:Y:S04]  /*37160*/  LDL.LU.64 R102, [R1+0x768] ;  /* 0x0007680001667983 */ /* 0x000f280000300a00 */
[----:B------:R1:W-:Y:S04]  /*37170*/  STL.64 [R1+0x1340], R2 ;  /* 0x0013400201007387 */ /* 0x0003e80000100a00 */
[----:B------:R-:W4:Y:S04]  /*37180*/  LDL.LU.64 R4, [R1+0x760] ;  /* 0x0007600001047983 */ /* 0x000f280000300a00 */
[----:B------:R-:W4:Y:S04]  /*37190*/  LDL.LU.64 R232, [R1+0x758] ;  /* 0x0007580001e87983 */ /* 0x000f280000300a00 */
[----:B------:R-:W4:Y:S01]  /*371a0*/  LDL.LU.64 R50, [R1+0x750] ;  /* 0x0007500001327983 */ /* 0x000f220000300a00 */
[----:B-1----:R-:W-:-:S05]  /*371b0*/  IMAD.WIDE R2, R25, 0x4, R54 ;  /* 0x0000000419027825 */ /* 0x002fca00078e0236 */
[----:B------:R1:W-:Y:S04]  /*371c0*/  STL.64 [R1+0x14c0], R2 ;  /* 0x0014c00201007387 */ /* 0x0003e80000100a00 */
[----:B------:R-:W4:Y:S04]  /*371d0*/  LDL.LU.64 R54, [R1+0x748] ;  /* 0x0007480001367983 */ /* 0x000f280000300a00 */
[----:B------:R-:W4:Y:S01]  /*371e0*/  LDL.LU.64 R230, [R1+0x7c0] ;  /* 0x0007c00001e67983 */ /* 0x000f220000300a00 */
[----:B-1----:R-:W-:-:S04]  /*371f0*/  IMAD.WIDE R2, R25, 0x4, R46 ;  /* 0x0000000419027825 */ /* 0x002fc800078e022e */
[C---:B------:R-:W-:Y:S01]  /*37200*/  IMAD.WIDE R46, R25.reuse, 0x4, R84 ;  /* 0x00000004192e7825 */ /* 0x040fe200078e0254 */
[----:B------:R1:W-:Y:S04]  /*37210*/  STL.64 [R1+0x1610], R2 ;  /* 0x0016100201007387 */ /* 0x0003e80000100a00 */
[----:B------:R-:W4:Y:S04]  /*37220*/  LDL.LU.64 R84, [R1+0x7b8] ;  /* 0x0007b80001547983 */ /* 0x000f280000300a00 */
[----:B------:R-:W4:Y:S01]  /*37230*/  LDL.LU.64 R72, [R1+0x7b0] ;  /* 0x0007b00001487983 */ /* 0x000f220000300a00 */
[----:B------:R-:W-:-:S03]  /*37240*/  IMAD.WIDE R126, R25, 0x4, R80 ;  /* 0x00000004197e7825 */ /* 0x000fc600078e0250 */
[----:B------:R-:W4:Y:S04]  /*37250*/  LDL.LU.64 R74, [R1+0x7a8] ;  /* 0x0007a800014a7983 */ /* 0x000f280000300a00 */
[----:B------:R-:W4:Y:S04]  /*37260*/  LDL.LU.64 R104, [R1+0x7a0] ;  /* 0x0007a00001687983 */ /* 0x000f280000300a00 */
[----:B------:R-:W4:Y:S01]  /*37270*/  LDL.LU.64 R80, [R1+0x798] ;  /* 0x0007980001507983 */ /* 0x000f220000300a00 */
[----:B------:R-:W-:-:S05]  /*37280*/  IMAD.WIDE R10, R25, 0x4, R76 ;  /* 0x00000004190a7825 */ /* 0x000fca00078e024c */
[----:B------:R-:W-:Y:S01]  /*37290*/  STL.64 [R1+0x6e8], R10 ;  /* 0x0006e80a01007387 */ /* 0x000fe20000100a00 */
[----:B------:R-:W-:-:S03]  /*372a0*/  IMAD.WIDE R8, R25, 0x4, R52 ;  /* 0x0000000419087825 */ /* 0x000fc600078e0234 */
[----:B------:R-:W4:Y:S01]  /*372b0*/  LDL.LU.64 R52, [R1+0x790] ;  /* 0x0007900001347983 */ /* 0x000f220000300a00 */
[----:B-1----:R-:W-:-:S03]  /*372c0*/  IMAD.WIDE R2, R25, 0x4, R82 ;  /* 0x0000000419027825 */ /* 0x002fc600078e0252 */
[----:B------:R-:W-:Y:S04]  /*372d0*/  STL.64 [R1+0x1190], R8 ;  /* 0x0011900801007387 */ /* 0x000fe80000100a00 */
[----:B------:R-:W4:Y:S04]  /*372e0*/  LDL.LU.64 R82, [R1+0x788] ;  /* 0x0007880001527983 */ /* 0x000f280000300a00 */
[----:B------:R1:W-:Y:S04]  /*372f0*/  STL.64 [R1+0x1310], R2 ;  /* 0x0013100201007387 */ /* 0x0003e80000100a00 */
[----:B------:R-:W4:Y:S01]  /*37300*/  LDL.LU.64 R76, [R1+0x800] ;  /* 0x00080000014c7983 */ /* 0x000f220000300a00 */
[----:B-1----:R-:W-:-:S03]  /*37310*/  IMAD.WIDE R2, R25, 0x4, R86 ;  /* 0x0000000419027825 */ /* 0x002fc600078e0256 */
[----:B------:R-:W4:Y:S04]  /*37320*/  LDL.LU.64 R86, [R1+0x7f8] ;  /* 0x0007f80001567983 */ /* 0x000f280000300a00 */
[----:B------:R1:W-:Y:S01]  /*37330*/  STL.64 [R1+0x1498], R2 ;  /* 0x0014980201007387 */ /* 0x0003e20000100a00 */
[----:B--2---:R-:W-:-:S04]  /*37340*/  IMAD.WIDE R128, R25, 0x4, R12 ;  /* 0x0000000419807825 */ /* 0x004fc800078e020c */
[----:B-1----:R-:W-:-:S05]  /*37350*/  IMAD.WIDE R2, R25, 0x4, R70 ;  /* 0x0000000419027825 */ /* 0x002fca00078e0246 */
[----:B------:R1:W-:Y:S01]  /*37360*/  STL.64 [R1+0x15f0], R2 ;  /* 0x0015f00201007387 */ /* 0x0003e20000100a00 */
[----:B------:R-:W-:-:S03]  /*37370*/  IMAD.WIDE R210, R25, 0x4, R78 ;  /* 0x0000000419d27825 */ /* 0x000fc600078e024e */
[----:B------:R-:W2:Y:S04]  /*37380*/  LDL.LU.64 R12, [R1+0x7f0] ;  /* 0x0007f000010c7983 */ /* 0x000ea80000300a00 */
[----:B------:R-:W2:Y:S01]  /*37390*/  LDL.LU.64 R78, [R1+0x7e8] ;  /* 0x0007e800014e7983 */ /* 0x000ea20000300a00 */
[----:B---3--:R-:W-:-:S04]  /*373a0*/  IMAD.WIDE R10, R25, 0x4, R100 ;  /* 0x00000004190a7825 */ /* 0x008fc800078e0264 */
[C---:B----4-:R-:W-:Y:S01]  /*373b0*/  IMAD.WIDE R8, R25.reuse, 0x4, R102 ;  /* 0x0000000419087825 */ /* 0x050fe200078e0266 */
[----:B------:R-:W-:Y:S03]  /*373c0*/  STL.64 [R1+0x6f0], R10 ;  /* 0x0006f00a01007387 */ /* 0x000fe60000100a00 */
[C---:B-1----:R-:W-:Y:S02]  /*373d0*/  IMAD.WIDE R2, R25.reuse, 0x4, R4 ;  /* 0x0000000419027825 */ /* 0x042fe400078e0204 */
[----:B------:R-:W3:Y:S04]  /*373e0*/  LDL.LU.64 R4, [R1+0x7e0] ;  /* 0x0007e00001047983 */ /* 0x000ee80000300a00 */
[----:B------:R1:W-:Y:S04]  /*373f0*/  STL.64 [R1+0x1168], R8 ;  /* 0x0011680801007387 */ /* 0x0003e80000100a00 */
[----:B------:R4:W-:Y:S01]  /*37400*/  STL.64 [R1+0x12e8], R2 ;  /* 0x0012e80201007387 */ /* 0x0009e20000100a00 */
[----:B-1----:R-:W-:-:S04]  /*37410*/  IMAD.WIDE R8, R25, 0x4, R232 ;  /* 0x0000000419087825 */ /* 0x002fc800078e02e8 */
[C---:B----4-:R-:W-:Y:S01]  /*37420*/  IMAD.WIDE R2, R25.reuse, 0x4, R50 ;  /* 0x0000000419027825 */ /* 0x050fe200078e0232 */
[----:B------:R-:W-:Y:S03]  /*37430*/  STL.64 [R1+0x1470], R8 ;  /* 0x0014700801007387 */ /* 0x000fe60000100a00 */
[C---:B------:R-:W-:Y:S01]  /*37440*/  IMAD.WIDE R50, R25.reuse, 0x4, R54 ;  /* 0x0000000419327825 */ /* 0x040fe200078e0236 */
[----:B------:R-:W4:Y:S04]  /*37450*/  LDL.LU.64 R232, [R1+0x7d8] ;  /* 0x0007d80001e87983 */ /* 0x000f280000300a00 */
[----:B------:R1:W-:Y:S04]  /*37460*/  STL.64 [R1+0x15d0], R2 ;  /* 0x0015d00201007387 */ /* 0x0003e80000100a00 */
[----:B------:R-:W4:Y:S01]  /*37470*/  LDL.LU.64 R54, [R1+0x7d0] ;  /* 0x0007d00001367983 */ /* 0x000f220000300a00 */
[----:B------:R-:W-:-:S04]  /*37480*/  IMAD.WIDE R130, R25, 0x4, R230 ;  /* 0x0000000419827825 */ /* 0x000fc800078e02e6 */
[C---:B------:R-:W-:Y:S02]  /*37490*/  IMAD.WIDE R212, R25.reuse, 0x4, R84 ;  /* 0x0000000419d47825 */ /* 0x040fe400078e0254 */
[----:B------:R-:W4:Y:S02]  /*374a0*/  LDL.LU.64 R84, [R1+0x7c8] ;  /* 0x0007c80001547983 */ /* 0x000f240000300a00 */
[----:B-1----:R-:W-:-:S04]  /*374b0*/  IMAD.WIDE R2, R25, 0x4, R72 ;  /* 0x0000000419027825 */ /* 0x002fc800078e0248 */
[C---:B------:R-:W-:Y:S01]  /*374c0*/  IMAD.WIDE R10, R25.reuse, 0x4, R74 ;  /* 0x00000004190a7825 */ /* 0x040fe200078e024a */
[----:B------:R1:W-:Y:S03]  /*374d0*/  STL.64 [R1+0x6f8], R2 ;  /* 0x0006f80201007387 */ /* 0x0003e60000100a00 */
[C---:B------:R-:W-:Y:S01]  /*374e0*/  IMAD.WIDE R8, R25.reuse, 0x4, R104 ;  /* 0x0000000419087825 */ /* 0x040fe200078e0268 */
[----:B------:R-:W-:Y:S04]  /*374f0*/  STL.64 [R1+0xf48], R10 ;  /* 0x000f480a01007387 */ /* 0x000fe80000100a00 */
[----:B------:R-:W4:Y:S01]  /*37500*/  LDL.LU.64 R64, [R1+0x840] ;  /* 0x0008400001407983 */ /* 0x000f220000300a00 */
[----:B-1----:R-:W-:-:S03]  /*37510*/  IMAD.WIDE R2, R25, 0x4, R80 ;  /* 0x0000000419027825 */ /* 0x002fc600078e0250 */
[----:B------:R-:W-:Y:S04]  /*37520*/  STL.64 [R1+0x12b8], R8 ;  /* 0x0012b80801007387 */ /* 0x000fe80000100a00 */
[----:B------:R-:W4:Y:S04]  /*37530*/  LDL.LU.64 R230, [R1+0x838] ;  /* 0x0008380001e67983 */ /* 0x000f280000300a00 */
[----:B------:R1:W-:Y:S04]  /*37540*/  STL.64 [R1+0x1440], R2 ;  /* 0x0014400201007387 */ /* 0x0003e80000100a00 */
[----:B------:R-:W4:Y:S04]  /*37550*/  LDL.LU.64 R72, [R1+0x830] ;  /* 0x0008300001487983 */ /* 0x000f280000300a00 */
[----:B------:R-:W4:Y:S01]  /*37560*/  LDL.LU.64 R80, [R1+0x828] ;  /* 0x0008280001507983 */ /* 0x000f220000300a00 */
[----:B-1----:R-:W-:-:S04]  /*37570*/  IMAD.WIDE R2, R25, 0x4, R52 ;  /* 0x0000000419027825 */ /* 0x002fc800078e0234 */
[C---:B------:R-:W-:Y:S02]  /*37580*/  IMAD.WIDE R52, R25.reuse, 0x4, R82 ;  /* 0x0000000419347825 */ /* 0x040fe400078e0252 */
[----:B------:R-:W4:Y:S04]  /*37590*/  LDL.LU.64 R82, [R1+0x820] ;  /* 0x0008200001527983 */ /* 0x000f280000300a00 */
[----:B------:R1:W-:Y:S04]  /*375a0*/  STL.64 [R1+0x15a8], R2 ;  /* 0x0015a80201007387 */ /* 0x0003e80000100a00 */
[----:B------:R-:W4:Y:S01]  /*375b0*/  LDL.LU.64 R66, [R1+0x818] ;  /* 0x0008180001427983 */ /* 0x000f220000300a00 */
[----:B------:R-:W-:-:S03]  /*375c0*/  IMAD.WIDE R214, R25, 0x4, R86 ;  /* 0x0000000419d67825 */ /* 0x000fc600078e0256 */
[----:B------:R-:W4:Y:S04]  /*375d0*/  LDL.LU.64 R96, [R1+0x810] ;  /* 0x0008100001607983 */ /* 0x000f280000300a00 */
[----:B------:R-:W4:Y:S01]  /*375e0*/  LDL.LU.64 R86, [R1+0x808] ;  /* 0x0008080001567983 */ /* 0x000f220000300a00 */
[----:B------:R-:W-:-:S04]  /*375f0*/  IMAD.WIDE R208, R25, 0x4, R68 ;  /* 0x0000000419d07825 */ /* 0x000fc800078e0244 */
[----:B------:R-:W-:-:S04]  /*37600*/  IMAD.WIDE R132, R25, 0x4, R76 ;  /* 0x0000000419847825 */ /* 0x000fc800078e024c */
[C---:B--2---:R-:W-:Y:S02]  /*37610*/  IMAD.WIDE R8, R25.reuse, 0x4, R12 ;  /* 0x0000000419087825 */ /* 0x044fe400078e020c */
[----:B------:R-:W2:Y:S02]  /*37620*/  LDL.LU.64 R12, [R1+0x880] ;  /* 0x00088000010c7983 */ /* 0x000ea40000300a00 */
[C---:B-1----:R-:W-:Y:S02]  /*37630*/  IMAD.WIDE R2, R25.reuse, 0x4, R78 ;  /* 0x0000000419027825 */ /* 0x042fe400078e024e */
[----:B------:R-:W-:Y:S04]  /*37640*/  STL.64 [R1+0x700], R8 ;  /* 0x0007000801007387 */ /* 0x000fe80000100a00 */
[----:B------:R-:W2:Y:S04]  /*37650*/  LDL.LU.64 R98, [R1+0x878] ;  /* 0x0008780001627983 */ /* 0x000ea80000300a00 */
[----:B------:R-:W2:Y:S04]  /*37660*/  LDL.LU.64 R68, [R1+0x870] ;  /* 0x0008700001447983 */ /* 0x000ea80000300a00 */
[----:B------:R3:W-:Y:S04]  /*37670*/  STL.64 [R1+0xf08], R2 ;  /* 0x000f080201007387 */ /* 0x0007e80000100a00 */
[----:B------:R-:W2:Y:S04]  /*37680*/  LDL.LU.64 R104, [R1+0x868] ;  /* 0x0008680001687983 */ /* 0x000ea80000300a00 */
[----:B------:R-:W2:Y:S04]  /*37690*/  LDL.LU.64 R70, [R1+0x860] ;  /* 0x0008600001467983 */ /* 0x000ea80000300a00 */
[----:B------:R-:W2:Y:S01]  /*376a0*/  LDL.LU.64 R76, [R1+0x858] ;  /* 0x00085800014c7983 */ /* 0x000ea20000300a00 */
[----:B------:R-:W-:-:S04]  /*376b0*/  IMAD.WIDE R224, R25, 0x4, R216 ;  /* 0x0000000419e07825 */ /* 0x000fc800078e02d8 */
[----:B---3--:R-:W-:-:S05]  /*376c0*/  IMAD.WIDE R2, R25, 0x4, R4 ;  /* 0x0000000419027825 */ /* 0x008fca00078e0204 */
[----:B------:R1:W-:Y:S04]  /*376d0*/  STL.64 [R1+0x1288], R2 ;  /* 0x0012880201007387 */ /* 0x0003e80000100a00 */
[----:B------:R-:W3:Y:S04]  /*376e0*/  LDL.LU.64 R4, [R1+0x850] ;  /* 0x0008500001047983 */ /* 0x000ee80000300a00 */
[----:B------:R-:W3:Y:S01]  /*376f0*/  LDL.LU.64 R100, [R1+0x848] ;  /* 0x0008480001647983 */ /* 0x000ee20000300a00 */
[----:B----4-:R-:W-:-:S05]  /*37700*/  IMAD.WIDE R8, R25, 0x4, R232 ;  /* 0x0000000419087825 */ /* 0x010fca00078e02e8 */
[----:B------:R4:W-:Y:S01]  /*37710*/  STL.64 [R1+0x1410], R8 ;  /* 0x0014100801007387 */ /* 0x0009e20000100a00 */
[----:B-1----:R-:W-:-:S03]  /*37720*/  IMAD.WIDE R2, R25, 0x4, R54 ;  /* 0x0000000419027825 */ /* 0x002fc600078e0236 */
[----:B------:R-:W3:Y:S04]  /*37730*/  LDL.LU.64 R232, [R1+0x888] ;  /* 0x0008880001e87983 */ /* 0x000ee80000300a00 */
[----:B------:R1:W-:Y:S04]  /*37740*/  STL.64 [R1+0x1580], R2 ;  /* 0x0015800201007387 */ /* 0x0003e80000100a00 */
[----:B------:R-:W3:Y:S01]  /*37750*/  LDL.LU.64 R102, [R1+0x8c0] ;  /* 0x0008c00001667983 */ /* 0x000ee20000300a00 */
[----:B------:R-:W-:-:S03]  /*37760*/  IMAD.WIDE R54, R25, 0x4, R84 ;  /* 0x0000000419367825 */ /* 0x000fc600078e0254 */
[----:B------:R-:W3:Y:S04]  /*37770*/  LDL.LU.64 R74, [R1+0x8b8] ;  /* 0x0008b800014a7983 */ /* 0x000ee80000300a00 */
[----:B------:R-:W3:Y:S04]  /*37780*/  LDL.LU.64 R78, [R1+0x8b0] ;  /* 0x0008b000014e7983 */ /* 0x000ee80000300a00 */
[----:B------:R-:W3:Y:S01]  /*37790*/  LDL.LU.64 R84, [R1+0x8a8] ;  /* 0x0008a80001547983 */ /* 0x000ee20000300a00 */
[----:B------:R-:W-:-:S03]  /*377a0*/  IMAD.WIDE R216, R25, 0x4, R230 ;  /* 0x0000000419d87825 */ /* 0x000fc600078e02e6 */
[----:B------:R-:W3:Y:S01]  /*377b0*/  LDL.LU.64 R230, [R1+0x8a0] ;  /* 0x0008a00001e67983 */ /* 0x000ee20000300a00 */
[----:B----4-:R-:W-:-:S04]  /*377c0*/  IMAD.WIDE R8, R25, 0x4, R72 ;  /* 0x0000000419087825 */ /* 0x010fc800078e0248 */
[C---:B-1----:R-:W-:Y:S01]  /*377d0*/  IMAD.WIDE R2, R25.reuse, 0x4, R80 ;  /* 0x0000000419027825 */ /* 0x042fe200078e0250 */
[----:B------:R1:W-:Y:S04]  /*377e0*/  STL.64 [R1+0x708], R8 ;  /* 0x0007080801007387 */ /* 0x0003e80000100a00 */
[----:B------:R-:W4:Y:S04]  /*377f0*/  LDL.LU.64 R80, [R1+0x898] ;  /* 0x0008980001507983 */ /* 0x000f280000300a00 */
[----:B------:R1:W-:Y:S04]  /*37800*/  STL.64 [R1+0xed8], R2 ;  /* 0x000ed80201007387 */ /* 0x0003e80000100a00 */
[----:B------:R-:W4:Y:S01]  /*37810*/  LDL.LU.64 R72, [R1+0x890] ;  /* 0x0008900001487983 */ /* 0x000f220000300a00 */
[----:B-1----:R-:W-:-:S04]  /*37820*/  IMAD.WIDE R8, R25, 0x4, R66 ;  /* 0x0000000419087825 */ /* 0x002fc800078e0242 */
[C---:B------:R-:W-:Y:S02]  /*37830*/  IMAD.WIDE R2, R25.reuse, 0x4, R82 ;  /* 0x0000000419027825 */ /* 0x040fe400078e0252 */
[----:B------:R-:W4:Y:S02]  /*37840*/  LDL.LU.64 R82, [R1+0x8c8] ;  /* 0x0008c80001527983 */ /* 0x000f240000300a00 */
[C---:B------:R-:W-:Y:S02]  /*37850*/  IMAD.WIDE R56, R25.reuse, 0x4, R86 ;  /* 0x0000000419387825 */ /* 0x040fe400078e0256 */
[----:B------:R1:W-:Y:S04]  /*37860*/  STL.64 [R1+0x1258], R2 ;  /* 0x0012580201007387 */ /* 0x0003e80000100a00 */
[----:B------:R2:W-:Y:S04]  /*37870*/  STL.64 [R1+0x13e0], R8 ;  /* 0x0013e00801007387 */ /* 0x0005e80000100a00 */
[----:B------:R-:W4:Y:S01]  /*37880*/  LDL.LU.64 R86, [R1+0x900] ;  /* 0x0009000001567983 */ /* 0x000f220000300a00 */
[----:B-1----:R-:W-:-:S04]  /*37890*/  IMAD.WIDE R2, R25, 0x4, R96 ;  /* 0x0000000419027825 */ /* 0x002fc800078e0260 */
[C---:B------:R-:W-:Y:S01]  /*378a0*/  IMAD.WIDE R188, R25.reuse, 0x4, R136 ;  /* 0x0000000419bc7825 */ /* 0x040fe200078e0288 */
[----:B------:R1:W-:Y:S03]  /*378b0*/  STL.64 [R1+0x1558], R2 ;  /* 0x0015580201007387 */ /* 0x0003e60000100a00 */
[C---:B--2---:R-:W-:Y:S02]  /*378c0*/  IMAD.WIDE R136, R25.reuse, 0x4, R12 ;  /* 0x0000000419887825 */ /* 0x044fe400078e020c */
[----:B------:R-:W2:Y:S02]  /*378d0*/  LDL.LU.64 R12, [R1+0x8f8] ;  /* 0x0008f800010c7983 */ /* 0x000ea40000300a00 */
[----:B------:R-:W-:-:S04]  /*378e0*/  IMAD.WIDE R8, R25, 0x4, R68 ;  /* 0x0000000419087825 */ /* 0x000fc800078e0244 */
[C---:B-1----:R-:W-:Y:S02]  /*378f0*/  IMAD.WIDE R2, R25.reuse, 0x4, R104 ;  /* 0x0000000419027825 */ /* 0x042fe400078e0268 */
[----:B------:R-:W2:Y:S02]  /*37900*/  LDL.LU.64 R104, [R1+0x8f0] ;  /* 0x0008f00001687983 */ /* 0x000ea40000300a00 */
[C---:B------:R-:W-:Y:S02]  /*37910*/  IMAD.WIDE R10, R25.reuse, 0x4, R70 ;  /* 0x00000004190a7825 */ /* 0x040fe400078e0246 */
[----:B------:R1:W-:Y:S04]  /*37920*/  STL.64 [R1+0x710], R8 ;  /* 0x0007100801007387 */ /* 0x0003e80000100a00 */
[----:B------:R3:W-:Y:S04]  /*37930*/  STL.64 [R1+0xeb0], R2 ;  /* 0x000eb00201007387 */ /* 0x0007e80000100a00 */
[----:B------:R-:W-:Y:S01]  /*37940*/  STL.64 [R1+0x1228], R10 ;  /* 0x0012280a01007387 */ /* 0x000fe20000100a00 */
[----:B-1----:R-:W-:-:S03]  /*37950*/  IMAD.WIDE R8, R25, 0x4, R76 ;  /* 0x0000000419087825 */ /* 0x002fc600078e024c */
[----:B------:R-:W2:Y:S04]  /*37960*/  LDL.LU.64 R76, [R1+0x8e8] ;  /* 0x0008e800014c7983 */ /* 0x000ea80000300a00 */
[----:B------:R-:W-:Y:S01]  /*37970*/  STL.64 [R1+0x13b8], R8 ;  /* 0x0013b80801007387 */ /* 0x000fe20000100a00 */
[----:B------:R-:W-:-:S04]  /*37980*/  IMAD.WIDE R36, R25, 0x4, R138 ;  /* 0x0000000419247825 */ /* 0x000fc800078e028a */
[----:B------:R-:W-:-:S04]  /*37990*/  IMAD.WIDE R198, R25, 0x4, R134 ;  /* 0x0000000419c67825 */ /* 0x000fc800078e0286 */
[----:B------:R-:W-:-:S04]  /*379a0*/  IMAD.WIDE R134, R25, 0x4, R64 ;  /* 0x0000000419867825 */ /* 0x000fc800078e0240 */
[C---:B---3--:R-:W-:Y:S02]  /*379b0*/  IMAD.WIDE R2, R25.reuse, 0x4, R4 ;  /* 0x0000000419027825 */ /* 0x048fe400078e0204 */
[----:B------:R-:W3:Y:S04]  /*379c0*/  LDL.LU.64 R4, [R1+0x8e0] ;  /* 0x0008e00001047983 */ /* 0x000ee80000300a00 */
[----:B------:R1:W-:Y:S01]  /*379d0*/  STL.64 [R1+0x1530], R2 ;  /* 0x0015300201007387 */ /* 0x0003e20000100a00 */
[----:B------:R-:W-:-:S03]  /*379e0*/  IMAD.WIDE R138, R25, 0x4, R232 ;  /* 0x00000004198a7825 */ /* 0x000fc600078e02e8 */
[----:B------:R-:W3:Y:S01]  /*379f0*/  LDL.LU.64 R232, [R1+0x8d8] ;  /* 0x0008d80001e87983 */ /* 0x000ee20000300a00 */
[----:B-1----:R-:W-:-:S04]  /*37a00*/  IMAD.WIDE R2, R25, 0x4, R102 ;  /* 0x0000000419027825 */ /* 0x002fc800078e0266 */
[C---:B------:R-:W-:Y:S01]  /*37a10*/  IMAD.WIDE R10, R25.reuse, 0x4, R74 ;  /* 0x00000004190a7825 */ /* 0x040fe200078e024a */
[----:B------:R1:W-:Y:S03]  /*37a20*/  STL.64 [R1+0x570], R2 ;  /* 0x0005700201007387 */ /* 0x0003e60000100a00 */
[C---:B------:R-:W-:Y:S01]  /*37a30*/  IMAD.WIDE R8, R25.reuse, 0x4, R78 ;  /* 0x0000000419087825 */ /* 0x040fe200078e024e */
[----:B------:R-:W-:Y:S04]  /*37a40*/  STL.64 [R1+0x718], R10 ;  /* 0x0007180a01007387 */ /* 0x000fe80000100a00 */
[----:B------:R-:W3:Y:S01]  /*37a50*/  LDL.LU.64 R64, [R1+0x8d0] ;  /* 0x0008d00001407983 */ /* 0x000ee20000300a00 */
[----:B-1----:R-:W-:-:S03]  /*37a60*/  IMAD.WIDE R2, R25, 0x4, R84 ;  /* 0x0000000419027825 */ /* 0x002fc600078e0254 */
[----:B------:R1:W-:Y:S04]  /*37a70*/  STL.64 [R1+0xe98], R8 ;  /* 0x000e980801007387 */ /* 0x0003e80000100a00 */
[----:B------:R-:W3:Y:S04]  /*37a80*/  LDL.LU.64 R74, [R1+0x908] ;  /* 0x00090800014a7983 */ /* 0x000ee80000300a00 */
[----:B------:R4:W-:Y:S04]  /*37a90*/  STL.64 [R1+0x1200], R2 ;  /* 0x0012000201007387 */ /* 0x0009e80000100a00 */
[----:B------:R-:W3:Y:S01]  /*37aa0*/  LDL.LU.64 R78, [R1+0x940] ;  /* 0x00094000014e7983 */ /* 0x000ee20000300a00 */
[----:B-1----:R-:W-:-:S03]  /*37ab0*/  IMAD.WIDE R8, R25, 0x4, R230 ;  /* 0x0000000419087825 */ /* 0x002fc600078e02e6 */
[----:B------:R-:W3:Y:S01]  /*37ac0*/  LDL.LU.64 R84, [R1+0x938] ;  /* 0x0009380001547983 */ /* 0x000ee20000300a00 */
[----:B----4-:R-:W-:-:S03]  /*37ad0*/  IMAD.WIDE R2, R25, 0x4, R80 ;  /* 0x0000000419027825 */ /* 0x010fc600078e0250 */
[----:B------:R-:W4:Y:S04]  /*37ae0*/  LDL.LU.64 R80, [R1+0x930] ;  /* 0x0009300001507983 */ /* 0x000f280000300a00 */
[----:B------:R1:W-:Y:S04]  /*37af0*/  STL.64 [R1+0x1390], R8 ;  /* 0x0013900801007387 */ /* 0x0003e80000100a00 */
[----:B------:R2:W-:Y:S04]  /*37b00*/  STL.64 [R1+0x1508], R2 ;  /* 0x0015080201007387 */ /* 0x0005e80000100a00 */
[----:B------:R-:W4:Y:S04]  /*37b10*/  LDL.LU.64 R66, [R1+0x928] ;  /* 0x0009280001427983 */ /* 0x000f280000300a00 */
[----:B------:R-:W4:Y:S01]  /*37b20*/  LDL.LU.64 R96, [R1+0x920] ;  /* 0x0009200001607983 */ /* 0x000f220000300a00 */
[----:B------:R-:W-:-:S03]  /*37b30*/  IMAD.WIDE R140, R25, 0x4, R82 ;  /* 0x00000004198c7825 */ /* 0x000fc600078e0252 */
[----:B------:R-:W4:Y:S01]  /*37b40*/  LDL.LU.64 R82, [R1+0x918] ;  /* 0x0009180001527983 */ /* 0x000f220000300a00 */
[----:B-1----:R-:W-:-:S03]  /*37b50*/  IMAD.WIDE R8, R25, 0x4, R86 ;  /* 0x0000000419087825 */ /* 0x002fc600078e0256 */
[----:B------:R-:W4:Y:S01]  /*37b60*/  LDL.LU.64 R86, [R1+0x910] ;  /* 0x0009100001567983 */ /* 0x000f220000300a00 */
[----:B------:R-:W-:Y:S01]  /*37b70*/  ISETP.NE.U32.AND P3, PT, R26, RZ, PT ;  /* 0x000000ff1a00720c */ /* 0x000fe20003f65070 */
[C---:B------:R-:W-:Y:S02]  /*37b80*/  IMAD.WIDE R26, R25.reuse, 0x4, R218 ;  /* 0x00000004191a7825 */ /* 0x040fe400078e02da */
[----:B------:R-:W-:Y:S02]  /*37b90*/  STL.64 [R1+0x5a0], R8 ;  /* 0x0005a00801007387 */ /* 0x000fe40000100a00 */
[C---:B------:R-:W-:Y:S02]  /*37ba0*/  IMAD.WIDE R218, R25.reuse, 0x4, R98 ;  /* 0x0000000419da7825 */ /* 0x040fe400078e0262 */
[----:B------:R-:W4:Y:S04]  /*37bb0*/  LDL.LU.64 R98, [R1+0x948] ;  /* 0x0009480001627983 */ /* 0x000f280000300a00 */
[----:B------:R-:W4:Y:S01]  /*37bc0*/  LDL.LU.64 R68, [R1+0x980] ;  /* 0x0009800001447983 */ /* 0x000f220000300a00 */
[----:B--2---:R-:W-:-:S05]  /*37bd0*/  IMAD.WIDE R2, R25, 0x4, R12 ;  /* 0x0000000419027825 */ /* 0x004fca00078e020c */
[----:B------:R1:W-:Y:S01]  /*37be0*/  STL.64 [R1+0x720], R2 ;  /* 0x0007200201007387 */ /* 0x0003e20000100a00 */
[----:B------:R-:W-:-:S03]  /*37bf0*/  IMAD.WIDE R58, R25, 0x4, R100 ;  /* 0x00000004193a7825 */ /* 0x000fc600078e0264 */
[----:B------:R-:W2:Y:S04]  /*37c00*/  LDL.LU.64 R12, [R1+0x978] ;  /* 0x00097800010c7983 */ /* 0x000ea80000300a00 */
[----:B------:R-:W2:Y:S04]  /*37c10*/  LDL.LU.64 R70, [R1+0x970] ;  /* 0x0009700001467983 */ /* 0x000ea80000300a00 */
[----:B------:R-:W2:Y:S01]  /*37c20*/  LDL.LU.64 R100, [R1+0x968] ;  /* 0x0009680001647983 */ /* 0x000ea20000300a00 */
[----:B-1----:R-:W-:-:S05]  /*37c30*/  IMAD.WIDE R2, R25, 0x4, R104 ;  /* 0x0000000419027825 */ /* 0x002fca00078e0268 */
[----:B------:R3:W-:Y:S04]  /*37c40*/  STL.64 [R1+0x8f0], R2 ;  /* 0x0008f00201007387 */ /* 0x0007e80000100a00 */
[----:B------:R-:W2:Y:S04]  /*37c50*/  LDL.LU.64 R102, [R1+0x960] ;  /* 0x0009600001667983 */ /* 0x000ea80000300a00 */
[----:B------:R-:W2:Y:S01]  /*37c60*/  LDL.LU.64 R230, [R1+0x950] ;  /* 0x0009500001e67983 */ /* 0x000ea20000300a00 */
[----:B------:R-:W-:-:S05]  /*37c70*/  IMAD.WIDE R8, R25, 0x4, R76 ;  /* 0x0000000419087825 */ /* 0x000fca00078e024c */
[----:B------:R-:W-:Y:S01]  /*37c80*/  STL.64 [R1+0x11d8], R8 ;  /* 0x0011d80801007387 */ /* 0x000fe20000100a00 */
[----:B------:R-:W-:-:S04]  /*37c90*/  IMAD.WIDE R60, R25, 0x4, R72 ;  /* 0x00000004193c7825 */ /* 0x000fc800078e0248 */
[C---:B---3--:R-:W-:Y:S02]  /*37ca0*/  IMAD.WIDE R2, R25.reuse, 0x4, R4 ;  /* 0x0000000419027825 */ /* 0x048fe400078e0204 */
[----:B------:R-:W3:Y:S04]  /*37cb0*/  LDL.LU.64 R4, [R1+0x988] ;  /* 0x0009880001047983 */ /* 0x000ee80000300a00 */
[----:B------:R1:W-:Y:S04]  /*37cc0*/  STL.64 [R1+0x1360], R2 ;  /* 0x0013600201007387 */ /* 0x0003e80000100a00 */
[----:B------:R-:W3:Y:S04]  /*37cd0*/  LDL.LU.64 R72, [R1+0x9c0] ;  /* 0x0009c00001487983 */ /* 0x000ee80000300a00 */
[----:B------:R-:W3:Y:S01]  /*37ce0*/  LDL.LU.64 R104, [R1+0x9b8] ;  /* 0x0009b80001687983 */ /* 0x000ee20000300a00 */
[----:B-1----:R-:W-:-:S05]  /*37cf0*/  IMAD.WIDE R2, R25, 0x4, R232 ;  /* 0x0000000419027825 */ /* 0x002fca00078e02e8 */
[----:B------:R1:W-:Y:S04]  /*37d00*/  STL.64 [R1+0x14e0], R2 ;  /* 0x0014e00201007387 */ /* 0x0003e80000100a00 */
[----:B------:R-:W3:Y:S04]  /*37d10*/  LDL.LU.64 R76, [R1+0x9b0] ;  /* 0x0009b000014c7983 */ /* 0x000ee80000300a00 */
[----:B------:R-:W3:Y:S01]  /*37d20*/  LDL.LU.64 R232, [R1+0x9a8] ;  /* 0x0009a80001e87983 */ /* 0x000ee20000300a00 */
[----:B------:R-:W-:-:S03]  /*37d30*/  IMAD.WIDE R142, R25, 0x4, R74 ;  /* 0x00000004198e7825 */ /* 0x000fc600078e024a */
[----:B------:R-:W3:Y:S01]  /*37d40*/  LDL.LU.64 R74, [R1+0x9a0] ;  /* 0x0009a000014a7983 */ /* 0x000ee20000300a00 */
[----:B------:R-:W-:-:S04]  /*37d50*/  IMAD.WIDE R8, R25, 0x4, R78 ;  /* 0x0000000419087825 */ /* 0x000fc800078e024e */
[C---:B-1----:R-:W-:Y:S01]  /*37d60*/  IMAD.WIDE R2, R25.reuse, 0x4, R84 ;  /* 0x0000000419027825 */ /* 0x042fe200078e0254 */
[----:B------:R-:W-:Y:S04]  /*37d70*/  STL.64 [R1+0x5a8], R8 ;  /* 0x0005a80801007387 */ /* 0x000fe80000100a00 */
[----:B------:R-:W3:Y:S04]  /*37d80*/  LDL.LU.64 R84, [R1+0x998] ;  /* 0x0009980001547983 */ /* 0x000ee80000300a00 */
[----:B------:R4:W-:Y:S04]  /*37d90*/  STL.64 [R1+0x728], R2 ;  /* 0x0007280201007387 */ /* 0x0009e80000100a00 */
[----:B------:R-:W3:Y:S01]  /*37da0*/  LDL.LU.64 R78, [R1+0x990] ;  /* 0x00099000014e7983 */ /* 0x000ee20000300a00 */
[----:B----4-:R-:W-:-:S03]  /*37db0*/  IMAD.WIDE R2, R25, 0x4, R80 ;  /* 0x0000000419027825 */ /* 0x010fc600078e0250 */
[----:B------:R-:W4:Y:S01]  /*37dc0*/  LDL.LU.64 R80, [R1+0x9c8] ;  /* 0x0009c80001507983 */ /* 0x000f220000300a00 */
[----:B------:R-:W-:-:S03]  /*37dd0*/  IMAD.WIDE R10, R25, 0x4, R66 ;  /* 0x00000004190a7825 */ /* 0x000fc600078e0242 */
[----:B------:R1:W-:Y:S01]  /*37de0*/  STL.64 [R1+0x8f8], R2 ;  /* 0x0008f80201007387 */ /* 0x0003e20000100a00 */
[----:B------:R-:W-:-:S03]  /*37df0*/  IMAD.WIDE R8, R25, 0x4, R96 ;  /* 0x0000000419087825 */ /* 0x000fc600078e0260 */
[----:B------:R-:W-:Y:S01]  /*37e00*/  STL.64 [R1+0x11b0], R10 ;  /* 0x0011b00a01007387 */ /* 0x000fe20000100a00 */
[----:B------:R-:W-:-:S04]  /*37e10*/  IMAD.WIDE R62, R25, 0x4, R64 ;  /* 0x00000004193e7825 */ /* 0x000fc800078e0240 */
[C---:B-1----:R-:W-:Y:S02]  /*37e20*/  IMAD.WIDE R2, R25.reuse, 0x4, R82 ;  /* 0x0000000419027825 */ /* 0x042fe400078e0252 */
[----:B------:R-:W4:Y:S02]  /*37e30*/  LDL.LU.64 R82, [R1+0xa00] ;  /* 0x000a000001527983 */ /* 0x000f240000300a00 */
[C---:B------:R-:W-:Y:S02]  /*37e40*/  IMAD.WIDE R64, R25.reuse, 0x4, R86 ;  /* 0x0000000419407825 */ /* 0x040fe400078e0256 */
[----:B------:R-:W-:Y:S04]  /*37e50*/  STL.64 [R1+0x1338], R8 ;  /* 0x0013380801007387 */ /* 0x000fe80000100a00 */
[----:B------:R1:W-:Y:S04]  /*37e60*/  STL.64 [R1+0x14b8], R2 ;  /* 0x0014b80201007387 */ /* 0x0003e80000100a00 */
[----:B------:R-:W4:Y:S01]  /*37e70*/  LDL.LU.64 R86, [R1+0x9f8] ;  /* 0x0009f80001567983 */ /* 0x000f220000300a00 */
[----:B-1----:R-:W-:-:S04]  /*37e80*/  IMAD.WIDE R2, R25, 0x4, R68 ;  /* 0x0000000419027825 */ /* 0x002fc800078e0244 */
[C---:B--2---:R-:W-:Y:S02]  /*37e90*/  IMAD.WIDE R8, R25.reuse, 0x4, R12 ;  /* 0x0000000419087825 */ /* 0x044fe400078e020c */
[----:B------:R-:W2:Y:S04]  /*37ea0*/  LDL.LU.64 R12, [R1+0x9f0] ;  /* 0x0009f000010c7983 */ /* 0x000ea80000300a00 */
        /* <DEDUP_REMOVED lines=8> */
[----:B------:R-:W2:Y:S04]  /*37f30*/  LDL.LU.64 R6, [R1+0x9e8] ;  /* 0x0009e80001067983 */ /* 0x000ea80000300a00 */
[----:B------:R-:W-:Y:S04]  /*37f40*/  STL.64 [R1+0x1308], R8 ;  /* 0x0013080801007387 */ /* 0x000fe80000100a00 */
[----:B------:R1:W-:Y:S01]  /*37f50*/  STL.64 [R1+0x1490], R2 ;  /* 0x0014900201007387 */ /* 0x0003e20000100a00 */
[----:B---3--:R-:W-:-:S03]  /*37f60*/  IMAD.WIDE R146, R25, 0x4, R4 ;  /* 0x0000000419927825 */ /* 0x008fc600078e0204 */
[----:B------:R-:W3:Y:S01]  /*37f70*/  LDL.LU.64 R4, [R1+0x9e0] ;  /* 0x0009e00001047983 */ /* 0x000ee20000300a00 */
[----:B-1----:R-:W-:-:S04]  /*37f80*/  IMAD.WIDE R2, R25, 0x4, R72 ;  /* 0x0000000419027825 */ /* 0x002fc800078e0248 */
[C---:B------:R-:W-:Y:S01]  /*37f90*/  IMAD.WIDE R10, R25.reuse, 0x4, R104 ;  /* 0x00000004190a7825 */ /* 0x040fe200078e0268 */
[----:B------:R1:W-:Y:S04]  /*37fa0*/  STL.64 [R1+0x5b8], R2 ;  /* 0x0005b80201007387 */ /* 0x0003e80000100a00 */
[----:B------:R-:W-:Y:S04]  /*37fb0*/  STL.64 [R1+0x738], R10 ;  /* 0x0007380a01007387 */ /* 0x000fe80000100a00 */
[----:B------:R-:W3:Y:S01]  /*37fc0*/  LDL.LU.64 R70, [R1+0x9d8] ;  /* 0x0009d80001467983 */ /* 0x000ee20000300a00 */
[----:B------:R-:W-:-:S04]  /*37fd0*/  IMAD.WIDE R8, R25, 0x4, R76 ;  /* 0x0000000419087825 */ /* 0x000fc800078e024c */
[C---:B-1----:R-:W-:Y:S01]  /*37fe0*/  IMAD.WIDE R2, R25.reuse, 0x4, R232 ;  /* 0x0000000419027825 */ /* 0x042fe200078e02e8 */
[----:B------:R1:W-:Y:S04]  /*37ff0*/  STL.64 [R1+0x908], R8 ;  /* 0x0009080801007387 */ /* 0x0003e80000100a00 */
[----:B------:R-:W3:Y:S04]  /*38000*/  LDL.LU.64 R104, [R1+0x9d0] ;  /* 0x0009d00001687983 */ /* 0x000ee80000300a00 */
[----:B------:R1:W-:Y:S04]  /*38010*/  STL.64 [R1+0x1160], R2 ;  /* 0x0011600201007387 */ /* 0x0003e80000100a00 */
[----:B------:R-:W3:Y:S04]  /*38020*/  LDL.LU.64 R76, [R1+0xa08] ;  /* 0x000a0800014c7983 */ /* 0x000ee80000300a00 */
[----:B------:R-:W3:Y:S01]  /*38030*/  LDL.LU.64 R232, [R1+0xa40] ;  /* 0x000a400001e87983 */ /* 0x000ee20000300a00 */
[----:B-1----:R-:W-:-:S04]  /*38040*/  IMAD.WIDE R8, R25, 0x4, R74 ;  /* 0x0000000419087825 */ /* 0x002fc800078e024a */
[C---:B------:R-:W-:Y:S02]  /*38050*/  IMAD.WIDE R2, R25.reuse, 0x4, R84 ;  /* 0x0000000419027825 */ /* 0x040fe400078e0254 */
[----:B------:R-:W3:Y:S04]  /*38060*/  LDL.LU.64 R84, [R1+0xa38] ;  /* 0x000a380001547983 */ /* 0x000ee80000300a00 */
[----:B------:R1:W-:Y:S04]  /*38070*/  STL.64 [R1+0x12e0], R8 ;  /* 0x0012e00801007387 */ /* 0x0003e80000100a00 */
[----:B------:R1:W-:Y:S04]  /*38080*/  STL.64 [R1+0x1468], R2 ;  /* 0x0014680201007387 */ /* 0x0003e80000100a00 */
[----:B------:R-:W3:Y:S01]  /*38090*/  LDL.LU.64 R92, [R1+0xa30] ;  /* 0x000a3000015c7983 */ /* 0x000ee20000300a00 */
[----:B----4-:R-:W-:-:S03]  /*380a0*/  IMAD.WIDE R148, R25, 0x4, R80 ;  /* 0x0000000419947825 */ /* 0x010fc600078e0250 */
[----:B------:R-:W4:Y:S04]  /*380b0*/  LDL.LU.64 R94, [R1+0xa28] ;  /* 0x000a2800015e7983 */ /* 0x000f280000300a00 */
[----:B------:R-:W4:Y:S01]  /*380c0*/  LDL.LU.64 R80, [R1+0xa20] ;  /* 0x000a200001507983 */ /* 0x000f220000300a00 */
[----:B-1----:R-:W-:-:S03]  /*380d0*/  IMAD.WIDE R8, R25, 0x4, R82 ;  /* 0x0000000419087825 */ /* 0x002fc600078e0252 */
[----:B------:R-:W4:Y:S04]  /*380e0*/  LDL.LU.64 R82, [R1+0xa18] ;  /* 0x000a180001527983 */ /* 0x000f280000300a00 */
[----:B------:R-:W-:Y:S04]  /*380f0*/  STL.64 [R1+0x5c0], R8 ;  /* 0x0005c00801007387 */ /* 0x000fe80000100a00 */
[----:B------:R-:W4:Y:S01]  /*38100*/  LDL.LU.64 R72, [R1+0xa10] ;  /* 0x000a100001487983 */ /* 0x000f220000300a00 */
[----:B------:R-:W-:-:S03]  /*38110*/  IMAD.WIDE R2, R25, 0x4, R86 ;  /* 0x0000000419027825 */ /* 0x000fc600078e0256 */
[----:B------:R-:W4:Y:S04]  /*38120*/  LDL.LU.64 R22, [R1+0xa48] ;  /* 0x000a480001167983 */ /* 0x000f280000300a00 */
[----:B------:R2:W-:Y:S04]  /*38130*/  STL.64 [R1+0x740], R2 ;  /* 0x0007400201007387 */ /* 0x0005e80000100a00 */
[----:B------:R-:W4:Y:S01]  /*38140*/  LDL.LU.64 R86, [R1+0xa80] ;  /* 0x000a800001567983 */ /* 0x000f220000300a00 */
[----:B------:R-:W-:-:S03]  /*38150*/  IMAD.WIDE R144, R25, 0x4, R98 ;  /* 0x0000000419907825 */ /* 0x000fc600078e0262 */
[----:B------:R-:W4:Y:S01]  /*38160*/  LDL.LU.64 R96, [R1+0xa78] ;  /* 0x000a780001607983 */ /* 0x000f220000300a00 */
[----:B--2---:R-:W-:-:S03]  /*38170*/  IMAD.WIDE R2, R25, 0x4, R12 ;  /* 0x0000000419027825 */ /* 0x004fc600078e020c */
[----:B------:R-:W2:Y:S04]  /*38180*/  LDL.LU.64 R98, [R1+0xa70] ;  /* 0x000a700001627983 */ /* 0x000ea80000300a00 */
[----:B------:R1:W-:Y:S04]  /*38190*/  STL.64 [R1+0x910], R2 ;  /* 0x0009100201007387 */ /* 0x0003e80000100a00 */
[----:B------:R-:W2:Y:S04]  /*381a0*/  LDL.LU.64 R100, [R1+0xa68] ;  /* 0x000a680001647983 */ /* 0x000ea80000300a00 */
[----:B------:R-:W2:Y:S04]  /*381b0*/  LDL.LU.64 R12, [R1+0xa60] ;  /* 0x000a6000010c7983 */ /* 0x000ea80000300a00 */
[----:B------:R-:W2:Y:S01]  /*381c0*/  LDL.LU.64 R74, [R1+0xa58] ;  /* 0x000a5800014a7983 */ /* 0x000ea20000300a00 */
[----:B------:R-:W-:-:S04]  /*381d0*/  IMAD.WIDE R66, R25, 0x4, R230 ;  /* 0x0000000419427825 */ /* 0x000fc800078e02e6 */
[C---:B-1----:R-:W-:Y:S02]  /*381e0*/  IMAD.WIDE R2, R25.reuse, 0x4, R6 ;  /* 0x0000000419027825 */ /* 0x042fe400078e0206 */
[----:B------:R-:W2:Y:S04]  /*381f0*/  LDL.LU.64 R6, [R1+0xa50] ;  /* 0x000a500001067983 */ /* 0x000ea80000300a00 */
[----:B------:R3:W-:Y:S01]  /*38200*/  STL.64 [R1+0xf40], R2 ;  /* 0x000f400201007387 */ /* 0x0007e20000100a00 */
[----:B------:R-:W-:-:S03]  /*38210*/  IMAD.WIDE R68, R25, 0x4, R78 ;  /* 0x0000000419447825 */ /* 0x000fc600078e024e */
[----:B------:R-:W2:Y:S04]  /*38220*/  LDL.LU.64 R102, [R1+0xa88] ;  /* 0x000a880001667983 */ /* 0x000ea80000300a00 */
[----:B------:R-:W2:Y:S01]  /*38230*/  LDL.LU.64 R230, [R1+0xa90] ;  /* 0x000a900001e67983 */ /* 0x000ea20000300a00 */
[----:B------:R-:W-:-:S04]  /*38240*/  IMAD.WIDE R196, R25, 0x4, R150 ;  /* 0x0000000419c47825 */ /* 0x000fc800078e0296 */
[----:B---3--:R-:W-:-:S05]  /*38250*/  IMAD.WIDE R2, R25, 0x4, R4 ;  /* 0x0000000419027825 */ /* 0x008fca00078e0204 */
[----:B------:R1:W-:Y:S04]  /*38260*/  STL.64 [R1+0x12b0], R2 ;  /* 0x0012b00201007387 */ /* 0x0003e80000100a00 */
[----:B------:R-:W3:Y:S04]  /*38270*/  LDL.LU.64 R78, [R1+0xac0] ;  /* 0x000ac000014e7983 */ /* 0x000ee80000300a00 */
[----:B------:R-:W3:Y:S01]  /*38280*/  LDL.LU.64 R4, [R1+0xab8] ;  /* 0x000ab80001047983 */ /* 0x000ee20000300a00 */
[----:B-1----:R-:W-:-:S05]  /*38290*/  IMAD.WIDE R2, R25, 0x4, R70 ;  /* 0x0000000419027825 */ /* 0x002fca00078e0246 */
[----:B------:R1:W-:Y:S01]  /*382a0*/  STL.64 [R1+0x1438], R2 ;  /* 0x0014380201007387 */ /* 0x0003e20000100a00 */
[----:B------:R-:W-:-:S03]  /*382b0*/  IMAD.WIDE R70, R25, 0x4, R104 ;  /* 0x0000000419467825 */ /* 0x000fc600078e0268 */
[----:B------:R-:W3:Y:S01]  /*382c0*/  LDL.LU.64 R104, [R1+0xab0] ;  /* 0x000ab00001687983 */ /* 0x000ee20000300a00 */
[----:B------:R-:W-:-:S03]  /*382d0*/  IMAD.WIDE R150, R25, 0x4, R76 ;  /* 0x0000000419967825 */ /* 0x000fc600078e024c */
[----:B------:R-:W3:Y:S01]  /*382e0*/  LDL.LU.64 R76, [R1+0xaa8] ;  /* 0x000aa800014c7983 */ /* 0x000ee20000300a00 */
[----:B-1----:R-:W-:-:S05]  /*382f0*/  IMAD.WIDE R2, R25, 0x4, R232 ;  /* 0x0000000419027825 */ /* 0x002fca00078e02e8 */
[----:B------:R1:W-:Y:S04]  /*38300*/  STL.64 [R1+0x5c8], R2 ;  /* 0x0005c80201007387 */ /* 0x0003e80000100a00 */
[----:B------:R-:W3:Y:S01]  /*38310*/  LDL.LU.64 R232, [R1+0xaa0] ;  /* 0x000aa00001e87983 */ /* 0x000ee20000300a00 */
[----:B-1----:R-:W-:-:S03]  /*38320*/  IMAD.WIDE R2, R25, 0x4, R84 ;  /* 0x0000000419027825 */ /* 0x002fc600078e0254 */
[----:B------:R-:W3:Y:S04]  /*38330*/  LDL.LU.64 R84, [R1+0xa98] ;  /* 0x000a980001547983 */ /* 0x000ee80000300a00 */
[----:B------:R4:W-:Y:S01]  /*38340*/  STL.64 [R1+0x748], R2 ;  /* 0x0007480201007387 */ /* 0x0009e20000100a00 */
[----:B------:R-:W-:-:S04]  /*38350*/  IMAD.WIDE R10, R25, 0x4, R92 ;  /* 0x00000004190a7825 */ /* 0x000fc800078e025c */
[C---:B----4-:R-:W-:Y:S01]  /*38360*/  IMAD.WIDE R2, R25.reuse, 0x4, R94 ;  /* 0x0000000419027825 */ /* 0x050fe200078e025e */
[----:B------:R-:W-:Y:S03]  /*38370*/  STL.64 [R1+0x918], R10 ;  /* 0x0009180a01007387 */ /* 0x000fe60000100a00 */
[C---:B------:R-:W-:Y:S02]  /*38380*/  IMAD.WIDE R8, R25.reuse, 0x4, R80 ;  /* 0x0000000419087825 */ /* 0x040fe400078e0250 */
[----:B------:R-:W4:Y:S04]  /*38390*/  LDL.LU.64 R80, [R1+0xac8] ;  /* 0x000ac80001507983 */ /* 0x000f280000300a00 */
[----:B------:R1:W-:Y:S04]  /*383a0*/  STL.64 [R1+0xf00], R2 ;  /* 0x000f000201007387 */ /* 0x0003e80000100a00 */
[----:B------:R-:W-:Y:S01]  /*383b0*/  STL.64 [R1+0x1280], R8 ;  /* 0x0012800801007387 */ /* 0x000fe20000100a00 */
[----:B-1----:R-:W-:-:S03]  /*383c0*/  IMAD.WIDE R2, R25, 0x4, R82 ;  /* 0x0000000419027825 */ /* 0x002fc600078e0252 */
[----:B------:R-:W4:Y:S04]  /*383d0*/  LDL.LU.64 R82, [R1+0xad0] ;  /* 0x000ad00001527983 */ /* 0x000f280000300a00 */
[----:B------:R1:W-:Y:S02]  /*383e0*/  STL.64 [R1+0x1408], R2 ;  /* 0x0014080201007387 */ /* 0x0003e40000100a00 */
[C---:B-1----:R-:W-:Y:S02]  /*383f0*/  IMAD.WIDE R2, R25.reuse, 0x4, R86 ;  /* 0x0000000419027825 */ /* 0x042fe400078e0256 */
[----:B------:R-:W4:Y:S02]  /*38400*/  LDL.LU.64 R86, [R1+0xb00] ;  /* 0x000b000001567983 */ /* 0x000f240000300a00 */
[----:B------:R-:W-:-:S02]  /*38410*/  IMAD.WIDE R8, R25, 0x4, R96 ;  /* 0x0000000419087825 */ /* 0x000fc400078e0260 */
[----:B------:R1:W-:Y:S02]  /*38420*/  STL.64 [R1+0x5d0], R2 ;  /* 0x0005d00201007387 */ /* 0x0003e40000100a00 */
[C---:B--2---:R-:W-:Y:S02]  /*38430*/  IMAD.WIDE R10, R25.reuse, 0x4, R98 ;  /* 0x00000004190a7825 */ /* 0x044fe400078e0262 */
[----:B------:R2:W-:Y:S04]  /*38440*/  STL.64 [R1+0x750], R8 ;  /* 0x0007500801007387 */ /* 0x0005e80000100a00 */
[----:B------:R-:W-:Y:S01]  /*38450*/  STL.64 [R1+0x920], R10 ;  /* 0x0009200a01007387 */ /* 0x000fe20000100a00 */
[----:B-1----:R-:W-:-:S04]  /*38460*/  IMAD.WIDE R2, R25, 0x4, R100 ;  /* 0x0000000419027825 */ /* 0x002fc800078e0264 */
[C---:B--2---:R-:W-:Y:S02]  /*38470*/  IMAD.WIDE R8, R25.reuse, 0x4, R12 ;  /* 0x0000000419087825 */ /* 0x044fe400078e020c */
[----:B------:R-:W2:Y:S04]  /*38480*/  LDL.LU.64 R12, [R1+0xaf8] ;  /* 0x000af800010c7983 */ /* 0x000ea80000300a00 */
[----:B------:R1:W-:Y:S04]  /*38490*/  STL.64 [R1+0xa68], R2 ;  /* 0x000a680201007387 */ /* 0x0003e80000100a00 */
[----:B------:R3:W-:Y:S01]  /*384a0*/  STL.64 [R1+0x1250], R8 ;  /* 0x0012500801007387 */ /* 0x0007e20000100a00 */
[----:B-1----:R-:W-:-:S04]  /*384b0*/  IMAD.WIDE R2, R25, 0x4, R74 ;  /* 0x0000000419027825 */ /* 0x002fc800078e024a */
[C---:B------:R-:W-:Y:S02]  /*384c0*/  IMAD.WIDE R74, R25.reuse, 0x4, R6 ;  /* 0x00000004194a7825 */ /* 0x040fe400078e0206 */
[----:B------:R-:W2:Y:S02]  /*384d0*/  LDL.LU.64 R6, [R1+0xaf0] ;  /* 0x000af00001067983 */ /* 0x000ea40000300a00 */
[C---:B------:R-:W-:Y:S02]  /*384e0*/  IMAD.WIDE R10, R25.reuse, 0x4, R230 ;  /* 0x00000004190a7825 */ /* 0x040fe400078e02e6 */
[----:B------:R1:W-:Y:S04]  /*384f0*/  STL.64 [R1+0x1388], R2 ;  /* 0x0013880201007387 */ /* 0x0003e80000100a00 */
[----:B------:R-:W-:Y:S04]  /*38500*/  STL.64 [R1+0x598], R10 ;  /* 0x0005980a01007387 */ /* 0x000fe80000100a00 */
[----:B------:R-:W2:Y:S01]  /*38510*/  LDL.LU.64 R96, [R1+0xae8] ;  /* 0x000ae80001607983 */ /* 0x000ea20000300a00 */
[----:B------:R-:W-:-:S04]  /*38520*/  IMAD.WIDE R34, R25, 0x4, R154 ;  /* 0x0000000419227825 */ /* 0x000fc800078e029a */
[----:B------:R-:W-:-:S04]  /*38530*/  IMAD.WIDE R154, R25, 0x4, R102 ;  /* 0x00000004199a7825 */ /* 0x000fc800078e0266 */
[----:B---3--:R-:W-:-:S04]  /*38540*/  IMAD.WIDE R8, R25, 0x4, R78 ;  /* 0x0000000419087825 */ /* 0x008fc800078e024e */
[C---:B-1----:R-:W-:Y:S01]  /*38550*/  IMAD.WIDE R2, R25.reuse, 0x4, R4 ;  /* 0x0000000419027825 */ /* 0x042fe200078e0204 */
[----:B------:R-:W-:Y:S04]  /*38560*/  STL.64 [R1+0x758], R8 ;  /* 0x0007580801007387 */ /* 0x000fe80000100a00 */
[----:B------:R-:W3:Y:S04]  /*38570*/  LDL.LU.64 R98, [R1+0xae0] ;  /* 0x000ae00001627983 */ /* 0x000ee80000300a00 */
[----:B------:R1:W-:Y:S04]  /*38580*/  STL.64 [R1+0x930], R2 ;  /* 0x0009300201007387 */ /* 0x0003e80000100a00 */
[----:B------:R-:W3:Y:S04]  /*38590*/  LDL.LU.64 R78, [R1+0xad8] ;  /* 0x000ad800014e7983 */ /* 0x000ee80000300a00 */
[----:B------:R-:W3:Y:S04]  /*385a0*/  LDL.LU.64 R4, [R1+0xb08] ;  /* 0x000b080001047983 */ /* 0x000ee80000300a00 */
[----:B------:R-:W3:Y:S01]  /*385b0*/  LDL.LU.64 R102, [R1+0xb10] ;  /* 0x000b100001667983 */ /* 0x000ee20000300a00 */
[----:B-1----:R-:W-:-:S05]  /*385c0*/  IMAD.WIDE R2, R25, 0x4, R104 ;  /* 0x0000000419027825 */ /* 0x002fca00078e0268 */
[----:B------:R1:W-:Y:S01]  /*385d0*/  STL.64 [R1+0xa58], R2 ;  /* 0x000a580201007387 */ /* 0x0003e20000100a00 */
[----:B------:R-:W-:-:S05]  /*385e0*/  IMAD.WIDE R8, R25, 0x4, R76 ;  /* 0x0000000419087825 */ /* 0x000fca00078e024c */
[----:B------:R-:W-:Y:S04]  /*385f0*/  STL.64 [R1+0xab0], R8 ;  /* 0x000ab00801007387 */ /* 0x000fe80000100a00 */
[----:B------:R-:W3:Y:S01]  /*38600*/  LDL.LU.64 R20, [R1+0xb40] ;  /* 0x000b400001147983 */ /* 0x000ee20000300a00 */
[----:B-1----:R-:W-:-:S05]  /*38610*/  IMAD.WIDE R2, R25, 0x4, R232 ;  /* 0x0000000419027825 */ /* 0x002fca00078e02e8 */
[----:B------:R1:W-:Y:S01]  /*38620*/  STL.64 [R1+0x1330], R2 ;  /* 0x0013300201007387 */ /* 0x0003e20000100a00 */
[----:B------:R-:W-:-:S03]  /*38630*/  IMAD.WIDE R76, R25, 0x4, R84 ;  /* 0x00000004194c7825 */ /* 0x000fc600078e0254 */
[----:B-1----:R-:W3:Y:S04]  /*38640*/  LDL.LU.64 R2, [R1+0xb38] ;  /* 0x000b380001027983 */ /* 0x002ee80000300a00 */
[----:B------:R-:W3:Y:S04]  /*38650*/  LDL.LU.64 R84, [R1+0xb30] ;  /* 0x000b300001547983 */ /* 0x000ee80000300a00 */
[----:B------:R-:W3:Y:S04]  /*38660*/  LDL.LU.64 R232, [R1+0xb28] ;  /* 0x000b280001e87983 */ /* 0x000ee80000300a00 */
[----:B------:R-:W3:Y:S01]  /*38670*/  LDL.LU.64 R88, [R1+0xb20] ;  /* 0x000b200001587983 */ /* 0x000ee20000300a00 */
[----:B----4-:R-:W-:-:S03]  /*38680*/  IMAD.WIDE R156, R25, 0x4, R80 ;  /* 0x00000004199c7825 */ /* 0x010fc600078e0250 */
[----:B------:R-:W4:Y:S01]  /*38690*/  LDL.LU.64 R80, [R1+0xb18] ;  /* 0x000b180001507983 */ /* 0x000f220000300a00 */
[----:B------:R-:W-:-:S05]  /*386a0*/  IMAD.WIDE R8, R25, 0x4, R82 ;  /* 0x0000000419087825 */ /* 0x000fca00078e0252 */
        /* <DEDUP_REMOVED lines=8> */
[----:B------:R-:W-:-:S04]  /*38730*/  IMAD.WIDE R190, R25, 0x4, R152 ;  /* 0x0000000419be7825 */ /* 0x000fc800078e0298 */
[C---:B------:R-:W-:Y:S02]  /*38740*/  IMAD.WIDE R152, R25.reuse, 0x4, R22 ;  /* 0x0000000419987825 */ /* 0x040fe400078e0216 */
[----:B------:R-:W4:Y:S02]  /*38750*/  LDL.LU.64 R22, [R1+0xb68] ;  /* 0x000b680001167983 */ /* 0x000f240000300a00 */
[C---:B--2---:R-:W-:Y:S02]  /*38760*/  IMAD.WIDE R8, R25.reuse, 0x4, R12 ;  /* 0x0000000419087825 */ /* 0x044fe400078e020c */
[----:B------:R-:W2:Y:S04]  /*38770*/  LDL.LU.64 R230, [R1+0xb60] ;  /* 0x000b600001e67983 */ /* 0x000ea80000300a00 */
[----:B------:R-:W-:Y:S04]  /*38780*/  STL.64 [R1+0x940], R8 ;  /* 0x0009400801007387 */ /* 0x000fe80000100a00 */
[----:B------:R-:W2:Y:S04]  /*38790*/  LDL.LU.64 R82, [R1+0xb58] ;  /* 0x000b580001527983 */ /* 0x000ea80000300a00 */
[----:B------:R-:W2:Y:S01]  /*387a0*/  LDL.LU.64 R86, [R1+0xb88] ;  /* 0x000b880001567983 */ /* 0x000ea20000300a00 */
[----:B------:R-:W-:-:S05]  /*387b0*/  IMAD.WIDE R6, R25, 0x4, R6 ;  /* 0x0000000419067825 */ /* 0x000fca00078e0206 */
[----:B------:R1:W-:Y:S04]  /*387c0*/  STL.64 [R1+0xa48], R6 ;  /* 0x000a480601007387 */ /* 0x0003e80000100a00 */
[----:B------:R-:W2:Y:S01]  /*387d0*/  LDL.LU.64 R12, [R1+0xb90] ;  /* 0x000b9000010c7983 */ /* 0x000ea20000300a00 */
[----:B------:R-:W-:-:S03]  /*387e0*/  IMAD.WIDE R10, R25, 0x4, R96 ;  /* 0x00000004190a7825 */ /* 0x000fc600078e0260 */
[----:B-1----:R-:W2:Y:S04]  /*387f0*/  LDL.LU.64 R6, [R1+0xbc0] ;  /* 0x000bc00001067983 */ /* 0x002ea80000300a00 */
[----:B------:R-:W-:Y:S01]  /*38800*/  STL.64 [R1+0xaa0], R10 ;  /* 0x000aa00a01007387 */ /* 0x000fe20000100a00 */
[----:B---3--:R-:W-:-:S05]  /*38810*/  IMAD.WIDE R8, R25, 0x4, R98 ;  /* 0x0000000419087825 */ /* 0x008fca00078e0262 */
[----:B------:R1:W-:Y:S04]  /*38820*/  STL.64 [R1+0xac0], R8 ;  /* 0x000ac00801007387 */ /* 0x0003e80000100a00 */
[----:B------:R-:W3:Y:S01]  /*38830*/  LDL.LU.64 R96, [R1+0xbb8] ;  /* 0x000bb80001607983 */ /* 0x000ee20000300a00 */
[----:B------:R-:W-:-:S03]  /*38840*/  IMAD.WIDE R158, R25, 0x4, R4 ;  /* 0x00000004199e7825 */ /* 0x000fc600078e0204 */
[----:B------:R-:W3:Y:S01]  /*38850*/  LDL.LU.64 R4, [R1+0xbb0] ;  /* 0x000bb00001047983 */ /* 0x000ee20000300a00 */
[----:B-1----:R-:W-:-:S03]  /*38860*/  IMAD.WIDE R8, R25, 0x4, R102 ;  /* 0x0000000419087825 */ /* 0x002fc600078e0266 */
[----:B------:R-:W3:Y:S04]  /*38870*/  LDL.LU.64 R98, [R1+0xba8] ;  /* 0x000ba80001627983 */ /* 0x000ee80000300a00 */
[----:B------:R-:W3:Y:S04]  /*38880*/  LDL.LU.64 R102, [R1+0xba0] ;  /* 0x000ba00001667983 */ /* 0x000ee80000300a00 */
[----:B------:R1:W-:Y:S01]  /*38890*/  STL.64 [R1+0x588], R8 ;  /* 0x0005880801007387 */ /* 0x0003e20000100a00 */
[----:B------:R-:W-:-:S05]  /*388a0*/  IMAD.WIDE R10, R25, 0x4, R20 ;  /* 0x00000004190a7825 */ /* 0x000fca00078e0214 */
[----:B------:R-:W-:Y:S01]  /*388b0*/  STL.64 [R1+0x768], R10 ;  /* 0x0007680a01007387 */ /* 0x000fe20000100a00 */
[----:B-1----:R-:W-:-:S04]  /*388c0*/  IMAD.WIDE R8, R25, 0x4, R2 ;  /* 0x0000000419087825 */ /* 0x002fc800078e0202 */
[C---:B------:R-:W-:Y:S02]  /*388d0*/  IMAD.WIDE R2, R25.reuse, 0x4, R84 ;  /* 0x0000000419027825 */ /* 0x040fe400078e0254 */
[----:B------:R-:W3:Y:S04]  /*388e0*/  LDL.LU.64 R84, [R1+0xb98] ;  /* 0x000b980001547983 */ /* 0x000ee80000300a00 */
[----:B------:R1:W-:Y:S04]  /*388f0*/  STL.64 [R1+0x948], R8 ;  /* 0x0009480801007387 */ /* 0x0003e80000100a00 */
[----:B------:R1:W-:Y:S02]  /*38900*/  STL.64 [R1+0xa28], R2 ;  /* 0x000a280201007387 */ /* 0x0003e40000100a00 */
[----:B-1----:R-:W-:-:S02]  /*38910*/  IMAD.WIDE R8, R25, 0x4, R232 ;  /* 0x0000000419087825 */ /* 0x002fc400078e02e8 */
[----:B------:R-:W3:Y:S02]  /*38920*/  LDL.LU.64 R232, [R1+0xbc8] ;  /* 0x000bc80001e87983 */ /* 0x000ee40000300a00 */
[C---:B------:R-:W-:Y:S02]  /*38930*/  IMAD.WIDE R2, R25.reuse, 0x4, R88 ;  /* 0x0000000419027825 */ /* 0x040fe400078e0258 */
[----:B------:R-:W-:Y:S04]  /*38940*/  STL.64 [R1+0xa98], R8 ;  /* 0x000a980801007387 */ /* 0x000fe80000100a00 */
[----:B------:R1:W-:Y:S01]  /*38950*/  STL.64 [R1+0xa88], R2 ;  /* 0x000a880201007387 */ /* 0x0003e20000100a00 */
[----:B----4-:R-:W-:-:S03]  /*38960*/  IMAD.WIDE R160, R25, 0x4, R100 ;  /* 0x0000000419a07825 */ /* 0x010fc600078e0264 */
[----:B------:R-:W4:Y:S01]  /*38970*/  LDL.LU.64 R100, [R1+0xbd0] ;  /* 0x000bd00001647983 */ /* 0x000f220000300a00 */
[----:B-1----:R-:W-:-:S04]  /*38980*/  IMAD.WIDE R2, R25, 0x4, R90 ;  /* 0x0000000419027825 */ /* 0x002fc800078e025a */
[C---:B------:R-:W-:Y:S01]  /*38990*/  IMAD.WIDE R10, R25.reuse, 0x4, R92 ;  /* 0x00000004190a7825 */ /* 0x040fe200078e025c */
[----:B------:R1:W-:Y:S04]  /*389a0*/  STL.64 [R1+0x580], R2 ;  /* 0x0005800201007387 */ /* 0x0003e80000100a00 */
[----:B------:R-:W-:Y:S01]  /*389b0*/  STL.64 [R1+0x770], R10 ;  /* 0x0007700a01007387 */ /* 0x000fe20000100a00 */
[----:B-1----:R-:W-:-:S03]  /*389c0*/  IMAD.WIDE R2, R25, 0x4, R104 ;  /* 0x0000000419027825 */ /* 0x002fc600078e0268 */
[----:B------:R-:W4:Y:S01]  /*389d0*/  LDL.LU.64 R104, [R1+0xc00] ;  /* 0x000c000001687983 */ /* 0x000f220000300a00 */
[----:B------:R-:W-:-:S05]  /*389e0*/  IMAD.WIDE R8, R25, 0x4, R94 ;  /* 0x0000000419087825 */ /* 0x000fca00078e025e */
[----:B------:R1:W-:Y:S04]  /*389f0*/  STL.64 [R1+0x950], R8 ;  /* 0x0009500801007387 */ /* 0x0003e80000100a00 */
[----:B------:R2:W-:Y:S01]  /*38a00*/  STL.64 [R1+0xa18], R2 ;  /* 0x000a180201007387 */ /* 0x0005e20000100a00 */
[----:B-1----:R-:W-:-:S04]  /*38a10*/  IMAD.WIDE R8, R25, 0x4, R22 ;  /* 0x0000000419087825 */ /* 0x002fc800078e0216 */
[C---:B--2---:R-:W-:Y:S02]  /*38a20*/  IMAD.WIDE R2, R25.reuse, 0x4, R230 ;  /* 0x0000000419027825 */ /* 0x044fe400078e02e6 */
[----:B------:R-:W2:Y:S04]  /*38a30*/  LDL.LU.64 R230, [R1+0xbf8] ;  /* 0x000bf80001e67983 */ /* 0x000ea80000300a00 */
[----:B------:R1:W-:Y:S04]  /*38a40*/  STL.64 [R1+0xa78], R8 ;  /* 0x000a780801007387 */ /* 0x0003e80000100a00 */
[----:B------:R1:W-:Y:S01]  /*38a50*/  STL.64 [R1+0xa60], R2 ;  /* 0x000a600201007387 */ /* 0x0003e20000100a00 */
[----:B------:R-:W-:-:S03]  /*38a60*/  IMAD.WIDE R162, R25, 0x4, R86 ;  /* 0x0000000419a27825 */ /* 0x000fc600078e0256 */
[----:B------:R-:W2:Y:S01]  /*38a70*/  LDL.LU.64 R22, [R1+0xbf0] ;  /* 0x000bf00001167983 */ /* 0x000ea20000300a00 */
[----:B-1----:R-:W-:-:S04]  /*38a80*/  IMAD.WIDE R8, R25, 0x4, R12 ;  /* 0x0000000419087825 */ /* 0x002fc800078e020c */
[C---:B------:R-:W-:Y:S01]  /*38a90*/  IMAD.WIDE R2, R25.reuse, 0x4, R6 ;  /* 0x0000000419027825 */ /* 0x040fe200078e0206 */
[----:B------:R3:W-:Y:S04]  /*38aa0*/  STL.64 [R1+0x578], R8 ;  /* 0x0005780801007387 */ /* 0x0007e80000100a00 */
[----:B------:R-:W2:Y:S04]  /*38ab0*/  LDL.LU.64 R86, [R1+0xbe8] ;  /* 0x000be80001567983 */ /* 0x000ea80000300a00 */
[----:B------:R1:W-:Y:S04]  /*38ac0*/  STL.64 [R1+0x778], R2 ;  /* 0x0007780201007387 */ /* 0x0003e80000100a00 */
[----:B------:R-:W2:Y:S04]  /*38ad0*/  LDL.LU.64 R12, [R1+0xbe0] ;  /* 0x000be000010c7983 */ /* 0x000ea80000300a00 */
[----:B------:R-:W2:Y:S01]  /*38ae0*/  LDL.LU.64 R6, [R1+0xbd8] ;  /* 0x000bd80001067983 */ /* 0x000ea20000300a00 */
[----:B---3--:R-:W-:-:S04]  /*38af0*/  IMAD.WIDE R8, R25, 0x4, R96 ;  /* 0x0000000419087825 */ /* 0x008fc800078e0260 */
[C---:B-1----:R-:W-:Y:S02]  /*38b00*/  IMAD.WIDE R2, R25.reuse, 0x4, R4 ;  /* 0x0000000419027825 */ /* 0x042fe400078e0204 */
[----:B------:R-:W3:Y:S04]  /*38b10*/  LDL.LU.64 R4, [R1+0xc08] ;  /* 0x000c080001047983 */ /* 0x000ee80000300a00 */
[----:B------:R1:W-:Y:S04]  /*38b20*/  STL.64 [R1+0x958], R8 ;  /* 0x0009580801007387 */ /* 0x0003e80000100a00 */
[----:B------:R1:W-:Y:S04]  /*38b30*/  STL.64 [R1+0xa00], R2 ;  /* 0x000a000201007387 */ /* 0x0003e80000100a00 */
[----:B------:R-:W3:Y:S01]  /*38b40*/  LDL.LU.64 R228, [R1+0xc10] ;  /* 0x000c100001e47983 */ /* 0x000ee20000300a00 */
[----:B-1----:R-:W-:-:S04]  /*38b50*/  IMAD.WIDE R8, R25, 0x4, R98 ;  /* 0x0000000419087825 */ /* 0x002fc800078e0262 */
[C---:B------:R-:W-:Y:S01]  /*38b60*/  IMAD.WIDE R2, R25.reuse, 0x4, R102 ;  /* 0x0000000419027825 */ /* 0x040fe200078e0266 */
[----:B------:R1:W-:Y:S04]  /*38b70*/  STL.64 [R1+0x9e8], R8 ;  /* 0x0009e80801007387 */ /* 0x0003e80000100a00 */
[----:B-1----:R-:W3:Y:S04]  /*38b80*/  LDL.LU.64 R8, [R1+0xc18] ;  /* 0x000c180001087983 */ /* 0x002ee80000300a00 */
[----:B------:R4:W-:Y:S04]  /*38b90*/  STL.64 [R1+0x9e0], R2 ;  /* 0x0009e00201007387 */ /* 0x0009e80000100a00 */
[----:B------:R-:W3:Y:S04]  /*38ba0*/  LDL.LU.64 R98, [R1+0xc40] ;  /* 0x000c400001627983 */ /* 0x000ee80000300a00 */
[----:B------:R-:W3:Y:S04]  /*38bb0*/  LDL.LU.64 R102, [R1+0xc38] ;  /* 0x000c380001667983 */ /* 0x000ee80000300a00 */
[----:B------:R-:W3:Y:S04]  /*38bc0*/  LDL.LU.64 R248, [R1+0xc30] ;  /* 0x000c300001f87983 */ /* 0x000ee80000300a00 */
[----:B------:R-:W3:Y:S01]  /*38bd0*/  LDL.LU.64 R88, [R1+0xc28] ;  /* 0x000c280001587983 */ /* 0x000ee20000300a00 */
[----:B------:R-:W-:-:S03]  /*38be0*/  IMAD.WIDE R164, R25, 0x4, R232 ;  /* 0x0000000419a47825 */ /* 0x000fc600078e02e8 */
[----:B------:R-:W3:Y:S04]  /*38bf0*/  LDL.LU.64 R232, [R1+0xc20] ;  /* 0x000c200001e87983 */ /* 0x000ee80000300a00 */
[----:B------:R-:W3:Y:S04]  /*38c00*/  LDL.LU.64 R10, [R1+0xc48] ;  /* 0x000c4800010a7983 */ /* 0x000ee80000300a00 */
[----:B------:R-:W3:Y:S01]  /*38c10*/  LDL.LU.64 R20, [R1+0xc50] ;  /* 0x000c500001147983 */ /* 0x000ee20000300a00 */
[----:B----4-:R-:W-:-:S05]  /*38c20*/  IMAD.WIDE R2, R25, 0x4, R100 ;  /* 0x0000000419027825 */ /* 0x010fca00078e0264 */
[----:B------:R1:W-:Y:S04]  /*38c30*/  STL.64 [R1+0x568], R2 ;  /* 0x0005680201007387 */ /* 0x0003e80000100a00 */
[----:B-1----:R-:W4:Y:S04]  /*38c40*/  LDL.LU.64 R2, [R1+0xc58] ;  /* 0x000c580001027983 */ /* 0x002f280000300a00 */
[----:B------:R-:W4:Y:S01]  /*38c50*/  LDL.LU.64 R96, [R1+0xc80] ;  /* 0x000c800001607983 */ /* 0x000f220000300a00 */
[----:B------:R-:W-:-:S03]  /*38c60*/  IMAD.WIDE R92, R25, 0x4, R104 ;  /* 0x00000004195c7825 */ /* 0x000fc600078e0268 */
[----:B------:R-:W4:Y:S04]  /*38c70*/  LDL.LU.64 R90, [R1+0xc78] ;  /* 0x000c7800015a7983 */ /* 0x000f280000300a00 */
[----:B------:R-:W4:Y:S01]  /*38c80*/  LDL.LU.64 R104, [R1+0xc70] ;  /* 0x000c700001687983 */ /* 0x000f220000300a00 */
[----:B------:R-:W-:-:S03]  /*38c90*/  IMAD.WIDE R40, R25, 0x4, R106 ;  /* 0x0000000419287825 */ /* 0x000fc600078e026a */
[----:B------:R1:W-:Y:S04]  /*38ca0*/  STL.64 [R1+0x780], R92 ;  /* 0x0007805c01007387 */ /* 0x0003e80000100a00 */
[----:B-1----:R-:W4:Y:S01]  /*38cb0*/  LDL.LU.64 R92, [R1+0xc68] ;  /* 0x000c6800015c7983 */ /* 0x002f220000300a00 */
[----:B--2---:R-:W-:-:S03]  /*38cc0*/  IMAD.WIDE R100, R25, 0x4, R230 ;  /* 0x0000000419647825 */ /* 0x004fc600078e02e6 */
[----:B------:R-:W2:Y:S04]  /*38cd0*/  LDL.LU.64 R94, [R1+0xc60] ;  /* 0x000c6000015e7983 */ /* 0x000ea80000300a00 */
[----:B------:R1:W-:Y:S01]  /*38ce0*/  STL.64 [R1+0x938], R100 ;  /* 0x0009386401007387 */ /* 0x0003e20000100a00 */
[----:B------:R-:W-:-:S03]  /*38cf0*/  IMAD.WIDE R106, R25, 0x4, R22 ;  /* 0x00000004196a7825 */ /* 0x000fc600078e0216 */
[----:B-1----:R-:W2:Y:S04]  /*38d00*/  LDL.LU.64 R100, [R1+0xc88] ;  /* 0x000c880001647983 */ /* 0x002ea80000300a00 */
[----:B------:R-:W2:Y:S01]  /*38d10*/  LDL.LU.64 R230, [R1+0xc90] ;  /* 0x000c900001e67983 */ /* 0x000ea20000300a00 */
[----:B------:R-:W-:-:S03]  /*38d20*/  IMAD.WIDE R22, R25, 0x4, R86 ;  /* 0x0000000419167825 */ /* 0x000fc600078e0256 */
[----:B------:R-:W-:Y:S04]  /*38d30*/  STL.64 [R1+0x9d8], R106 ;  /* 0x0009d86a01007387 */ /* 0x000fe80000100a00 */
[----:B------:R1:W-:Y:S01]  /*38d40*/  STL.64 [R1+0x9c8], R22 ;  /* 0x0009c81601007387 */ /* 0x0003e20000100a00 */
[----:B------:R-:W-:-:S04]  /*38d50*/  IMAD.WIDE R12, R25, 0x4, R12 ;  /* 0x00000004190c7825 */ /* 0x000fc800078e020c */
[C---:B------:R-:W-:Y:S02]  /*38d60*/  IMAD.WIDE R86, R25.reuse, 0x4, R6 ;  /* 0x0000000419567825 */ /* 0x040fe400078e0206 */
[----:B------:R-:W2:Y:S04]  /*38d70*/  LDL.LU.64 R6, [R1+0xc98] ;  /* 0x000c980001067983 */ /* 0x000ea80000300a00 */
[----:B------:R3:W-:Y:S04]  /*38d80*/  STL.64 [R1+0x9b8], R12 ;  /* 0x0009b80c01007387 */ /* 0x0007e80000100a00 */
[----:B-1----:R-:W2:Y:S01]  /*38d90*/  LDL.LU.64 R22, [R1+0xca0] ;  /* 0x000ca00001167983 */ /* 0x002ea20000300a00 */
[----:B------:R-:W-:-:S04]  /*38da0*/  IMAD.WIDE R192, R25, 0x4, R168 ;  /* 0x0000000419c07825 */ /* 0x000fc800078e02a8 */
[C---:B---3--:R-:W-:Y:S02]  /*38db0*/  IMAD.WIDE R166, R25.reuse, 0x4, R4 ;  /* 0x0000000419a67825 */ /* 0x048fe400078e0204 */
[----:B------:R-:W3:Y:S04]  /*38dc0*/  LDL.LU.64 R4, [R1+0xca8] ;  /* 0x000ca80001047983 */ /* 0x000ee80000300a00 */
[----:B------:R-:W3:Y:S01]  /*38dd0*/  LDL.LU.64 R12, [R1+0xcb0] ;  /* 0x000cb000010c7983 */ /* 0x000ee20000300a00 */
[----:B------:R-:W-:-:S05]  /*38de0*/  IMAD.WIDE R108, R25, 0x4, R228 ;  /* 0x00000004196c7825 */ /* 0x000fca00078e02e4 */
[----:B------:R-:W-:Y:S01]  /*38df0*/  STL.64 [R1+0x560], R108 ;  /* 0x0005606c01007387 */ /* 0x000fe20000100a00 */
[----:B------:R-:W-:-:S04]  /*38e00*/  IMAD.WIDE R8, R25, 0x4, R8 ;  /* 0x0000000419087825 */ /* 0x000fc800078e0208 */
[C---:B------:R-:W-:Y:S02]  /*38e10*/  IMAD.WIDE R106, R25.reuse, 0x4, R98 ;  /* 0x00000004196a7825 */ /* 0x040fe400078e0262 */
[----:B------:R-:W3:Y:S04]  /*38e20*/  LDL.LU.64 R98, [R1+0xcb8] ;  /* 0x000cb80001627983 */ /* 0x000ee80000300a00 */
[----:B------:R1:W-:Y:S04]  /*38e30*/  STL.64 [R1+0x558], R8 ;  /* 0x0005580801007387 */ /* 0x0003e80000100a00 */
[----:B------:R1:W-:Y:S02]  /*38e40*/  STL.64 [R1+0x928], R106 ;  /* 0x0009286a01007387 */ /* 0x0003e40000100a00 */
[----:B-1----:R-:W-:-:S02]  /*38e50*/  IMAD.WIDE R8, R25, 0x4, R102 ;  /* 0x0000000419087825 */ /* 0x002fc400078e0266 */
[----:B------:R-:W3:Y:S02]  /*38e60*/  LDL.LU.64 R102, [R1+0xcc0] ;  /* 0x000cc00001667983 */ /* 0x000ee40000300a00 */
[C---:B------:R-:W-:Y:S02]  /*38e70*/  IMAD.WIDE R106, R25.reuse, 0x4, R248 ;  /* 0x00000004196a7825 */ /* 0x040fe400078e02f8 */
[----:B------:R1:W-:Y:S04]  /*38e80*/  STL.64 [R1+0x9a8], R8 ;  /* 0x0009a80801007387 */ /* 0x0003e80000100a00 */
[----:B------:R-:W-:Y:S01]  /*38e90*/  STL.64 [R1+0x990], R106 ;  /* 0x0009906a01007387 */ /* 0x000fe20000100a00 */
[----:B------:R-:W-:-:S04]  /*38ea0*/  IMAD.WIDE R168, R25, 0x4, R10 ;  /* 0x0000000419a87825 */ /* 0x000fc800078e020a */
[----:B-1----:R-:W-:-:S04]  /*38eb0*/  IMAD.WIDE R8, R25, 0x4, R88 ;  /* 0x0000000419087825 */ /* 0x002fc800078e0258 */
[C---:B------:R-:W-:Y:S02]  /*38ec0*/  IMAD.WIDE R88, R25.reuse, 0x4, R232 ;  /* 0x0000000419587825 */ /* 0x040fe400078e02e8 */
[----:B------:R-:W3:Y:S02]  /*38ed0*/  LDL.LU.64 R232, [R1+0xcc8] ;  /* 0x000cc80001e87983 */ /* 0x000ee40000300a00 */
[C---:B------:R-:W-:Y:S02]  /*38ee0*/  IMAD.WIDE R10, R25.reuse, 0x4, R20 ;  /* 0x00000004190a7825 */ /* 0x040fe400078e0214 */
[----:B------:R4:W-:Y:S04]  /*38ef0*/  STL.64 [R1+0x980], R8 ;  /* 0x0009800801007387 */ /* 0x0009e80000100a00 */
[----:B------:R-:W-:Y:S01]  /*38f00*/  STL.64 [R1+0x550], R10 ;  /* 0x0005500a01007387 */ /* 0x000fe20000100a00 */
[----:B----4-:R-:W-:-:S04]  /*38f10*/  IMAD.WIDE R8, R25, 0x4, R2 ;  /* 0x0000000419087825 */ /* 0x010fc800078e0202 */
[C---:B------:R-:W-:Y:S02]  /*38f20*/  IMAD.WIDE R2, R25.reuse, 0x4, R96 ;  /* 0x0000000419027825 */ /* 0x040fe400078e0260 */
[----:B------:R-:W4:Y:S04]  /*38f30*/  LDL.LU.64 R96, [R1+0xcd0] ;  /* 0x000cd00001607983 */ /* 0x000f280000300a00 */
[----:B------:R-:W-:Y:S04]  /*38f40*/  STL.64 [R1+0x548], R8 ;  /* 0x0005480801007387 */ /* 0x000fe80000100a00 */
[----:B------:R1:W-:Y:S02]  /*38f50*/  STL.64 [R1+0x8c8], R2 ;  /* 0x0008c80201007387 */ /* 0x0003e40000100a00 */
[----:B-1----:R-:W-:-:S02]  /*38f60*/  IMAD.WIDE R2, R25, 0x4, R104 ;  /* 0x0000000419027825 */ /* 0x002fc400078e0268 */
[----:B------:R-:W4:Y:S02]  /*38f70*/  LDL.LU.64 R104, [R1+0xcd8] ;  /* 0x000cd80001687983 */ /* 0x000f240000300a00 */
[----:B------:R-:W-:-:S05]  /*38f80*/  IMAD.WIDE R8, R25, 0x4, R90 ;  /* 0x0000000419087825 */ /* 0x000fca00078e025a */
[----:B------:R-:W-:Y:S01]  /*38f90*/  STL.64 [R1+0x8b8], R8 ;  /* 0x0008b80801007387 */ /* 0x000fe20000100a00 */
[----:B------:R-:W-:-:S03]  /*38fa0*/  IMAD.WIDE R32, R25, 0x4, R170 ;  /* 0x0000000419207825 */ /* 0x000fc600078e02aa */
[----:B------:R1:W-:Y:S01]  /*38fb0*/  STL.64 [R1+0x888], R2 ;  /* 0x0008880201007387 */ /* 0x0003e20000100a00 */
[----:B------:R-:W-:-:S04]  /*38fc0*/  IMAD.WIDE R20, R25, 0x4, R92 ;  /* 0x0000000419147825 */ /* 0x000fc800078e025c */
[C---:B--2---:R-:W-:Y:S02]  /*38fd0*/  IMAD.WIDE R170, R25.reuse, 0x4, R100 ;  /* 0x0000000419aa7825 */ /* 0x044fe400078e0264 */
[----:B------:R-:W2:Y:S02]  /*38fe0*/  LDL.LU.64 R100, [R1+0xce0] ;  /* 0x000ce00001647983 */ /* 0x000ea40000300a00 */
[C---:B-1----:R-:W-:Y:S02]  /*38ff0*/  IMAD.WIDE R2, R25.reuse, 0x4, R230 ;  /* 0x0000000419027825 */ /* 0x042fe400078e02e6 */
[----:B------:R-:W2:Y:S04]  /*39000*/  LDL.LU.64 R230, [R1+0xce8] ;  /* 0x000ce80001e67983 */ /* 0x000ea80000300a00 */
[----:B------:R1:W-:Y:S04]  /*39010*/  STL.64 [R1+0x540], R2 ;  /* 0x0005400201007387 */ /* 0x0003e80000100a00 */
[----:B------:R-:W-:Y:S04]  /*39020*/  STL.64 [R1+0x850], R20 ;  /* 0x0008501401007387 */ /* 0x000fe80000100a00 */
[----:B------:R3:W-:Y:S01]  /*39030*/  STL.64 [R1+0x1a08], R20 ;  /* 0x001a081401007387 */ /* 0x0007e20000100a00 */
[----:B------:R-:W-:-:S04]  /*39040*/  IMAD.WIDE R6, R25, 0x4, R6 ;  /* 0x0000000419067825 */ /* 0x000fc800078e0206 */
[C---:B-1----:R-:W-:Y:S02]  /*39050*/  IMAD.WIDE R2, R25.reuse, 0x4, R22 ;  /* 0x0000000419027825 */ /* 0x042fe400078e0216 */
[----:B------:R-:W2:Y:S04]  /*39060*/  LDL.LU.64 R22, [R1+0xcf0] ;  /* 0x000cf00001167983 */ /* 0x000ea80000300a00 */
[----:B------:R1:W-:Y:S01]  /*39070*/  STL.64 [R1+0x530], R2 ;  /* 0x0005300201007387 */ /* 0x0003e20000100a00 */
[----:B------:R-:W-:-:S04]  /*39080*/  IMAD.WIDE R90, R25, 0x4, R94 ;  /* 0x00000004195a7825 */ /* 0x000fc800078e025e */
[C---:B---3--:R-:W-:Y:S02]  /*39090*/  IMAD.WIDE R20, R25.reuse, 0x4, R12 ;  /* 0x0000000419147825 */ /* 0x048fe400078e020c */
[----:B------:R-:W3:Y:S02]  /*390a0*/  LDL.LU.64 R12, [R1+0xcf8] ;  /* 0x000cf800010c7983 */ /* 0x000ee40000300a00 */
[C---:B------:R-:W-:Y:S02]  /*390b0*/  IMAD.WIDE R4, R25.reuse, 0x4, R4 ;  /* 0x0000000419047825 */ /* 0x040fe400078e0204 */
[----:B------:R-:W-:Y:S04]  /*390c0*/  STL.64 [R1+0x538], R6 ;  /* 0x0005380601007387 */ /* 0x000fe80000100a00 */
[----:B------:R-:W-:Y:S04]  /*390d0*/  STL.64 [R1+0x1b30], R6 ;  /* 0x001b300601007387 */ /* 0x000fe80000100a00 */
[----:B------:R-:W3:Y:S01]  /*390e0*/  LDL.LU.64 R94, [R1+0xd00] ;  /* 0x000d0000015e7983 */ /* 0x000ee20000300a00 */
[----:B-1----:R-:W-:-:S03]  /*390f0*/  IMAD.WIDE R2, R25, 0x4, R98 ;  /* 0x0000000419027825 */ /* 0x002fc600078e0262 */
[----:B------:R-:W3:Y:S04]  /*39100*/  LDL.LU.64 R98, [R1+0xd08] ;  /* 0x000d080001627983 */ /* 0x000ee80000300a00 */
[----:B------:R-:W-:Y:S04]  /*39110*/  STL.64 [R1+0x528], R4 ;  /* 0x0005280401007387 */ /* 0x000fe80000100a00 */
[----:B------:R-:W-:Y:S01]  /*39120*/  STL.64 [R1+0x1b10], R4 ;  /* 0x001b100401007387 */ /* 0x000fe20000100a00 */
[----:B------:R-:W-:-:S03]  /*39130*/  IMAD.WIDE R92, R25, 0x4, R102 ;  /* 0x00000004195c7825 */ /* 0x000fc600078e0266 */
[----:B------:R-:W3:Y:S01]  /*39140*/  LDL.LU.64 R102, [R1+0xd10] ;  /* 0x000d100001667983 */ /* 0x000ee20000300a00 */
[----:B------:R-:W-:-:S03]  /*39150*/  IMAD.WIDE R172, R25, 0x4, R232 ;  /* 0x0000000419ac7825 */ /* 0x000fc600078e02e8 */
[----:B------:R-:W3:Y:S04]  /*39160*/  LDL.LU.64 R232, [R1+0xd18] ;  /* 0x000d180001e87983 */ /* 0x000ee80000300a00 */
[----:B------:R-:W-:Y:S04]  /*39170*/  STL.64 [R1+0x520], R20 ;  /* 0x0005201401007387 */ /* 0x000fe80000100a00 */
[----:B------:R4:W-:Y:S04]  /*39180*/  STL.64 [R1+0x1b00], R20 ;  /* 0x001b001401007387 */ /* 0x0009e80000100a00 */
[----:B------:R-:W-:Y:S04]  /*39190*/  STL.64 [R1+0x518], R2 ;  /* 0x0005180201007387 */ /* 0x000fe80000100a00 */
[----:B------:R1:W-:Y:S04]  /*391a0*/  STL.64 [R1+0x1a10], R2 ;  /* 0x001a100201007387 */ /* 0x0003e80000100a00 */
[----:B------:R-:W3:Y:S04]  /*391b0*/  LDL.LU.64 R222, [R1+0xd20] ;  /* 0x000d200001de7983 */ /* 0x000ee80000300a00 */
[----:B------:R-:W3:Y:S01]  /*391c0*/  LDL.LU.64 R248, [R1+0xd28] ;  /* 0x000d280001f87983 */ /* 0x000ee20000300a00 */
[----:B----4-:R-:W-:-:S03]  /*391d0*/  IMAD.WIDE R20, R25, 0x4, R104 ;  /* 0x0000000419147825 */ /* 0x010fc600078e0268 */
[----:B------:R-:W4:Y:S01]  /*391e0*/  LDL.LU.64 R104, [R1+0xd30] ;  /* 0x000d300001687983 */ /* 0x000f220000300a00 */
[----:B------:R-:W-:-:S05]  /*391f0*/  IMAD.WIDE R6, R25, 0x4, R96 ;  /* 0x0000000419067825 */ /* 0x000fca00078e0260 */
[----:B------:R-:W-:Y:S01]  /*39200*/  STL.64 [R1+0x510], R6 ;  /* 0x0005100601007387 */ /* 0x000fe20000100a00 */
[----:B--2---:R-:W-:-:S04]  /*39210*/  IMAD.WIDE R4, R25, 0x4, R100 ;  /* 0x0000000419047825 */ /* 0x004fc800078e0264 */
[C---:B-1----:R-:W-:Y:S02]  /*39220*/  IMAD.WIDE R2, R25.reuse, 0x4, R230 ;  /* 0x0000000419027825 */ /* 0x042fe400078e02e6 */
[----:B------:R-:W2:Y:S04]  /*39230*/  LDL.LU.64 R230, [R1+0xd38] ;  /* 0x000d380001e67983 */ /* 0x000ea80000300a00 */
[----:B------:R-:W2:Y:S04]  /*39240*/  LDL.LU.64 R96, [R1+0xd40] ;  /* 0x000d400001607983 */ /* 0x000ea80000300a00 */
[----:B------:R-:W2:Y:S04]  /*39250*/  LDL.LU.64 R10, [R1+0xd48] ;  /* 0x000d4800010a7983 */ /* 0x000ea80000300a00 */
[----:B------:R-:W2:Y:S04]  /*39260*/  LDL.LU.64 R100, [R1+0xd50] ;  /* 0x000d500001647983 */ /* 0x000ea80000300a00 */
[----:B------:R-:W-:Y:S04]  /*39270*/  STL.64 [R1+0x508], R20 ;  /* 0x0005081401007387 */ /* 0x000fe80000100a00 */
[----:B------:R-:W-:Y:S01]  /*39280*/  STL.64 [R1+0x1b38], R20 ;  /* 0x001b381401007387 */ /* 0x000fe20000100a00 */
[----:B------:R-:W-:-:S05]  /*39290*/  IMAD.WIDE R8, R25, 0x4, R22 ;  /* 0x0000000419087825 */ /* 0x000fca00078e0216 */
[----:B------:R-:W-:Y:S01]  /*392a0*/  STL.64 [R1+0x4f0], R8 ;  /* 0x0004f00801007387 */ /* 0x000fe20000100a00 */
[----:B---3--:R-:W-:-:S03]  /*392b0*/  IMAD.WIDE R22, R25, 0x4, R12 ;  /* 0x0000000419167825 */ /* 0x008fc600078e020c */
[----:B------:R-:W3:Y:S04]  /*392c0*/  LDL.LU.64 R12, [R1+0xd58] ;  /* 0x000d5800010c7983 */ /* 0x000ee80000300a00 */
[----:B------:R-:W-:Y:S04]  /*392d0*/  STL.64 [R1+0x500], R4 ;  /* 0x0005000401007387 */ /* 0x000fe80000100a00 */
[----:B------:R-:W-:Y:S04]  /*392e0*/  STL.64 [R1+0x1b20], R4 ;  /* 0x001b200401007387 */ /* 0x000fe80000100a00 */
[----:B------:R-:W-:Y:S04]  /*392f0*/  STL.64 [R1+0x4f8], R2 ;  /* 0x0004f80201007387 */ /* 0x000fe80000100a00 */
[----:B------:R1:W-:Y:S04]  /*39300*/  STL.64 [R1+0x1b18], R2 ;  /* 0x001b180201007387 */ /* 0x0003e80000100a00 */
[----:B------:R-:W3:Y:S04]  /*39310*/  LDL.LU.64 R226, [R1+0xd60] ;  /* 0x000d600001e27983 */ /* 0x000ee80000300a00 */
[----:B------:R-:W3:Y:S04]  /*39320*/  LDL.LU.64 R228, [R1+0xd68] ;  /* 0x000d680001e47983 */ /* 0x000ee80000300a00 */
[----:B------:R-:W-:Y:S04]  /*39330*/  STL.64 [R1+0x4e8], R22 ;  /* 0x0004e81601007387 */ /* 0x000fe80000100a00 */
[----:B------:R1:W-:Y:S01]  /*39340*/  STL.64 [R1+0x1a18], R22 ;  /* 0x001a181601007387 */ /* 0x0003e20000100a00 */
[----:B------:R-:W-:-:S04]  /*39350*/  IMAD.WIDE R174, R25, 0x4, R98 ;  /* 0x0000000419ae7825 */ /* 0x000fc800078e0262 */
[----:B-1----:R-:W-:-:S05]  /*39360*/  IMAD.WIDE R2, R25, 0x4, R102 ;  /* 0x0000000419027825 */ /* 0x002fca00078e0266 */
[----:B------:R4:W-:Y:S04]  /*39370*/  STL.64 [R1+0x4e0], R2 ;  /* 0x0004e00201007387 */ /* 0x0009e80000100a00 */
[----:B------:R-:W3:Y:S01]  /*39380*/  LDL.LU.64 R8, [R1+0xd70] ;  /* 0x000d700001087983 */ /* 0x000ee20000300a00 */
[----:B------:R-:W-:-:S03]  /*39390*/  IMAD.WIDE R4, R25, 0x4, R232 ;  /* 0x0000000419047825 */ /* 0x000fc600078e02e8 */
[----:B------:R-:W3:Y:S04]  /*393a0*/  LDL.LU.64 R232, [R1+0xd78] ;  /* 0x000d780001e87983 */ /* 0x000ee80000300a00 */
[----:B------:R-:W3:Y:S04]  /*393b0*/  LDL.LU.64 R98, [R1+0xd80] ;  /* 0x000d800001627983 */ /* 0x000ee80000300a00 */
[----:B------:R-:W3:Y:S01]  /*393c0*/  LDL.LU.64 R102, [R1+0xd88] ;  /* 0x000d880001667983 */ /* 0x000ee20000300a00 */
[----:B------:R-:W-:-:S05]  /*393d0*/  IMAD.WIDE R22, R25, 0x4, R222 ;  /* 0x0000000419167825 */ /* 0x000fca00078e02de */
[----:B------:R-:W-:Y:S01]  /*393e0*/  STL.64 [R1+0x4d0], R22 ;  /* 0x0004d01601007387 */ /* 0x000fe20000100a00 */
[----:B----4-:R-:W-:-:S03]  /*393f0*/  IMAD.WIDE R2, R25, 0x4, R104 ;  /* 0x0000000419027825 */ /* 0x010fc600078e0268 */
[----:B------:R-:W4:Y:S01]  /*39400*/  LDL.LU.64 R104, [R1+0xd90] ;  /* 0x000d900001687983 */ /* 0x000f220000300a00 */
[----:B------:R-:W-:-:S05]  /*39410*/  IMAD.WIDE R20, R25, 0x4, R248 ;  /* 0x0000000419147825 */ /* 0x000fca00078e02f8 */
[----:B------:R-:W-:Y:S04]  /*39420*/  STL.64 [R1+0x4c8], R20 ;  /* 0x0004c81401007387 */ /* 0x000fe80000100a00 */
[----:B------:R-:W-:Y:S04]  /*39430*/  STL.64 [R1+0x4d8], R4 ;  /* 0x0004d80401007387 */ /* 0x000fe80000100a00 */
[----:B------:R1:W-:Y:S04]  /*39440*/  STL.64 [R1+0x4c0], R2 ;  /* 0x0004c00201007387 */ /* 0x0003e80000100a00 */
[----:B------:R-:W-:Y:S04]  /*39450*/  STL.64 [R1+0x1b40], R4 ;  /* 0x001b400401007387 */ /* 0x000fe80000100a00 */
[----:B------:R-:W4:Y:S01]  /*39460*/  LDL.LU.64 R108, [R1+0xd98] ;  /* 0x000d9800016c7983 */ /* 0x000f220000300a00 */
[----:B--2---:R-:W-:-:S03]  /*39470*/  IMAD.WIDE R230, R25, 0x4, R230 ;  /* 0x0000000419e67825 */ /* 0x004fc600078e02e6 */
[----:B------:R-:W2:Y:S01]  /*39480*/  LDL.LU.64 R110, [R1+0xda0] ;  /* 0x000da000016e7983 */ /* 0x000ea20000300a00 */
[----:B-1----:R-:W-:-:S04]  /*39490*/  IMAD.WIDE R2, R25, 0x4, R100 ;  /* 0x0000000419027825 */ /* 0x002fc800078e0264 */
[C---:B------:R-:W-:Y:S01]  /*394a0*/  IMAD.WIDE R176, R25.reuse, 0x4, R10 ;  /* 0x0000000419b07825 */ /* 0x040fe200078e020a */
[----:B------:R3:W-:Y:S04]  /*394b0*/  STL.64 [R1+0x4b0], R2 ;  /* 0x0004b00201007387 */ /* 0x0007e80000100a00 */
[----:B------:R-:W2:Y:S04]  /*394c0*/  LDL.LU.64 R248, [R1+0xda8] ;  /* 0x000da80001f87983 */ /* 0x000ea80000300a00 */
[----:B------:R-:W2:Y:S04]  /*394d0*/  LDL.LU.64 R10, [R1+0xdb0] ;  /* 0x000db000010a7983 */ /* 0x000ea80000300a00 */
[----:B------:R-:W-:Y:S04]  /*394e0*/  STL.64 [R1+0x4b8], R230 ;  /* 0x0004b8e601007387 */ /* 0x000fe80000100a00 */
[----:B------:R-:W-:Y:S01]  /*394f0*/  STL.64 [R1+0x1a20], R230 ;  /* 0x001a20e601007387 */ /* 0x000fe20000100a00 */
[----:B------:R-:W-:-:S04]  /*39500*/  IMAD.WIDE R194, R25, 0x4, R184 ;  /* 0x0000000419c27825 */ /* 0x000fc800078e02b8 */
[C---:B---3--:R-:W-:Y:S02]  /*39510*/  IMAD.WIDE R2, R25.reuse, 0x4, R12 ;  /* 0x0000000419027825 */ /* 0x048fe400078e020c */
[----:B------:R-:W3:Y:S04]  /*39520*/  LDL.LU.64 R12, [R1+0xdb8] ;  /* 0x000db800010c7983 */ /* 0x000ee80000300a00 */
[----:B------:R-:W3:Y:S04]  /*39530*/  LDL.LU.64 R100, [R1+0xdc0] ;  /* 0x000dc00001647983 */ /* 0x000ee80000300a00 */
[----:B------:R1:W-:Y:S04]  /*39540*/  STL.64 [R1+0x4a8], R2 ;  /* 0x0004a80201007387 */ /* 0x0003e80000100a00 */
[----:B------:R-:W3:Y:S04]  /*39550*/  LDL.LU.64 R180, [R1+0xdc8] ;  /* 0x000dc80001b47983 */ /* 0x000ee80000300a00 */
[----:B------:R-:W3:Y:S01]  /*39560*/  LDL.LU.64 R112, [R1+0xdd0] ;  /* 0x000dd00001707983 */ /* 0x000ee20000300a00 */
[----:B------:R-:W-:-:S03]  /*39570*/  IMAD.WIDE R4, R25, 0x4, R226 ;  /* 0x0000000419047825 */ /* 0x000fc600078e02e2 */
[----:B------:R-:W3:Y:S01]  /*39580*/  LDL.LU.64 R114, [R1+0xdd8] ;  /* 0x000dd80001727983 */ /* 0x000ee20000300a00 */
[----:B-1----:R-:W-:-:S03]  /*39590*/  IMAD.WIDE R2, R25, 0x4, R228 ;  /* 0x0000000419027825 */ /* 0x002fc600078e02e4 */
[----:B------:R-:W-:Y:S04]  /*395a0*/  STL.64 [R1+0x4a0], R4 ;  /* 0x0004a00401007387 */ /* 0x000fe80000100a00 */
[----:B------:R-:W3:Y:S04]  /*395b0*/  LDL.LU.64 R118, [R1+0xde0] ;  /* 0x000de00001767983 */ /* 0x000ee80000300a00 */
[----:B------:R1:W-:Y:S04]  /*395c0*/  STL.64 [R1+0x498], R2 ;  /* 0x0004980201007387 */ /* 0x0003e80000100a00 */
[----:B------:R-:W3:Y:S04]  /*395d0*/  LDL.LU.64 R220, [R1+0xde8] ;  /* 0x000de80001dc7983 */ /* 0x000ee80000300a00 */
[----:B------:R-:W3:Y:S01]  /*395e0*/  LDL.LU.64 R226, [R1+0xdf0] ;  /* 0x000df00001e27983 */ /* 0x000ee20000300a00 */
[----:B-1----:R-:W-:-:S05]  /*395f0*/  IMAD.WIDE R2, R25, 0x4, R8 ;  /* 0x0000000419027825 */ /* 0x002fca00078e0208 */
[----:B------:R4:W-:Y:S01]  /*39600*/  STL.64 [R1+0x490], R2 ;  /* 0x0004900201007387 */ /* 0x0009e20000100a00 */
[----:B------:R-:W-:-:S03]  /*39610*/  IMAD.WIDE R178, R25, 0x4, R102 ;  /* 0x0000000419b27825 */ /* 0x000fc600078e0266 */
[----:B------:R-:W3:Y:S04]  /*39620*/  LDL.LU.64 R102, [R1+0xe00] ;  /* 0x000e000001667983 */ /* 0x000ee80000300a00 */
[----:B------:R-:W3:Y:S04]  /*39630*/  LDL.LU.64 R182, [R1+0xe08] ;  /* 0x000e080001b67983 */ /* 0x000ee80000300a00 */
[----:B------:R-:W3:Y:S04]  /*39640*/  LDL.LU.64 R116, [R1+0xe10] ;  /* 0x000e100001747983 */ /* 0x000ee80000300a00 */
[----:B------:R-:W3:Y:S04]  /*39650*/  LDL.LU.64 R184, [R1+0xe18] ;  /* 0x000e180001b87983 */ /* 0x000ee80000300a00 */
[----:B------:R-:W3:Y:S01]  /*39660*/  LDL.LU.64 R222, [R1+0xe20] ;  /* 0x000e200001de7983 */ /* 0x000ee20000300a00 */
[----:B----4-:R-:W-:-:S05]  /*39670*/  IMAD.WIDE R2, R25, 0x4, R104 ;  /* 0x0000000419027825 */ /* 0x010fca00078e0268 */
[----:B------:R1:W-:Y:S04]  /*39680*/  STL.64 [R1+0x480], R2 ;  /* 0x0004800201007387 */ /* 0x0003e80000100a00 */
[----:B------:R-:W4:Y:S01]  /*39690*/  LDL.LU.64 R228, [R1+0xe28] ;  /* 0x000e280001e47983 */ /* 0x000f220000300a00 */
[----:B------:R-:W-:-:S03]  /*396a0*/  IMAD.WIDE R232, R25, 0x4, R232 ;  /* 0x0000000419e87825 */ /* 0x000fc600078e02e8 */
[----:B------:R-:W4:Y:S04]  /*396b0*/  LDL.LU.64 R8, [R1+0xe30] ;  /* 0x000e300001087983 */ /* 0x000f280000300a00 */
[----:B------:R-:W4:Y:S01]  /*396c0*/  LDL.LU.64 R104, [R1+0xe48] ;  /* 0x000e480001687983 */ /* 0x000f220000300a00 */
[----:B-1----:R-:W-:-:S03]  /*396d0*/  IMAD.WIDE R2, R25, 0x4, R108 ;  /* 0x0000000419027825 */ /* 0x002fc600078e026c */
[----:B------:R-:W-:Y:S01]  /*396e0*/  STL.64 [R1+0x488], R232 ;  /* 0x000488e801007387 */ /* 0x000fe20000100a00 */
[----:B--2---:R-:W-:-:S03]  /*396f0*/  IMAD.WIDE R20, R25, 0x4, R110 ;  /* 0x0000000419147825 */ /* 0x004fc600078e026e */
[----:B------:R-:W-:Y:S04]  /*39700*/  STL.64 [R1+0x1a28], R232 ;  /* 0x001a28e801007387 */ /* 0x000fe80000100a00 */
[----:B------:R1:W-:Y:S04]  /*39710*/  STL.64 [R1+0x478], R2 ;  /* 0x0004780201007387 */ /* 0x0003e80000100a00 */
[----:B------:R-:W-:Y:S01]  /*39720*/  STL.64 [R1+0x470], R20 ;  /* 0x0004701401007387 */ /* 0x000fe20000100a00 */
[----:B------:R-:W-:-:S03]  /*39730*/  IMAD.WIDE R4, R25, 0x4, R248 ;  /* 0x0000000419047825 */ /* 0x000fc600078e02f8 */
[----:B------:R-:W2:Y:S01]  /*39740*/  LDL.LU.64 R248, [R1+0xe50] ;  /* 0x000e500001f87983 */ /* 0x000ea20000300a00 */
[----:B-1----:R-:W-:-:S03]  /*39750*/  IMAD.WIDE R2, R25, 0x4, R10 ;  /* 0x0000000419027825 */ /* 0x002fc600078e020a */
[----:B------:R-:W-:Y:S04]  /*39760*/  STL.64 [R1+0x468], R4 ;  /* 0x0004680401007387 */ /* 0x000fe80000100a00 */
[----:B------:R-:W2:Y:S04]  /*39770*/  LDL.LU.64 R10, [R1+0xe58] ;  /* 0x000e5800010a7983 */ /* 0x000ea80000300a00 */
[----:B------:R1:W-:Y:S01]  /*39780*/  STL.64 [R1+0x460], R2 ;  /* 0x0004600201007387 */ /* 0x0003e20000100a00 */
[----:B------:R-:W-:-:S04]  /*39790*/  IMAD.WIDE R16, R25, 0x4, R16 ;  /* 0x0000000419107825 */ /* 0x000fc800078e0210 */
[----:B------:R-:W-:-:S04]  /*397a0*/  IMAD.WIDE R106, R25, 0x4, R18 ;  /* 0x00000004196a7825 */ /* 0x000fc800078e0212 */
[----:B---3--:R-:W-:-:S05]  /*397b0*/  IMAD.WIDE R12, R25, 0x4, R12 ;  /* 0x00000004190c7825 */ /* 0x008fca00078e020c */
[----:B------:R-:W-:Y:S04]  /*397c0*/  STL.64 [R1+0x458], R12 ;  /* 0x0004580c01007387 */ /* 0x000fe80000100a00 */
[----:B------:R3:W-:Y:S01]  /*397d0*/  STL.64 [R1+0x1a30], R12 ;  /* 0x001a300c01007387 */ /* 0x0007e20000100a00 */
[----:B-1----:R-:W-:-:S05]  /*397e0*/  IMAD.WIDE R2, R25, 0x4, R112 ;  /* 0x0000000419027825 */ /* 0x002fca00078e0270 */
[----:B------:R1:W-:Y:S01]  /*397f0*/  STL.64 [R1+0x450], R2 ;  /* 0x0004500201007387 */ /* 0x0003e20000100a00 */
[----:B---3--:R-:W-:-:S04]  /*39800*/  IMAD.WIDE R12, R25, 0x4, R118 ;  /* 0x00000004190c7825 */ /* 0x008fc800078e0276 */
[----:B-1----:R-:W-:-:S04]  /*39810*/  IMAD.WIDE R2, R25, 0x4, R114 ;  /* 0x0000000419027825 */ /* 0x002fc800078e0272 */
[C---:B------:R-:W-:Y:S01]  /*39820*/  IMAD.WIDE R4, R25.reuse, 0x4, R220 ;  /* 0x0000000419047825 */ /* 0x040fe200078e02dc */
[----:B------:R1:W-:Y:S04]  /*39830*/  STL.64 [R1+0x448], R2 ;  /* 0x0004480201007387 */ /* 0x0003e80000100a00 */
[----:B------:R-:W-:Y:S04]  /*39840*/  STL.64 [R1+0x440], R12 ;  /* 0x0004400c01007387 */ /* 0x000fe80000100a00 */
[----:B------:R-:W3:Y:S01]  /*39850*/  LDL.LU.64 R118, [R1+0xe60] ;  /* 0x000e600001767983 */ /* 0x000ee20000300a00 */
[----:B-1----:R-:W-:-:S03]  /*39860*/  IMAD.WIDE R2, R25, 0x4, R226 ;  /* 0x0000000419027825 */ /* 0x002fc600078e02e2 */
[----:B------:R-:W-:Y:S04]  /*39870*/  STL.64 [R1+0x438], R4 ;  /* 0x0004380401007387 */ /* 0x000fe80000100a00 */
[----:B------:R-:W3:Y:S04]  /*39880*/  LDL.LU.64 R220, [R1+0xe68] ;  /* 0x000e680001dc7983 */ /* 0x000ee80000300a00 */
[----:B------:R1:W-:Y:S04]  /*39890*/  STL.64 [R1+0x430], R2 ;  /* 0x0004300201007387 */ /* 0x0003e80000100a00 */
[----:B------:R-:W3:Y:S04]  /*398a0*/  LDL.LU.64 R226, [R1+0xe78] ;  /* 0x000e780001e27983 */ /* 0x000ee80000300a00 */
[----:B------:R-:W-:Y:S04]  /*398b0*/  STL.64 [R1+0x428], R16 ;  /* 0x0004281001007387 */ /* 0x000fe80000100a00 */
[----:B------:R-:W-:Y:S01]  /*398c0*/  STL.64 [R1+0x1a38], R16 ;  /* 0x001a381001007387 */ /* 0x000fe20000100a00 */
[----:B-1----:R-:W-:-:S05]  /*398d0*/  IMAD.WIDE R2, R25, 0x4, R116 ;  /* 0x0000000419027825 */ /* 0x002fca00078e0274 */
[----:B------:R1:W-:Y:S01]  /*398e0*/  STL.64 [R1+0x420], R2 ;  /* 0x0004200201007387 */ /* 0x0003e20000100a00 */
[----:B------:R-:W-:-:S04]  /*398f0*/  IMAD.WIDE R12, R25, 0x4, R222 ;  /* 0x00000004190c7825 */ /* 0x000fc800078e02de */
[----:B-1----:R-:W-:-:S05]  /*39900*/  IMAD.WIDE R2, R25, 0x4, R184 ;  /* 0x0000000419027825 */ /* 0x002fca00078e02b8 */
[----:B------:R1:W-:Y:S04]  /*39910*/  STL.64 [R1+0x418], R2 ;  /* 0x0004180201007387 */ /* 0x0003e80000100a00 */
[----:B------:R-:W-:Y:S01]  /*39920*/  STL.64 [R1+0x410], R12 ;  /* 0x0004100c01007387 */ /* 0x000fe20000100a00 */
[----:B----4-:R-:W-:-:S05]  /*39930*/  IMAD.WIDE R4, R25, 0x4, R228 ;  /* 0x0000000419047825 */ /* 0x010fca00078e02e4 */
[----:B------:R4:W-:Y:S04]  /*39940*/  STL.64 [R1+0x408], R4 ;  /* 0x0004080401007387 */ /* 0x0009e80000100a00 */
[----:B------:R-:W3:Y:S01]  /*39950*/  LDL.LU.64 R18, [R1+0x1b78] ;  /* 0x001b780001127983 */ /* 0x000ee20000300a00 */
[----:B-1----:R-:W-:-:S05]  /*39960*/  IMAD.WIDE R2, R25, 0x4, R8 ;  /* 0x0000000419027825 */ /* 0x002fca00078e0208 */
[----:B------:R-:W-:Y:S04]  /*39970*/  STL.64 [R1+0x400], R2 ;  /* 0x0004000201007387 */ /* 0x000fe80000100a00 */
[----:B------:R-:W3:Y:S04]  /*39980*/  LDL.64 R222, [R1+0x10] ;  /* 0x0000100001de7983 */ /* 0x000ee80000100a00 */
[----:B------:R-:W3:Y:S04]  /*39990*/  LDL.64 R228, [R1+0x8] ;  /* 0x0000080001e47983 */ /* 0x000ee80000100a00 */
[----:B------:R-:W-:Y:S04]  /*399a0*/  STL.64 [R1+0x3f8], R106 ;  /* 0x0003f86a01007387 */ /* 0x000fe80000100a00 */
[----:B------:R1:W-:Y:S04]  /*399b0*/  STL.64 [R1+0x1a40], R106 ;  /* 0x001a406a01007387 */ /* 0x0003e80000100a00 */
[----:B------:R-:W3:Y:S01]  /*399c0*/  LDL.64 R8, [R1+0xf30] ;  /* 0x000f300001087983 */ /* 0x000ee20000100a00 */
[----:B--2---:R-:W-:-:S03]  /*399d0*/  IMAD.WIDE R184, R25, 0x4, R248 ;  /* 0x0000000419b87825 */ /* 0x004fc600078e02f8 */
[----:B------:R-:W2:Y:S04]  /*399e0*/  LDL.64 R16, [R1+0x618] ;  /* 0x0006180001107983 */ /* 0x000ea80000100a00 */
[----:B------:R-:W2:Y:S01]  /*399f0*/  LDL.64 R248, [R1+0xf28] ;  /* 0x000f280001f87983 */ /* 0x000ea20000100a00 */
[----:B----4-:R-:W-:-:S03]  /*39a00*/  IMAD.WIDE R4, R25, 0x4, R10 ;  /* 0x0000000419047825 */ /* 0x010fc600078e020a */
[----:B-1----:R-:W4:Y:S04]  /*39a10*/  LDL.64 R106, [R1+0x630] ;  /* 0x00063000016a7983 */ /* 0x002f280000100a00 */
[----:B------:R-:W2:Y:S04]  /*39a20*/  LDL.64 R10, [R1+0xef8] ;  /* 0x000ef800010a7983 */ /* 0x000ea80000100a00 */
[----:B------:R-:W2:Y:S04]  /*39a30*/  LDL.64 R12, [R1+0x600] ;  /* 0x00060000010c7983 */ /* 0x000ea80000100a00 */
[----:B------:R-:W2:Y:S04]  /*39a40*/  LDL.64 R232, [R1+0x68] ;  /* 0x0000680001e87983 */ /* 0x000ea80000100a00 */
[----:B------:R-:W2:Y:S04]  /*39a50*/  LDL.64 R230, [R1+0x40] ;  /* 0x0000400001e67983 */ /* 0x000ea80000100a00 */
[----:B------:R-:W2:Y:S04]  /*39a60*/  LDL.64 R22, [R1+0x38] ;  /* 0x0000380001167983 */ /* 0x000ea80000100a00 */
[----:B------:R-:W2:Y:S01]  /*39a70*/  LDL.64 R20, [R1+0x28] ;  /* 0x0000280001147983 */ /* 0x000ea20000100a00 */
[----:B---3--:R-:W-:-:S05]  /*39a80*/  IMAD.WIDE R108, R25, 0x4, R118 ;  /* 0x00000004196c7825 */ /* 0x008fca00078e0276 */
[----:B------:R1:W-:Y:S04]  /*39a90*/  STL.64 [R1+0x3e8], R108 ;  /* 0x0003e86c01007387 */ /* 0x0003e80000100a00 */
[----:B------:R-:W-:Y:S01]  /*39aa0*/  STL.64 [R1+0x3f0], R4 ;  /* 0x0003f00401007387 */ /* 0x000fe20000100a00 */
[----:B------:R-:W-:-:S05]  /*39ab0*/  IMAD.WIDE R110, R25, 0x4, R226 ;  /* 0x00000004196e7825 */ /* 0x000fca00078e02e2 */
[----:B------:R3:W-:Y:S01]  /*39ac0*/  STL.64 [R1+0x3d8], R110 ;  /* 0x0003d86e01007387 */ /* 0x0007e20000100a00 */
[----:B-1----:R-:W-:-:S03]  /*39ad0*/  IMAD.WIDE R108, R25, 0x4, R18 ;  /* 0x00000004196c7825 */ /* 0x002fc600078e0212 */
[----:B------:R-:W2:Y:S01]  /*39ae0*/  LDL.LU.64 R18, [R1+0x1b70] ;  /* 0x001b700001127983 */ /* 0x000ea20000300a00 */
[----:B------:R-:W-:Y:S01]  /*39af0*/  IMAD.WIDE R2, R25, 0x4, R220 ;  /* 0x0000000419027825 */ /* 0x000fe200078e02dc */
[----:B------:R-:W-:-:S03]  /*39b00*/  SEL R24, R24, RZ, P2 ;  /* 0x000000ff18187207 */ /* 0x000fc60001000000 */
[C---:B------:R-:W-:Y:S01]  /*39b10*/  IMAD.WIDE R14, R25.reuse, 0x4, R14 ;  /* 0x00000004190e7825 */ /* 0x040fe200078e020e */
[----:B------:R-:W-:Y:S03]  /*39b20*/  STL.64 [R1+0x3e0], R2 ;  /* 0x0003e00201007387 */ /* 0x000fe60000100a00 */
[C---:B------:R-:W-:Y:S01]  /*39b30*/  IMAD.WIDE R246, R25.reuse, 0x4, R246 ;  /* 0x0000000419f67825 */ /* 0x040fe200078e02f6 */
[----:B------:R1:W-:Y:S03]  /*39b40*/  STL.64 [R1+0x3d0], R108 ;  /* 0x0003d06c01007387 */ /* 0x0003e60000100a00 */
[C---:B------:R-:W-:Y:S01]  /*39b50*/  IMAD.WIDE R240, R25.reuse, 0x4, R240 ;  /* 0x0000000419f07825 */ /* 0x040fe200078e02f0 */
[----:B------:R4:W-:Y:S03]  /*39b60*/  STL.64 [R1+0x1a48], R24 ;  /* 0x001a481801007387 */ /* 0x0009e60000100a00 */
[C---:B------:R-:W-:Y:S01]  /*39b70*/  IMAD.WIDE R244, R25.reuse, 0x4, R244 ;  /* 0x0000000419f47825 */ /* 0x040fe200078e02f4 */
[----:B---3--:R-:W3:Y:S03]  /*39b80*/  LDL.64 R110, [R1+0x60] ;  /* 0x00006000016e7983 */ /* 0x008ee60000100a00 */
[C---:B------:R-:W-:Y:S01]  /*39b90*/  IMAD.WIDE R200, R25.reuse, 0x4, R200 ;  /* 0x0000000419c87825 */ /* 0x040fe200078e02c8 */
[----:B-1----:R-:W3:Y:S03]  /*39ba0*/  LDL.64 R108, [R1+0x5f8] ;  /* 0x0005f800016c7983 */ /* 0x002ee60000100a00 */
[C---:B------:R-:W-:Y:S01]  /*39bb0*/  IMAD.WIDE R48, R25.reuse, 0x4, R48 ;  /* 0x0000000419307825 */ /* 0x040fe200078e0230 */
[----:B------:R-:W3:Y:S03]  /*39bc0*/  LDL.64 R112, [R1+0x58] ;  /* 0x0000580001707983 */ /* 0x000ee60000100a00 */
[----:B------:R-:W-:-:S04]  /*39bd0*/  IMAD.WIDE R72, R25, 0x4, R72 ;  /* 0x0000000419487825 */ /* 0x000fc800078e0248 */
        /* <DEDUP_REMOVED lines=11> */
[----:B------:R-:W-:Y:S02]  /*39c90*/  IMAD.WIDE R104, R25, 0x4, R104 ;  /* 0x0000000419687825 */ /* 0x000fe400078e0268 */
[----:B----4-:R-:W4:Y:S04]  /*39ca0*/  LDL.64 R24, [R1+0xea8] ;  /* 0x000ea80001187983 */ /* 0x010f280000100a00 */
[----:B------:R-:W-:Y:S04]  /*39cb0*/  STL.64 [R1+0x3c8], R14 ;  /* 0x0003c80e01007387 */ /* 0x000fe80000100a00 */
[----:B------:R1:W-:Y:S04]  /*39cc0*/  STL.64 [R1+0x1a50], R14 ;  /* 0x001a500e01007387 */ /* 0x0003e80000100a00 */
[----:B------:R-:W3:Y:S04]  /*39cd0*/  LDL.64 R114, [R1+0x50] ;  /* 0x0000500001727983 */ /* 0x000ee80000100a00 */
[----:B------:R-:W3:Y:S04]  /*39ce0*/  LDL.64 R116, [R1+0x48] ;  /* 0x0000480001747983 */ /* 0x000ee80000100a00 */
[----:B-1----:R-:W3:Y:S04]  /*39cf0*/  LDL.64 R14, [R1+0xed0] ;  /* 0x000ed000010e7983 */ /* 0x002ee80000100a00 */
[----:B------:R-:W4:Y:S04]  /*39d00*/  LDL.64 R118, [R1+0x30] ;  /* 0x0000300001767983 */ /* 0x000f280000100a00 */
[----:B------:R-:W4:Y:S04]  /*39d10*/  LDL.64 R226, [R1+0x18] ;  /* 0x0000180001e27983 */ /* 0x000f280000100a00 */
[----:B------:R-:W4:Y:S04]  /*39d20*/  LDL.64 R220, [R1] ;  /* 0x0000000001dc7983 */ /* 0x000f280000100a00 */
[----:B--2---:R-:W-:Y:S04]  /*39d30*/  LDGSTS.E [R19+0x40000], desc[UR22][R8.64], P6 ;  /* 0x4000000008137fae */ /* 0x004fe8000b1a1016 */
[----:B------:R-:W-:Y:S04]  /*39d40*/  LDGSTS.E [R19+0x40400], desc[UR22][R248.64], P6 ;  /* 0x40400000f8137fae */ /* 0x000fe8000b1a1016 */
[----:B------:R-:W-:Y:S04]  /*39d50*/  LDGSTS.E [R19+0x40800], desc[UR22][R10.64], P6 ;  /* 0x408000000a137fae */ /* 0x000fe8000b1a1016 */
[----:B------:R-:W2:Y:S04]  /*39d60*/  LDL.LU.64 R8, [R1+0x1b68] ;  /* 0x001b680001087983 */ /* 0x000ea80000300a00 */
[----:B------:R-:W2:Y:S04]  /*39d70*/  LDL.LU.64 R248, [R1+0x1b60] ;  /* 0x001b600001f87983 */ /* 0x000ea80000300a00 */
[----:B------:R-:W2:Y:S04]  /*39d80*/  LDL.LU.64 R10, [R1+0x1b58] ;  /* 0x001b5800010a7983 */ /* 0x000ea80000300a00 */
        /* <DEDUP_REMOVED lines=10> */
[----:B------:R-:W-:Y:S04]  /*39e30*/  LDGSTS.E [R19+0x43400], desc[UR22][R222.64], P6 ;  /* 0x43400000de137fae */ /* 0x000fe8000b1a1016 */
[----:B------:R-:W-:Y:S04]  /*39e40*/  LDGSTS.E [R19+0x43800], desc[UR22][R228.64], P6 ;  /* 0x43800000e4137fae */ /* 0x000fe8000b1a1016 */
[----:B------:R-:W2:Y:S04]  /*39e50*/  LDL.LU.64 R10, [R1+0x1b50] ;  /* 0x001b5000010a7983 */ /* 0x000ea80000300a00 */
[----:B------:R-:W3:Y:S04]  /*39e60*/  LDL.64 R14, [R1+0x11d0] ;  /* 0x0011d000010e7983 */ /* 0x000ee80000100a00 */
[----:B------:R-:W4:Y:S04]  /*39e70*/  LDL.64 R24, [R1+0x11a8] ;  /* 0x0011a80001187983 */ /* 0x000f280000100a00 */
[----:B------:R-:W2:Y:S04]  /*39e80*/  LDL.64 R106, [R1+0x1180] ;  /* 0x00118000016a7983 */ /* 0x000ea80000100a00 */
[----:B------:R-:W2:Y:S04]  /*39e90*/  LDL.64 R16, [R1+0xf60] ;  /* 0x000f600001107983 */ /* 0x000ea80000100a00 */
[----:B------:R-:W2:Y:S04]  /*39ea0*/  LDL.64 R12, [R1+0xf20] ;  /* 0x000f2000010c7983 */ /* 0x000ea80000100a00 */
[----:B------:R-:W2:Y:S04]  /*39eb0*/  LDL.64 R232, [R1+0xef0] ;  /* 0x000ef00001e87983 */ /* 0x000ea80000100a00 */
[----:B------:R-:W2:Y:S04]  /*39ec0*/  LDL.64 R230, [R1+0xec8] ;  /* 0x000ec80001e67983 */ /* 0x000ea80000100a00 */
[----:B------:R-:W2:Y:S04]  /*39ed0*/  LDL.64 R22, [R1+0x640] ;  /* 0x0006400001167983 */ /* 0x000ea80000100a00 */
[----:B------:R-:W2:Y:S04]  /*39ee0*/  LDL.64 R20, [R1+0x628] ;  /* 0x0006280001147983 */ /* 0x000ea80000100a00 */
[----:B------:R1:W-:Y:S04]  /*39ef0*/  STL.64 [R1+0x1a58], R222 ;  /* 0x001a58de01007387 */ /* 0x0003e80000100a00 */
[----:B------:R-:W-:Y:S04]  /*39f00*/  LDGSTS.E [R19+0x43c00], desc[UR22][R248.64], P6 ;  /* 0x43c00000f8137fae */ /* 0x000fe8000b1a1016 */
[----:B------:R-:W-:Y:S04]  /*39f10*/  LDGSTS.E [R19+0x44000], desc[UR22][R246.64], P6 ;  /* 0x44000000f6137fae */ /* 0x000fe8000b1a1016 */
[----:B-1----:R-:W2:Y:S04]  /*39f20*/  LDL.64 R222, [R1+0x11f8] ;  /* 0x0011f80001de7983 */ /* 0x002ea80000100a00 */
        /* <DEDUP_REMOVED lines=70> */
[----:B------:R1:W-:Y:S04]  /*3a390*/  STL.64 [R1+0x1af0], R42 ;  /* 0x001af02a01007387 */ /* 0x0003e80000100a00 */
[----:B------:R1:W-:Y:S04]  /*3a3a0*/  STL.64 [R1+0x1af8], R44 ;  /* 0x001af82c01007387 */ /* 0x0003e80000100a00 */
[----:B--2---:R-:W-:Y:S04]  /*3a3b0*/  LDGSTS.E [R10+0x40080], desc[UR22][R240.64], P6 ;  /* 0x40080000f00a7fae */ /* 0x004fe8000b1a1016 */
[----:B------:R-:W-:Y:S04]  /*3a3c0*/  LDGSTS.E [R10+0x40480], desc[UR22][R242.64], P6 ;  /* 0x40480000f20a7fae */ /* 0x000fe8000b1a1016 */
[----:B------:R-:W-:Y:S04]  /*3a3d0*/  LDGSTS.E [R10+0x40880], desc[UR22][R246.64], P6 ;  /* 0x40880000f60a7fae */ /* 0x000fe8000b1a1016 */
[----:B------:R-:W-:Y:S04]  /*3a3e0*/  LDGSTS.E [R10+0x40c80], desc[UR22][R248.64], P6 ;  /* 0x40c80000f80a7fae */ /* 0x000fe8000b1a1016 */
[----:B------:R-:W-:Y:S04]  /*3a3f0*/  LDGSTS.E [R10+0x41080], desc[UR22][R228.64], P6 ;  /* 0x41080000e40a7fae */ /* 0x000fe8000b1a1016 */
[----:B------:R-:W-:Y:S04]  /*3a400*/  LDGSTS.E [R10+0x41480], desc[UR22][R222.64], P6 ;  /* 0x41480000de0a7fae */ /* 0x000fe8000b1a1016 */
        /* <DEDUP_REMOVED lines=12> */
[----:B------:R-:W2:Y:S04]  /*3a4d0*/  LDL.LU.64 R8, [R1+0x1b48] ;  /* 0x001b480001087983 */ /* 0x000ea80000300a00 */
[----:B-1----:R-:W2:Y:S04]  /*3a4e0*/  LDL.64 R36, [R1+0x1460] ;  /* 0x0014600001247983 */ /* 0x002ea80000100a00 */
        /* <DEDUP_REMOVED lines=71> */
[----:B------:R-:W4:Y:S04]  /*3a960*/  LDL.64 R42, [R1+0x4e0] ;  /* 0x0004e000012a7983 */ /* 0x000f280000100a00 */
[----:B------:R-:W4:Y:S04]  /*3a970*/  LDL.64 R40, [R1+0x4b0] ;  /* 0x0004b00001287983 */ /* 0x000f280000100a00 */
[----:B------:R-:W4:Y:S04]  /*3a980*/  LDL.64 R38, [R1+0x480] ;  /* 0x0004800001267983 */ /* 0x000f280000100a00 */
        /* <DEDUP_REMOVED lines=12> */
[----:B------:R-:W-:Y:S04]  /*3aa50*/  LDGSTS.E [R9+0x42500], desc[UR22][R244.64], P6 ;  /* 0x42500000f4097fae */ /* 0x000fe8000b1a1016 */
[----:B------:R-:W-:Y:S04]  /*3aa60*/  LDGSTS.E [R9+0x42900], desc[UR22][R250.64], P6 ;  /* 0x42900000fa097fae */ /* 0x000fe8000b1a1016 */
[----:B------:R-:W-:Y:S04]  /*3aa70*/  LDGSTS.E [R9+0x42d00], desc[UR22][R240.64], P6 ;  /* 0x42d00000f0097fae */ /* 0x000fe8000b1a1016 */
[----:B------:R-:W4:Y:S04]  /*3aa80*/  LDL.64 R244, [R1+0x570] ;  /* 0x0005700001f47983 */ /* 0x000f280000100a00 */
        /* <DEDUP_REMOVED lines=38> */
[----:B------:R-:W-:Y:S04]  /*3acf0*/  LDGSTS.E [R9+0x47100], desc[UR22][R196.64], P6 ;  /* 0x47100000c4097fae */ /* 0x000fe8000b1a1016 */
[----:B------:R-:W-:Y:S04]  /*3ad00*/  LDGSTS.E [R9+0x47500], desc[UR22][R198.64], P6 ;  /* 0x47500000c6097fae */ /* 0x000fe8000b1a1016 */
        /* <DEDUP_REMOVED lines=111> */
[----:B------:R-:W3:Y:S04]  /*3b400*/  LDL.64 R6, [R1+0x1170] ;  /* 0x0011700001067983 */ /* 0x000ee80000100a00 */
[----:B--2---:R-:W-:Y:S04]  /*3b410*/  LDGSTS.E [R8+0x46580], desc[UR22][R20.64], P6 ;  /* 0x4658000014087fae */ /* 0x004fe8000b1a1016 */
[----:B---3--:R-:W-:Y:S04]  /*3b420*/  LDGSTS.E [R8+0x46980], desc[UR22][R6.64], P6 ;  /* 0x4698000006087fae */ /* 0x008fe8000b1a1016 */
[----:B------:R-:W2:Y:S04]  /*3b430*/  LDL.LU.64 R20, [R1+0x1b38] ;  /* 0x001b380001147983 */ /* 0x000ea80000300a00 */
[----:B------:R-:W-:Y:S04]  /*3b440*/  LDGSTS.E [R8+0x46d80], desc[UR22][R44.64], P6 ;  /* 0x46d800002c087fae */ /* 0x000fe8000b1a1016 */
[----:B------:R-:W3:Y:S04]  /*3b450*/  LDL.LU.64 R6, [R1+0x1b30] ;  /* 0x001b300001067983 */ /* 0x000ee80000300a00 */
        /* <DEDUP_REMOVED lines=123> */
[----:B------:R-:W3:Y:S04]  /*3bc10*/  LDL.64 R22, [R1+0x8c8] ;  /* 0x0008c80001167983 */ /* 0x000ee80000100a00 */
[----:B------:R-:W3:Y:S04]  /*3bc20*/  LDL.64 R20, [R1+0x530] ;  /* 0x0005300001147983 */ /* 0x000ee80000100a00 */
[----:B----4-:R-:W-:Y:S04]  /*3bc30*/  LDGSTS.E [R7+0x46a00], desc[UR22][R4.64], P6 ;  /* 0x46a0000004077fae */ /* 0x010fe8000b1a1016 */
[----:B--2---:R-:W-:Y:S04]  /*3bc40*/  LDGSTS.E [R7+0x46e00], desc[UR22][R44.64], P6 ;  /* 0x46e000002c077fae */ /* 0x004fe8000b1a1016 */
[----:B---3--:R-:W-:Y:S04]  /*3bc50*/  LDGSTS.E [R7+0x47200], desc[UR22][R42.64], P6 ;  /* 0x472000002a077fae */ /* 0x008fe8000b1a1016 */
[----:B------:R-:W2:Y:S04]  /*3bc60*/  LDL.LU.64 R4, [R1+0x1b20] ;  /* 0x001b200001047983 */ /* 0x000ea80000300a00 */
        /* <DEDUP_REMOVED lines=57> */
[----:B--2---:R-:W-:Y:S04]  /*3c000*/  LDGSTS.E [R7+0x66600], desc[UR22][R4.64], P6 ;  /* 0x6660000004077fae */ /* 0x004fe8000b1a1016 */
[----:B---3--:R-:W-:Y:S04]  /*3c010*/  LDGSTS.E [R7+0x66a00], desc[UR22][R42.64], P6 ;  /* 0x66a000002a077fae */ /* 0x008fe8000b1a1016 */
[----:B------:R-:W2:Y:S04]  /*3c020*/  LDL.64 R4, [R1+0x14c8] ;  /* 0x0014c80001047983 */ /* 0x000ea80000100a00 */
[----:B----4-:R-:W-:Y:S04]  /*3c030*/  LDGSTS.E [R7+0x66e00], desc[UR22][R40.64], P6 ;  /* 0x66e0000028077fae */ /* 0x010fe8000b1a1016 */
[----:B------:R-:W-:Y:S04]  /*3c040*/  LDGSTS.E [R7+0x67200], desc[UR22][R38.64], P6 ;  /* 0x6720000026077fae */ /* 0x000fe8000b1a1016 */
[----:B------:R-:W-:Y:S04]  /*3c050*/  LDGSTS.E [R7+0x67600], desc[UR22][R36.64], P6 ;  /* 0x6760000024077fae */ /* 0x000fe8000b1a1016 */
[----:B------:R-:W-:Y:S04]  /*3c060*/  LDGSTS.E [R7+0x67a00], desc[UR22][R34.64], P6 ;  /* 0x67a0000022077fae */ /* 0x000fe8000b1a1016 */
[----:B------:R-:W-:Y:S04]  /*3c070*/  LDGSTS.E [R7+0x67e00], desc[UR22][R2.64], P6 ;  /* 0x67e0000002077fae */ /* 0x000fe8000b1a1016 */
[----:B------:R-:W-:Y:S04]  /*3c080*/  LDGSTS.E [R6+0x40280], desc[UR22][R32.64], P6 ;  /* 0x4028000020067fae */ /* 0x000fe8000b1a1016 */
[----:B------:R-:W-:Y:S04]  /*3c090*/  LDGSTS.E [R6+0x40680], desc[UR22][R30.64], P6 ;  /* 0x406800001e067fae */ /* 0x000fe8000b1a1016 */
[----:B------:R-:W3:Y:S04]  /*3c0a0*/  LDL.LU.64 R2, [R1+0x1b18] ;  /* 0x001b180001027983 */ /* 0x000ee80000300a00 */
[----:B------:R-:W-:Y:S04]  /*3c0b0*/  LDGSTS.E [R6+0x40a80], desc[UR22][R28.64], P6 ;  /* 0x40a800001c067fae */ /* 0x000fe8000b1a1016 */
[----:B------:R-:W4:Y:S04]  /*3c0c0*/  LDL.64 R44, [R1+0x1478] ;  /* 0x00147800012c7983 */ /* 0x000f280000100a00 */
        /* <DEDUP_REMOVED lines=50> */
[----:B--2---:R-:W-:Y:S04]  /*3c3f0*/  LDGSTS.E [R6+0x46280], desc[UR22][R4.64], P6 ;  /* 0x4628000004067fae */ /* 0x004fe8000b1a1016 */
[----:B------:R-:W2:Y:S04]  /*3c400*/  LDL.64 R4, [R1+0x14a0] ;  /* 0x0014a00001047983 */ /* 0x000ea80000100a00 */
[----:B--2---:R-:W-:Y:S04]  /*3c410*/  LDGSTS.E [R6+0x46680], desc[UR22][R4.64], P6 ;  /* 0x4668000004067fae */ /* 0x004fe8000b1a1016 */
[----:B----4-:R-:W-:Y:S04]  /*3c420*/  LDGSTS.E [R6+0x46a80], desc[UR22][R44.64], P6 ;  /* 0x46a800002c067fae */ /* 0x010fe8000b1a1016 */
[----:B---3--:R-:W-:Y:S04]  /*3c430*/  LDGSTS.E [R6+0x46e80], desc[UR22][R42.64], P6 ;  /* 0x46e800002a067fae */ /* 0x008fe8000b1a1016 */
[----:B------:R-:W2:Y:S04]  /*3c440*/  LDL.LU.64 R4, [R1+0x1b10] ;  /* 0x001b100001047983 */ /* 0x000ea80000300a00 */
        /* <DEDUP_REMOVED lines=124> */
[----:B----4-:R-:W-:Y:S04]  /*3cc10*/  LDGSTS.E [R5+0x46700], desc[UR22][R20.64], P6 ;  /* 0x4670000014057fae */ /* 0x010fe8000b1a1016 */
[----:B--2---:R-:W-:Y:S04]  /*3cc20*/  LDGSTS.E [R5+0x46b00], desc[UR22][R44.64], P6 ;  /* 0x46b000002c057fae */ /* 0x004fe8000b1a1016 */
[----:B---3--:R-:W-:Y:S04]  /*3cc30*/  LDGSTS.E [R5+0x46f00], desc[UR22][R42.64], P6 ;  /* 0x46f000002a057fae */ /* 0x008fe8000b1a1016 */
[----:B------:R-:W2:Y:S04]  /*3cc40*/  LDL.LU.64 R20, [R1+0x1b00] ;  /* 0x001b000001147983 */ /* 0x000ea80000300a00 */
        /* <DEDUP_REMOVED lines=124> */
[----:B------:R-:W3:Y:S04]  /*3d410*/  LDL.LU.64 R44, [R1+0x1af8] ;  /* 0x001af800012c7983 */ /* 0x000ee80000300a00 */
[----:B------:R-:W-:Y:S04]  /*3d420*/  LDGSTS.E [R4+0x46b80], desc[UR22][R40.64], P6 ;  /* 0x46b8000028047fae */ /* 0x000fe8000b1a1016 */
[----:B------:R-:W4:Y:S04]  /*3d430*/  LDL.LU.64 R42, [R1+0x1af0] ;  /* 0x001af000012a7983 */ /* 0x000f280000300a00 */
[----:B------:R-:W-:Y:S04]  /*3d440*/  LDGSTS.E [R4+0x46f80], desc[UR22][R38.64], P6 ;  /* 0x46f8000026047fae */ /* 0x000fe8000b1a1016 */
[----:B------:R-:W3:Y:S04]  /*3d450*/  LDL.LU.64 R40, [R1+0x1ae8] ;  /* 0x001ae80001287983 */ /* 0x000ee80000300a00 */
        /* <DEDUP_REMOVED lines=36> */
[----:B------:R1:W-:Y:S04]  /*3d6a0*/  LDGSTS.E [R4+0x63b80], desc[UR22][R24.64], P6 ;  /* 0x63b8000018047fae */ /* 0x0003e8000b1a1016 */
        /* <DEDUP_REMOVED lines=15> */
[----:B------:R-:W3:Y:S04]  /*3d7a0*/  LDL.LU.64 R2, [R1+0x1a10] ;  /* 0x001a100001027983 */ /* 0x000ee80000300a00 */
[----:B--2---:R-:W-:Y:S04]  /*3d7b0*/  LDGSTS.E [R4+0x65b80], desc[UR22][R20.64], P6 ;  /* 0x65b8000014047fae */ /* 0x004fe8000b1a1016 */
[----:B------:R-:W2:Y:S04]  /*3d7c0*/  LDL.LU.64 R20, [R1+0x1a08] ;  /* 0x001a080001147983 */ /* 0x000ea80000300a00 */
[----:B--2---:R-:W-:Y:S04]  /*3d7d0*/  LDGSTS.E [R4+0x65f80], desc[UR22][R20.64], P6 ;  /* 0x65f8000014047fae */ /* 0x004fe8000b1a1016 */
[----:B---3--:R-:W-:Y:S04]  /*3d7e0*/  LDGSTS.E [R4+0x66380], desc[UR22][R2.64], P6 ;  /* 0x6638000002047fae */ /* 0x008fe8000b1a1016 */
[----:B------:R-:W-:Y:S04]  /*3d7f0*/  LDGSTS.E [R4+0x66780], desc[UR22][R22.64], P6 ;  /* 0x6678000016047fae */ /* 0x000fe8000b1a1016 */
[----:B------:R-:W2:Y:S04]  /*3d800*/  LDL.LU.64 R20, [R1+0x1a00] ;  /* 0x001a000001147983 */ /* 0x000ea80000300a00 */
[----:B------:R-:W3:Y:S04]  /*3d810*/  LDL.LU.64 R2, [R1+0x19f8] ;  /* 0x0019f80001027983 */ /* 0x000ee80000300a00 */
[----:B------:R-:W2:Y:S04]  /*3d820*/  LDL.LU.64 R22, [R1+0x19f0] ;  /* 0x0019f00001167983 */ /* 0x000ea80000300a00 */
[----:B------:R-:W-:Y:S04]  /*3d830*/  LDGSTS.E [R4+0x66b80], desc[UR22][R230.64], P6 ;  /* 0x66b80000e6047fae */ /* 0x000fe8000b1a1016 */
[----:B------:R-:W-:Y:S04]  /*3d840*/  LDGSTS.E [R4+0x66f80], desc[UR22][R232.64], P6 ;  /* 0x66f80000e8047fae */ /* 0x000fe8000b1a1016 */
[----:B------:R-:W-:Y:S04]  /*3d850*/  LDGSTS.E [R4+0x67380], desc[UR22][R12.64], P6 ;  /* 0x673800000c047fae */ /* 0x000fe8000b1a1016 */
[----:B------:R-:W2:Y:S04]  /*3d860*/  LDL.LU.64 R230, [R1+0x19e8] ;  /* 0x0019e80001e67983 */ /* 0x000ea80000300a00 */
[----:B------:R-:W2:Y:S04]  /*3d870*/  LDL.LU.64 R232, [R1+0x19e0] ;  /* 0x0019e00001e87983 */ /* 0x000ea80000300a00 */
[----:B------:R-:W2:Y:S04]  /*3d880*/  LDL.LU.64 R12, [R1+0x19d8] ;  /* 0x0019d800010c7983 */ /* 0x000ea80000300a00 */
[----:B------:R-:W-:Y:S04]  /*3d890*/  LDGSTS.E [R4+0x67780], desc[UR22][R16.64], P6 ;  /* 0x6778000010047fae */ /* 0x000fe8000b1a1016 */
[----:B------:R3:W-:Y:S04]  /*3d8a0*/  LDGSTS.E [R4+0x67b80], desc[UR22][R106.64], P6 ;  /* 0x67b800006a047fae */ /* 0x0007e8000b1a1016 */
[----:B------:R-:W-:Y:S01]  /*3d8b0*/  LDGSTS.E [R4+0x67f80], desc[UR22][R14.64], P6 ;  /* 0x67f800000e047fae */ /* 0x000fe2000b1a1016 */
[----:B------:R-:W-:-:S02]  /*3d8c0*/  ISETP.NE.U32.AND P6, PT, R24, RZ, PT ;  /* 0x000000ff1800720c */ /* 0x000fc40003fc5070 */
[----:B-1----:R-:W-:Y:S01]  /*3d8d0*/  SEL R24, RZ, 0x4, P4 ;  /* 0x00000004ff187807 */ /* 0x002fe20002000000 */
[----:B------:R-:W4:Y:S04]  /*3d8e0*/  LDL.LU.64 R16, [R1+0x19d0] ;  /* 0x0019d00001107983 */ /* 0x000f280000300a00 */
[----:B------:R-:W0:Y:S04]  /*3d8f0*/  LDGDEPBAR ;  /* 0x00000000000079af */ /* 0x000e280000000000 */
[----:B------:R-:W4:Y:S01]  /*3d900*/  LDL.LU.64 R14, [R1+0x19c8] ;  /* 0x0019c800010e7983 */ /* 0x000f220000300a00 */
[----:B---3--:R-:W-:-:S04]  /*3d910*/  LOP3.LUT R107, R3, 0x40, RZ, 0xfc, !PT ;  /* 0x00000040036b7812 */ /* 0x008fc800078efcff */
[----:B------:R-:W-:Y:S01]  /*3d920*/  ISETP.GE.AND P4, PT, R107, UR5, PT ;  /* 0x000000056b007c0c */ /* 0x000fe2000bf86270 */
[----:B--2---:R-:W-:Y:S02]  /*3d930*/  IMAD.WIDE R106, R2, 0x4, R12 ;  /* 0x00000004026a7825 */ /* 0x004fe400078e020c */
[----:B------:R-:W2:Y:S04]  /*3d940*/  LDL.LU.64 R12, [R1+0x19c0] ;  /* 0x0019c000010c7983 */ /* 0x000ea80000300a00 */
[----:B------:R-:W-:Y:S04]  /*3d950*/  STL.64 [R1+0x3c0], R106 ;  /* 0x0003c06a01007387 */ /* 0x000fe80000100a00 */
[----:B------:R1:W-:Y:S04]  /*3d960*/  STL.64 [R1+0x1aa0], R216 ;  /* 0x001aa0d801007387 */ /* 0x0003e80000100a00 */
[----:B-1----:R-:W3:Y:S04]  /*3d970*/  LDL.LU.64 R216, [R1+0x1058] ;  /* 0x0010580001d87983 */ /* 0x002ee80000300a00 */
[----:B------:R1:W-:Y:S04]  /*3d980*/  STL.64 [R1+0x1a98], R218 ;  /* 0x001a98da01007387 */ /* 0x0003e80000100a00 */
[----:B-1----:R-:W3:Y:S04]  /*3d990*/  LDL.LU.64 R218, [R1+0x10d8] ;  /* 0x0010d80001da7983 */ /* 0x002ee80000300a00 */
[----:B------:R-:W-:Y:S04]  /*3d9a0*/  STL.64 [R1+0x1a90], R6 ;  /* 0x001a900601007387 */ /* 0x000fe80000100a00 */
[----:B------:R1:W-:Y:S04]  /*3d9b0*/  STL.64 [R1+0x1a88], R4 ;  /* 0x001a880401007387 */ /* 0x0003e80000100a00 */
[----:B-1----:R-:W3:Y:S04]  /*3d9c0*/  LDL.LU.64 R4, [R1+0x10d0] ;  /* 0x0010d00001047983 */ /* 0x002ee80000300a00 */
[----:B----4-:R1:W-:Y:S04]  /*3d9d0*/  STL.64 [R1+0x19d0], R16 ;  /* 0x0019d01001007387 */ /* 0x0103e80000100a00 */
[----:B-1----:R-:W4:Y:S04]  /*3d9e0*/  LDL.LU.64 R16, [R1+0x1150] ;  /* 0x0011500001107983 */ /* 0x002f280000300a00 */
[----:B------:R-:W-:Y:S01]  /*3d9f0*/  STL.64 [R1+0x19c8], R14 ;  /* 0x0019c80e01007387 */ /* 0x000fe20000100a00 */
[----:B------:R-:W-:Y:S01]  /*3da00*/  SEL R24, R24, RZ, P2 ;  /* 0x000000ff18187207 */ /* 0x000fe20001000000 */
[----:B------:R-:W-:Y:S06]  /*3da10*/  BAR.SYNC.DEFER_BLOCKING 0x0 ;  /* 0x0000000000007b1d */ /* 0x000fec0000010000 */
[----:B--2---:R1:W-:Y:S04]  /*3da20*/  STL.64 [R1+0x19c0], R12 ;  /* 0x0019c00c01007387 */ /* 0x0043e80000100a00 */
[----:B-1----:R-:W2:Y:S01]  /*3da30*/  LDL.LU.64 R12, [R1+0x3c0] ;  /* 0x0003c000010c7983 */ /* 0x002ea20000300a00 */
[----:B------:R-:W-:Y:S01]  /*3da40*/  LOP3.LUT R107, R3, 0x42, RZ, 0xfc, !PT ;  /* 0x00000042036b7812 */ /* 0x000fe200078efcff */
[----:B----4-:R-:W-:-:S02]  /*3da50*/  IMAD.WIDE R16, R2, 0x4, R16 ;  /* 0x0000000402107825 */ /* 0x010fc400078e0210 */
[----:B------:R-:W-:Y:S01]  /*3da60*/  @!PT LDS RZ, [RZ] ;  /* 0x00000000fffff984 */ /* 0x000fe20000000800 */
[----:B------:R-:W-:Y:S01]  /*3da70*/  @!PT LDS RZ, [RZ] ;  /* 0x00000000fffff984 */ /* 0x000fe20000000800 */
[----:B------:R-:W-:Y:S01]  /*3da80*/  @!PT LDS RZ, [RZ] ;  /* 0x00000000fffff984 */ /* 0x000fe20000000800 */
[----:B--2---:R3:W-:Y:S01]  /*3da90*/  LDGSTS.E [R233+-0x30000], desc[UR22][R12.64], P5 ;  /* 0xd00000000ce97fae */ /* 0x0047e2000a9a1016 */
[----:B------:R-:W-:Y:S02]  /*3daa0*/  ISETP.NE.U32.AND P5, PT, R24, RZ, PT ;  /* 0x000000ff1800720c */ /* 0x000fe40003fa5070 */
[----:B------:R-:W-:Y:S01]  /*3dab0*/  SEL R24, RZ, 0x4, P4 ;  /* 0x00000004ff187807 */ /* 0x000fe20002000000 */
[----:B------:R3:W-:Y:S01]  /*3dac0*/  STL.64 [R1+0x1a58], R12 ;  /* 0x001a580c01007387 */ /* 0x0007e20000100a00 */
[----:B------:R-:W-:-:S03]  /*3dad0*/  ISETP.GE.AND P4, PT, R107, UR5, PT ;  /* 0x000000056b007c0c */ /* 0x000fc6000bf86270 */
[----:B------:R-:W2:Y:S01]  /*3dae0*/  LDL.LU.64 R14, [R1+0x1050] ;  /* 0x00105000010e7983 */ /* 0x000ea20000300a00 */
[----:B------:R-:W-:-:S03]  /*3daf0*/  SEL R24, R24, RZ, P2 ;  /* 0x000000ff18187207 */ /* 0x000fc60001000000 */
[----:B------:R-:W4:Y:S01]  /*3db00*/  LDL.LU.64 R6, [R1+0xfd8] ;  /* 0x000fd80001067983 */ /* 0x000f220000300a00 */
[----:B---3--:R-:W-:-:S03]  /*3db10*/  IMAD.WIDE R12, R2, 0x4, R218 ;  /* 0x00000004020c7825 */ /* 0x008fc600078e02da */
[----:B------:R1:W-:Y:S01]  /*3db20*/  STL.64 [R1+0x3b8], R16 ;  /* 0x0003b81001007387 */ /* 0x0003e20000100a00 */
[----:B------:R-:W-:-:S03]  /*3db30*/  SEL R106, RZ, 0x4, P4 ;  /* 0x00000004ff6a7807 */ /* 0x000fc60002000000 */
[----:B------:R-:W-:Y:S01]  /*3db40*/  LDGSTS.E [R233+-0x2fff8], desc[UR22][R16.64], P3 ;  /* 0xd000800010e97fae */ /* 0x000fe200099a1016 */
[----:B------:R-:W-:-:S03]  /*3db50*/  ISETP.NE.U32.AND P4, PT, R24, RZ, PT ;  /* 0x000000ff1800720c */ /* 0x000fc60003f85070 */
[----:B------:R3:W-:Y:S04]  /*3db60*/  STL.64 [R1+0x340], R12 ;  /* 0x0003400c01007387 */ /* 0x0007e80000100a00 */
[----:B------:R3:W-:Y:S04]  /*3db70*/  LDGSTS.E [R233+-0x2e000], desc[UR22][R12.64], P6 ;  /* 0xd20000000ce97fae */ /* 0x0007e8000b1a1016 */
[----:B-1----:R-:W4:Y:S04]  /*3db80*/  LDL.LU.64 R16, [R1+0xfd0] ;  /* 0x000fd00001107983 */ /* 0x002f280000300a00 */
[----:B------:R-:W4:Y:S01]  /*3db90*/  LDL.LU.64 R218, [R1+0x1148] ;  /* 0x0011480001da7983 */ /* 0x000f220000300a00 */
[----:B---3--:R-:W-:-:S04]  /*3dba0*/  IMAD.WIDE R12, R2, 0x4, R4 ;  /* 0x00000004020c7825 */ /* 0x008fc800078e0204 */
[----:B------:R-:W-:Y:S01]  /*3dbb0*/  IMAD.WIDE R4, R2, 0x4, R216 ;  /* 0x0000000402047825 */ /* 0x000fe200078e02d8 */
[----:B------:R-:W-:Y:S04]  /*3dbc0*/  STL.64 [R1+0x338], R12 ;  /* 0x0003380c01007387 */ /* 0x000fe80000100a00 */
[----:B------:R2:W-:Y:S04]  /*3dbd0*/  LDGSTS.E [R233+-0x2dff8], desc[UR22][R12.64], P5 ;  /* 0xd20080000ce97fae */ /* 0x0005e8000a9a1016 */
[----:B------:R1:W-:Y:S04]  /*3dbe0*/  STL.64 [R1+0x2c0], R4 ;  /* 0x0002c00401007387 */ /* 0x0003e80000100a00 */
[----:B------:R-:W-:Y:S04]  /*3dbf0*/  LDGSTS.E [R233+-0x2c000], desc[UR22][R4.64], P4 ;  /* 0xd400000004e97fae */ /* 0x000fe8000a1a1016 */
[----:B-1----:R-:W3:Y:S04]  /*3dc00*/  LDL.LU.64 R4, [R1+0x1140] ;  /* 0x0011400001047983 */ /* 0x002ee80000300a00 */
[----:B------:R-:W3:Y:S01]  /*3dc10*/  LDL.LU.64 R216, [R1+0x10c8] ;  /* 0x0010c80001d87983 */ /* 0x000ee20000300a00 */
        /* <DEDUP_REMOVED lines=13> */
[----:B------:R-:W-:Y:S02]  /*3dcf0*/  LOP3.LUT R107, R3, 0x6, RZ, 0xfc, !PT ;  /* 0x00000006036b7812 */ /* 0x000fe400078efcff */
[----:B------:R-:W-:Y:S02]  /*3dd00*/  ISETP.NE.U32.AND P4, PT, R24, RZ, PT ;  /* 0x000000ff1800720c */ /* 0x000fe40003f85070 */
[----:B------:R-:W-:Y:S02]  /*3dd10*/  SEL R24, RZ, 0x4, P5 ;  /* 0x00000004ff187807 */ /* 0x000fe40002800000 */
[----:B------:R-:W-:Y:S02]  /*3dd20*/  ISETP.GE.AND P5, PT, R107, UR5, PT ;  /* 0x000000056b007c0c */ /* 0x000fe4000bfa6270 */
[----:B------:R-:W-:Y:S02]  /*3dd30*/  SEL R24, R24, RZ, P2 ;  /* 0x000000ff18187207 */ /* 0x000fe40001000000 */
[----:B------:R-:W-:-:S02]  /*3dd40*/  SEL R106, RZ, 0x4, P5 ;  /* 0x00000004ff6a7807 */ /* 0x000fc40002800000 */
[----:B------:R-:W-:Y:S01]  /*3dd50*/  ISETP.NE.U32.AND P5, PT, R24, RZ, PT ;  /* 0x000000ff1800720c */ /* 0x000fe20003fa5070 */
[----:B--2---:R-:W-:-:S04]  /*3dd60*/  IMAD.WIDE R12, R2, 0x4, R14 ;  /* 0x00000004020c7825 */ /* 0x004fc800078e020e */
[C---:B----4-:R-:W-:Y:S01]  /*3dd70*/  IMAD.WIDE R6, R2.reuse, 0x4, R6 ;  /* 0x0000000402067825 */ /* 0x050fe200078e0206 */
[----:B------:R-:W-:Y:S04]  /*3dd80*/  STL.64 [R1+0x2b8], R12 ;  /* 0x0002b80c01007387 */ /* 0x000fe80000100a00 */
[----:B------:R1:W-:Y:S04]  /*3dd90*/  LDGSTS.E [R233+-0x2bff8], desc[UR22][R12.64], P6 ;  /* 0xd40080000ce97fae */ /* 0x0003e8000b1a1016 */
[----:B------:R2:W-:Y:S04]  /*3dda0*/  STL.64 [R1+0x240], R6 ;  /* 0x0002400601007387 */ /* 0x0005e80000100a00 */
[----:B------:R-:W-:Y:S04]  /*3ddb0*/  LDGSTS.E [R233+-0x2a000], desc[UR22][R6.64], P3 ;  /* 0xd600000006e97fae */ /* 0x000fe800099a1016 */
[----:B------:R-:W4:Y:S01]  /*3ddc0*/  LDL.LU.64 R14, [R1+0x10c0] ;  /* 0x0010c000010e7983 */ /* 0x000f220000300a00 */
[----:B------:R-:W-:-:S03]  /*3ddd0*/  IMAD.WIDE R16, R2, 0x4, R16 ;  /* 0x0000000402107825 */ /* 0x000fc600078e0210 */
[----:B--2---:R-:W2:Y:S01]  /*3dde0*/  LDL.LU.64 R6, [R1+0x1048] ;  /* 0x0010480001067983 */ /* 0x004ea20000300a00 */
[----:B-1----:R-:W-:-:S03]  /*3ddf0*/  IMAD.WIDE R12, R2, 0x4, R218 ;  /* 0x00000004020c7825 */ /* 0x002fc600078e02da */
[----:B------:R1:W-:Y:S04]  /*3de00*/  STL.64 [R1+0x238], R16 ;  /* 0x0002381001007387 */ /* 0x0003e80000100a00 */
[----:B------:R3:W-:Y:S04]  /*3de10*/  STL.64 [R1+0x3b0], R12 ;  /* 0x0003b00c01007387 */ /* 0x0007e80000100a00 */
[----:B------:R-:W2:Y:S04]  /*3de20*/  LDL.LU.64 R218, [R1+0x1040] ;  /* 0x0010400001da7983 */ /* 0x000ea80000300a00 */
[----:B------:R-:W-:Y:S04]  /*3de30*/  LDGSTS.E [R233+-0x29ff8], desc[UR22][R16.64], P4 ;  /* 0xd600800010e97fae */ /* 0x000fe8000a1a1016 */
[----:B------:R3:W-:Y:S04]  /*3de40*/  LDGSTS.E [R232+-0x30000], desc[UR22][R12.64], P5 ;  /* 0xd00000000ce87fae */ /* 0x0007e8000a9a1016 */
[----:B-1----:R-:W2:Y:S01]  /*3de50*/  LDL.LU.64 R16, [R1+0xfc8] ;  /* 0x000fc80001107983 */ /* 0x002ea20000300a00 */
[----:B---3--:R-:W-:-:S04]  /*3de60*/  IMAD.WIDE R12, R2, 0x4, R4 ;  /* 0x00000004020c7825 */ /* 0x008fc800078e0204 */
[----:B------:R-:W-:Y:S01]  /*3de70*/  IMAD.WIDE R4, R2, 0x4, R216 ;  /* 0x0000000402047825 */ /* 0x000fe200078e02d8 */
[----:B------:R-:W-:Y:S04]  /*3de80*/  STL.64 [R1+0x3a8], R12 ;  /* 0x0003a80c01007387 */ /* 0x000fe80000100a00 */
[----:B------:R1:W-:Y:S04]  /*3de90*/  STL.64 [R1+0x330], R4 ;  /* 0x0003300401007387 */ /* 0x0003e80000100a00 */
        /* <DEDUP_REMOVED lines=11> */
[----:B------:R-:W-:Y:S01]  /*3df50*/  ISETP.NE.U32.AND P6, PT, R24, RZ, PT ;  /* 0x000000ff1800720c */ /* 0x000fe20003fc5070 */
[----:B------:R4:W-:Y:S01]  /*3df60*/  LDGSTS.E [R232+-0x2fff8], desc[UR22][R12.64], P3 ;  /* 0xd00080000ce87fae */ /* 0x0009e200099a1016 */
[----:B------:R-:W-:Y:S02]  /*3df70*/  SEL R24, R106, RZ, P2 ;  /* 0x000000ff6a187207 */ /* 0x000fe40001000000 */
[----:B------:R-:W-:-:S02]  /*3df80*/  ISETP.GE.AND P4, PT, R107, UR5, PT ;  /* 0x000000056b007c0c */ /* 0x000fc4000bf86270 */
[----:B------:R-:W-:Y:S02]  /*3df90*/  LOP3.LUT R107, R3, 0x46, RZ, 0xfc, !PT ;  /* 0x00000046036b7812 */ /* 0x000fe400078efcff */
[----:B------:R-:W-:Y:S02]  /*3dfa0*/  ISETP.NE.U32.AND P5, PT, R24, RZ, PT ;  /* 0x000000ff1800720c */ /* 0x000fe40003fa5070 */
[----:B------:R-:W-:Y:S02]  /*3dfb0*/  SEL R24, RZ, 0x4, P4 ;  /* 0x00000004ff187807 */ /* 0x000fe40002000000 */
[----:B------:R-:W-:Y:S01]  /*3dfc0*/  ISETP.GE.AND P4, PT, R107, UR5, PT ;  /* 0x000000056b007c0c */ /* 0x000fe2000bf86270 */
[----:B------:R-:W-:Y:S01]  /*3dfd0*/  LDGSTS.E [R232+-0x2e000], desc[UR22][R4.64], P6 ;  /* 0xd200000004e87fae */ /* 0x000fe2000b1a1016 */
[----:B------:R-:W-:Y:S02]  /*3dfe0*/  SEL R24, R24, RZ, P2 ;  /* 0x000000ff18187207 */ /* 0x000fe40001000000 */
[----:B------:R-:W-:-:S02]  /*3dff0*/  SEL R106, RZ, 0x4, P4 ;  /* 0x00000004ff6a7807 */ /* 0x000fc40002000000 */
[----:B------:R-:W-:Y:S02]  /*3e000*/  LOP3.LUT R107, R3, 0x64, RZ, 0xfc, !PT ;  /* 0x00000064036b7812 */ /* 0x000fe400078efcff */
[----:B------:R-:W-:Y:S02]  /*3e010*/  ISETP.NE.U32.AND P4, PT, R24, RZ, PT ;  /* 0x000000ff1800720c */ /* 0x000fe40003f85070 */
[----:B------:R-:W-:Y:S02]  /*3e020*/  SEL R24, R106, RZ, P2 ;  /* 0x000000ff6a187207 */ /* 0x000fe40001000000 */
[----:B------:R-:W-:Y:S01]  /*3e030*/  ISETP.GE.AND P3, PT, R107, UR5, PT ;  /* 0x000000056b007c0c */ /* 0x000fe2000bf66270 */
[----:B-1----:R-:W3:Y:S01]  /*3e040*/  LDL.LU.64 R4, [R1+0x1138] ;  /* 0x0011380001047983 */ /* 0x002ee20000300a00 */
[----:B------:R-:W-:Y:S02]  /*3e050*/  LOP3.LUT R107, R3, 0x66, RZ, 0xfc, !PT ;  /* 0x00000066036b7812 */ /* 0x000fe400078efcff */
[----:B------:R-:W-:-:S02]  /*3e060*/  ISETP.NE.U32.AND P6, PT, R24, RZ, PT ;  /* 0x000000ff1800720c */ /* 0x000fc40003fc5070 */
[----:B------:R-:W-:Y:S02]  /*3e070*/  SEL R24, RZ, 0x4, P3 ;  /* 0x00000004ff187807 */ /* 0x000fe40001800000 */
[----:B------:R-:W-:Y:S02]  /*3e080*/  ISETP.GE.AND P3, PT, R107, UR5, PT ;  /* 0x000000056b007c0c */ /* 0x000fe4000bf66270 */
[----:B------:R-:W-:Y:S02]  /*3e090*/  SEL R24, R24, RZ, P2 ;  /* 0x000000ff18187207 */ /* 0x000fe40001000000 */
[----:B------:R-:W-:Y:S02]  /*3e0a0*/  SEL R106, RZ, 0x4, P3 ;  /* 0x00000004ff6a7807 */ /* 0x000fe40001800000 */
[----:B------:R-:W-:Y:S01]  /*3e0b0*/  ISETP.NE.U32.AND P3, PT, R24, RZ, PT ;  /* 0x000000ff1800720c */ /* 0x000fe20003f65070 */
[----:B----4-:R-:W-:-:S04]  /*3e0c0*/  IMAD.WIDE R12, R2, 0x4, R14 ;  /* 0x00000004020c7825 */ /* 0x010fc800078e020e */
[C---:B--2---:R-:W-:Y:S01]  /*3e0d0*/  IMAD.WIDE R6, R2.reuse, 0x4, R6 ;  /* 0x0000000402067825 */ /* 0x044fe200078e0206 */
[----:B------:R-:W-:Y:S04]  /*3e0e0*/  STL.64 [R1+0x328], R12 ;  /* 0x0003280c01007387 */ /* 0x000fe80000100a00 */
[----:B------:R1:W-:Y:S04]  /*3e0f0*/  LDGSTS.E [R232+-0x2dff8], desc[UR22][R12.64], P5 ;  /* 0xd20080000ce87fae */ /* 0x0003e8000a9a1016 */
[----:B------:R2:W-:Y:S01]  /*3e100*/  STL.64 [R1+0x2b0], R6 ;  /* 0x0002b00601007387 */ /* 0x0005e20000100a00 */
[----:B------:R-:W-:-:S03]  /*3e110*/  IMAD.WIDE R14, R2, 0x4, R218 ;  /* 0x00000004020e7825 */ /* 0x000fc600078e02da */
[----:B------:R-:W-:Y:S04]  /*3e120*/  LDGSTS.E [R232+-0x2c000], desc[UR22][R6.64], P4 ;  /* 0xd400000006e87fae */ /* 0x000fe8000a1a1016 */
[----:B------:R-:W-:Y:S04]  /*3e130*/  LDGSTS.E [R232+-0x2bff8], desc[UR22][R14.64], P6 ;  /* 0xd40080000ee87fae */ /* 0x000fe8000b1a1016 */
[----:B--2---:R-:W2:Y:S04]  /*3e140*/  LDL.LU.64 R6, [R1+0x1130] ;  /* 0x0011300001067983 */ /* 0x004ea80000300a00 */
[----:B------:R-:W4:Y:S01]  /*3e150*/  LDL.LU.64 R218, [R1+0x10b8] ;  /* 0x0010b80001da7983 */ /* 0x000f220000300a00 */
[----:B-1----:R-:W-:-:S03]  /*3e160*/  IMAD.WIDE R12, R2, 0x4, R16 ;  /* 0x00000004020c7825 */ /* 0x002fc600078e0210 */
[----:B------:R-:W-:Y:S04]  /*3e170*/  STL.64 [R1+0x2a8], R14 ;  /* 0x0002a80e01007387 */ /* 0x000fe80000100a00 */
[----:B------:R3:W-:Y:S04]  /*3e180*/  STL.64 [R1+0x230], R12 ;  /* 0x0002300c01007387 */ /* 0x0007e80000100a00 */
[----:B------:R3:W-:Y:S04]  /*3e190*/  LDGSTS.E [R232+-0x2a000], desc[UR22][R12.64], P3 ;  /* 0xd60000000ce87fae */ /* 0x0007e800099a1016 */
[----:B------:R-:W4:Y:S01]  /*3e1a0*/  LDL.LU.64 R16, [R1+0x10b0] ;  /* 0x0010b00001107983 */ /* 0x000f220000300a00 */
[----:B---3--:R-:W-:-:S03]  /*3e1b0*/  IMAD.WIDE R12, R2, 0x4, R216 ;  /* 0x00000004020c7825 */ /* 0x008fc600078e02d8 */
[----:B------:R-:W3:Y:S01]  /*3e1c0*/  LDL.LU.64 R216, [R1+0x1038] ;  /* 0x0010380001d87983 */ /* 0x000ee20000300a00 */
[----:B------:R-:W-:Y:S02]  /*3e1d0*/  LOP3.LUT R107, R3, 0x8, RZ, 0xfc, !PT ;  /* 0x00000008036b7812 */ /* 0x000fe400078efcff */
[----:B------:R-:W-:Y:S02]  /*3e1e0*/  SEL R24, R106, RZ, P2 ;  /* 0x000000ff6a187207 */ /* 0x000fe40001000000 */
[----:B------:R-:W-:Y:S02]  /*3e1f0*/  ISETP.GE.AND P5, PT, R107, UR5, PT ;  /* 0x000000056b007c0c */ /* 0x000fe4000bfa6270 */
[----:B------:R-:W-:Y:S02]  /*3e200*/  LOP3.LUT R107, R3, 0xa, RZ, 0xfc, !PT ;  /* 0x0000000a036b7812 */ /* 0x000fe400078efcff */
[----:B------:R-:W-:Y:S02]  /*3e210*/  ISETP.NE.U32.AND P4, PT, R24, RZ, PT ;  /* 0x000000ff1800720c */ /* 0x000fe40003f85070 */
[----:B------:R-:W-:-:S02]  /*3e220*/  SEL R24, RZ, 0x4, P5 ;  /* 0x00000004ff187807 */ /* 0x000fc40002800000 */
[----:B------:R-:W-:Y:S02]  /*3e230*/  ISETP.GE.AND P5, PT, R107, UR5, PT ;  /* 0x000000056b007c0c */ /* 0x000fe4000bfa6270 */
[----:B------:R-:W-:Y:S02]  /*3e240*/  SEL R24, R24, RZ, P2 ;  /* 0x000000ff18187207 */ /* 0x000fe40001000000 */
[----:B------:R-:W-:Y:S02]  /*3e250*/  SEL R106, RZ, 0x4, P5 ;  /* 0x00000004ff6a7807 */ /* 0x000fe40002800000 */
[----:B------:R-:W-:Y:S02]  /*3e260*/  LOP3.LUT R107, R3, 0x28, RZ, 0xfc, !PT ;  /* 0x00000028036b7812 */ /* 0x000fe400078efcff */
[----:B------:R-:W-:Y:S01]  /*3e270*/  ISETP.NE.U32.AND P5, PT, R24, RZ, PT ;  /* 0x000000ff1800720c */ /* 0x000fe20003fa5070 */
[----:B------:R-:W-:Y:S01]  /*3e280*/  STL.64 [R1+0x228], R12 ;  /* 0x0002280c01007387 */ /* 0x000fe20000100a00 */
[----:B------:R-:W-:-:S02]  /*3e290*/  SEL R24, R106, RZ, P2 ;  /* 0x000000ff6a187207 */ /* 0x000fc40001000000 */
[----:B------:R-:W-:Y:S01]  /*3e2a0*/  ISETP.GE.AND P6, PT, R107, UR5, PT ;  /* 0x000000056b007c0c */ /* 0x000fe2000bfc6270 */
[----:B------:R2:W-:Y:S01]  /*3e2b0*/  LDGSTS.E [R232+-0x29ff8], desc[UR22][R12.64], P4 ;  /* 0xd60080000ce87fae */ /* 0x0005e2000a1a1016 */
[----:B------:R-:W-:Y:S02]  /*3e2c0*/  LOP3.LUT R107, R3, 0x2a, RZ, 0xfc, !PT ;  /* 0x0000002a036b7812 */ /* 0x000fe400078efcff */
[----:B------:R-:W-:Y:S02]  /*3e2d0*/  ISETP.NE.U32.AND P3, PT, R24, RZ, PT ;  /* 0x000000ff1800720c */ /* 0x000fe40003f65070 */
[----:B------:R-:W-:Y:S02]  /*3e2e0*/  SEL R24, RZ, 0x4, P6 ;  /* 0x00000004ff187807 */ /* 0x000fe40003000000 */
[----:B------:R-:W-:Y:S02]  /*3e2f0*/  ISETP.GE.AND P6, PT, R107, UR5, PT ;  /* 0x000000056b007c0c */ /* 0x000fe4000bfc6270 */
[----:B------:R-:W-:-:S02]  /*3e300*/  SEL R24, R24, RZ, P2 ;  /* 0x000000ff18187207 */ /* 0x000fc40001000000 */
[----:B------:R-:W-:Y:S01]  /*3e310*/  SEL R106, RZ, 0x4, P6 ;  /* 0x00000004ff6a7807 */ /* 0x000fe20003000000 */
[----:B------:R-:W-:Y:S01]  /*3e320*/  IMAD.WIDE R4, R2, 0x4, R4 ;  /* 0x0000000402047825 */ /* 0x000fe200078e0204 */
[----:B------:R-:W-:Y:S01]  /*3e330*/  ISETP.NE.U32.AND P6, PT, R24, RZ, PT ;  /* 0x000000ff1800720c */ /* 0x000fe20003fc5070 */
[----:B------:R-:W-:Y:S04]  /*3e340*/  STL.64 [R1+0x1a60], R232 ;  /* 0x001a60e801007387 */ /* 0x000fe80000100a00 */
[----:B------:R1:W-:Y:S04]  /*3e350*/  STL.64 [R1+0x3a0], R4 ;  /* 0x0003a00401007387 */ /* 0x0003e80000100a00 */
[----:B------:R-:W-:Y:S04]  /*3e360*/  LDGSTS.E [R231+-0x30000], desc[UR22][R4.64], P5 ;  /* 0xd000000004e77fae */ /* 0x000fe8000a9a1016 */
[----:B------:R-:W3:Y:S01]  /*3e370*/  LDL.LU.64 R14, [R1+0x1030] ;  /* 0x00103000010e7983 */ /* 0x000ee20000300a00 */
[----:B------:R-:W-:-:S03]  /*3e380*/  SEL R24, R106, RZ, P2 ;  /* 0x000000ff6a187207 */ /* 0x000fc60001000000 */
[----:B-1----:R-:W3:Y:S01]  /*3e390*/  LDL.LU.64 R4, [R1+0xfb8] ;  /* 0x000fb80001047983 */ /* 0x002ee20000300a00 */
[----:B------:R-:W-:Y:S01]  /*3e3a0*/  ISETP.NE.U32.AND P5, PT, R24, RZ, PT ;  /* 0x000000ff1800720c */ /* 0x000fe20003fa5070 */
[----:B--2---:R-:W-:-:S04]  /*3e3b0*/  IMAD.WIDE R12, R2, 0x4, R6 ;  /* 0x00000004020c7825 */ /* 0x004fc800078e0206 */
[C---:B----4-:R-:W-:Y:S01]  /*3e3c0*/  IMAD.WIDE R6, R2.reuse, 0x4, R218 ;  /* 0x0000000402067825 */ /* 0x050fe200078e02da */
[----:B------:R-:W-:Y:S04]  /*3e3d0*/  STL.64 [R1+0x398], R12 ;  /* 0x0003980c01007387 */ /* 0x000fe80000100a00 */
[----:B------:R3:W-:Y:S04]  /*3e3e0*/  LDGSTS.E [R231+-0x2fff8], desc[UR22][R12.64], P3 ;  /* 0xd00080000ce77fae */ /* 0x0007e800099a1016 */
[----:B------:R1:W-:Y:S04]  /*3e3f0*/  STL.64 [R1+0x320], R6 ;  /* 0x0003200601007387 */ /* 0x0003e80000100a00 */
[----:B------:R-:W-:Y:S01]  /*3e400*/  LDGSTS.E [R231+-0x2e000], desc[UR22][R6.64], P6 ;  /* 0xd200000006e77fae */ /* 0x000fe2000b1a1016 */
[----:B------:R-:W-:-:S05]  /*3e410*/  IMAD.WIDE R16, R2, 0x4, R16 ;  /* 0x0000000402107825 */ /* 0x000fca00078e0210 */
[----:B------:R-:W-:Y:S04]  /*3e420*/  LDGSTS.E [R231+-0x2dff8], desc[UR22][R16.64], P5 ;  /* 0xd200800010e77fae */ /* 0x000fe8000a9a1016 */
[----:B-1----:R-:W2:Y:S04]  /*3e430*/  LDL.LU.64 R6, [R1+0xfb0] ;  /* 0x000fb00001067983 */ /* 0x002ea80000300a00 */
[----:B------:R-:W4:Y:S01]  /*3e440*/  LDL.LU.64 R218, [R1+0x1128] ;  /* 0x0011280001da7983 */ /* 0x000f220000300a00 */
[----:B---3--:R-:W-:-:S03]  /*3e450*/  IMAD.WIDE R12, R2, 0x4, R216 ;  /* 0x00000004020c7825 */ /* 0x008fc600078e02d8 */
[----:B------:R1:W-:Y:S04]  /*3e460*/  STL.64 [R1+0x318], R16 ;  /* 0x0003181001007387 */ /* 0x0003e80000100a00 */
[----:B------:R3:W-:Y:S04]  /*3e470*/  STL.64 [R1+0x2a0], R12 ;  /* 0x0002a00c01007387 */ /* 0x0007e80000100a00 */
[----:B-1----:R-:W4:Y:S04]  /*3e480*/  LDL.LU.64 R16, [R1+0x1120] ;  /* 0x0011200001107983 */ /* 0x002f280000300a00 */
[----:B------:R-:W4:Y:S01]  /*3e490*/  LDL.LU.64 R216, [R1+0x10a8] ;  /* 0x0010a80001d87983 */ /* 0x000f220000300a00 */
[----:B------:R-:W-:-:S04]  /*3e4a0*/  LOP3.LUT R107, R3, 0x48, RZ, 0xfc, !PT ;  /* 0x00000048036b7812 */ /* 0x000fc800078efcff */
[----:B------:R-:W-:Y:S02]  /*3e4b0*/  ISETP.GE.AND P4, PT, R107, UR5, PT ;  /* 0x000000056b007c0c */ /* 0x000fe4000bf86270 */
[----:B------:R-:W-:Y:S02]  /*3e4c0*/  LOP3.LUT R107, R3, 0x4a, RZ, 0xfc, !PT ;  /* 0x0000004a036b7812 */ /* 0x000fe400078efcff */
[----:B------:R-:W-:Y:S02]  /*3e4d0*/  SEL R24, RZ, 0x4, P4 ;  /* 0x00000004ff187807 */ /* 0x000fe40002000000 */
[----:B------:R-:W-:Y:S02]  /*3e4e0*/  ISETP.GE.AND P4, PT, R107, UR5, PT ;  /* 0x000000056b007c0c */ /* 0x000fe4000bf86270 */
[----:B------:R-:W-:Y:S02]  /*3e4f0*/  SEL R24, R24, RZ, P2 ;  /* 0x000000ff18187207 */ /* 0x000fe40001000000 */
[----:B------:R-:W-:-:S02]  /*3e500*/  SEL R106, RZ, 0x4, P4 ;  /* 0x00000004ff6a7807 */ /* 0x000fc40002000000 */
[----:B------:R-:W-:Y:S02]  /*3e510*/  LOP3.LUT R107, R3, 0x68, RZ, 0xfc, !PT ;  /* 0x00000068036b7812 */ /* 0x000fe400078efcff */
[----:B------:R-:W-:Y:S02]  /*3e520*/  ISETP.NE.U32.AND P4, PT, R24, RZ, PT ;  /* 0x000000ff1800720c */ /* 0x000fe40003f85070 */
[----:B------:R-:W-:Y:S02]  /*3e530*/  SEL R24, R106, RZ, P2 ;  /* 0x000000ff6a187207 */ /* 0x000fe40001000000 */
[----:B------:R-:W-:Y:S02]  /*3e540*/  ISETP.GE.AND P3, PT, R107, UR5, PT ;  /* 0x000000056b007c0c */ /* 0x000fe4000bf66270 */
[----:B------:R-:W-:Y:S02]  /*3e550*/  LOP3.LUT R107, R3, 0x6a, RZ, 0xfc, !PT ;  /* 0x0000006a036b7812 */ /* 0x000fe400078efcff */
[----:B------:R-:W-:-:S02]  /*3e560*/  ISETP.NE.U32.AND P6, PT, R24, RZ, PT ;  /* 0x000000ff1800720c */ /* 0x000fc40003fc5070 */
[----:B------:R-:W-:Y:S02]  /*3e570*/  SEL R24, RZ, 0x4, P3 ;  /* 0x00000004ff187807 */ /* 0x000fe40001800000 */
[----:B------:R-:W-:Y:S01]  /*3e580*/  ISETP.GE.AND P3, PT, R107, UR5, PT ;  /* 0x000000056b007c0c */ /* 0x000fe2000bf66270 */
[----:B------:R3:W-:Y:S01]  /*3e590*/  LDGSTS.E [R231+-0x2c000], desc[UR22][R12.64], P4 ;  /* 0xd40000000ce77fae */ /* 0x0007e2000a1a1016 */
[----:B------:R-:W-:Y:S02]  /*3e5a0*/  SEL R24, R24, RZ, P2 ;  /* 0x000000ff18187207 */ /* 0x000fe40001000000 */
[----:B------:R-:W-:Y:S02]  /*3e5b0*/  SEL R106, RZ, 0x4, P3 ;  /* 0x00000004ff6a7807 */ /* 0x000fe40001800000 */
[----:B------:R-:W-:Y:S02]  /*3e5c0*/  LOP3.LUT R107, R3, 0xc, RZ, 0xfc, !PT ;  /* 0x0000000c036b7812 */ /* 0x000fe400078efcff */
[----:B------:R-:W-:-:S02]  /*3e5d0*/  ISETP.NE.U32.AND P3, PT, R24, RZ, PT ;  /* 0x000000ff1800720c */ /* 0x000fc40003f65070 */
[----:B------:R-:W-:Y:S02]  /*3e5e0*/  SEL R24, R106, RZ, P2 ;  /* 0x000000ff6a187207 */ /* 0x000fe40001000000 */
[----:B------:R-:W-:Y:S01]  /*3e5f0*/  ISETP.GE.AND P5, PT, R107, UR5, PT ;  /* 0x000000056b007c0c */ /* 0x000fe2000bfa6270 */
[----:B---3--:R-:W-:Y:S01]  /*3e600*/  IMAD.WIDE R12, R2, 0x4, R14 ;  /* 0x00000004020c7825 */ /* 0x008fe200078e020e */
[----:B------:R-:W-:Y:S02]  /*3e610*/  LOP3.LUT R107, R3, 0xe, RZ, 0xfc, !PT ;  /* 0x0000000e036b7812 */ /* 0x000fe400078efcff */
[----:B------:R-:W-:Y:S01]  /*3e620*/  ISETP.NE.U32.AND P4, PT, R24, RZ, PT ;  /* 0x000000ff1800720c */ /* 0x000fe20003f85070 */
[----:B------:R-:W-:Y:S01]  /*3e630*/  IMAD.WIDE R4, R2, 0x4, R4 ;  /* 0x0000000402047825 */ /* 0x000fe200078e0204 */
[----:B------:R-:W-:Y:S01]  /*3e640*/  SEL R24, RZ, 0x4, P5 ;  /* 0x00000004ff187807 */ /* 0x000fe20002800000 */
[----:B------:R-:W-:Y:S01]  /*3e650*/  STL.64 [R1+0x298], R12 ;  /* 0x0002980c01007387 */ /* 0x000fe20000100a00 */
[----:B------:R-:W-:-:S02]  /*3e660*/  ISETP.GE.AND P5, PT, R107, UR5, PT ;  /* 0x000000056b007c0c */ /* 0x000fc4000bfa6270 */
[----:B------:R-:W-:Y:S01]  /*3e670*/  SEL R24, R24, RZ, P2 ;  /* 0x000000ff18187207 */ /* 0x000fe20001000000 */
[----:B------:R2:W-:Y:S01]  /*3e680*/  LDGSTS.E [R231+-0x2bff8], desc[UR22][R12.64], P6 ;  /* 0xd40080000ce77fae */ /* 0x0005e2000b1a1016 */
[----:B------:R-:W-:-:S03]  /*3e690*/  SEL R106, RZ, 0x4, P5 ;  /* 0x00000004ff6a7807 */ /* 0x000fc60002800000 */
[----:B------:R1:W-:Y:S01]  /*3e6a0*/  STL.64 [R1+0x220], R4 ;  /* 0x0002200401007387 */ /* 0x0003e20000100a00 */
[----:B------:R-:W-:-:S03]  /*3e6b0*/  ISETP.NE.U32.AND P5, PT, R24, RZ, PT ;  /* 0x000000ff1800720c */ /* 0x000fc60003fa5070 */
[----:B------:R-:W-:Y:S04]  /*3e6c0*/  LDGSTS.E [R231+-0x2a000], desc[UR22][R4.64], P3 ;  /* 0xd600000004e77fae */ /* 0x000fe800099a1016 */
[----:B------:R-:W3:Y:S04]  /*3e6d0*/  LDL.LU.64 R14, [R1+0x10a0] ;  /* 0x0010a000010e7983 */ /* 0x000ee80000300a00 */
[----:B-1----:R-:W3:Y:S01]  /*3e6e0*/  LDL.LU.64 R4, [R1+0x1028] ;  /* 0x0010280001047983 */ /* 0x002ee20000300a00 */
[----:B--2---:R-:W-:-:S04]  /*3e6f0*/  IMAD.WIDE R12, R2, 0x4, R6 ;  /* 0x00000004020c7825 */ /* 0x004fc800078e0206 */
[C---:B----4-:R-:W-:Y:S01]  /*3e700*/  IMAD.WIDE R6, R2.reuse, 0x4, R218 ;  /* 0x0000000402067825 */ /* 0x050fe200078e02da */
[----:B------:R1:W-:Y:S04]  /*3e710*/  STL.64 [R1+0x218], R12 ;  /* 0x0002180c01007387 */ /* 0x0003e80000100a00 */
[----:B------:R2:W-:Y:S04]  /*3e720*/  STL.64 [R1+0x390], R6 ;  /* 0x0003900601007387 */ /* 0x0005e80000100a00 */
[----:B------:R-:W4:Y:S04]  /*3e730*/  LDL.LU.64 R218, [R1+0x1020] ;  /* 0x0010200001da7983 */ /* 0x000f280000300a00 */
[----:B------:R1:W-:Y:S01]  /*3e740*/  LDGSTS.E [R231+-0x29ff8], desc[UR22][R12.64], P4 ;  /* 0xd60080000ce77fae */ /* 0x0003e2000a1a1016 */
[----:B------:R-:W-:-:S03]  /*3e750*/  IMAD.WIDE R16, R2, 0x4, R16 ;  /* 0x0000000402107825 */ /* 0x000fc600078e0210 */
[----:B------:R-:W-:Y:S01]  /*3e760*/  LDGSTS.E [R230+-0x30000], desc[UR22][R6.64], P5 ;  /* 0xd000000006e67fae */ /* 0x000fe2000a9a1016 */
[----:B-1----:R-:W-:-:S03]  /*3e770*/  IMAD.WIDE R12, R2, 0x4, R216 ;  /* 0x00000004020c7825 */ /* 0x002fc600078e02d8 */
[----:B--2---:R-:W2:Y:S04]  /*3e780*/  LDL.LU.64 R6, [R1+0xfa8] ;  /* 0x000fa80001067983 */ /* 0x004ea80000300a00 */
[----:B------:R1:W-:Y:S04]  /*3e790*/  STL.64 [R1+0x388], R16 ;  /* 0x0003881001007387 */ /* 0x0003e80000100a00 */
[----:B------:R3:W-:Y:S04]  /*3e7a0*/  STL.64 [R1+0x310], R12 ;  /* 0x0003100c01007387 */ /* 0x0007e80000100a00 */
[----:B------:R-:W2:Y:S01]  /*3e7b0*/  LDL.LU.64 R216, [R1+0xfa0] ;  /* 0x000fa00001d87983 */ /* 0x000ea20000300a00 */
        /* <DEDUP_REMOVED lines=11> */
[----:B------:R-:W-:Y:S01]  /*3e870*/  LDGSTS.E [R230+-0x2fff8], desc[UR22][R16.64], P3 ;  /* 0xd000800010e67fae */ /* 0x000fe200099a1016 */
[----:B------:R-:W-:Y:S02]  /*3e880*/  SEL R24, R106, RZ, P2 ;  /* 0x000000ff6a187207 */ /* 0x000fe40001000000 */
[----:B------:R-:W-:-:S02]  /*3e890*/  ISETP.GE.AND P4, PT, R107, UR5, PT ;  /* 0x000000056b007c0c */ /* 0x000fc4000bf86270 */
[----:B------:R-:W-:Y:S02]  /*3e8a0*/  LOP3.LUT R107, R3, 0x4e, RZ, 0xfc, !PT ;  /* 0x0000004e036b7812 */ /* 0x000fe400078efcff */
[----:B------:R-:W-:Y:S02]  /*3e8b0*/  ISETP.NE.U32.AND P5, PT, R24, RZ, PT ;  /* 0x000000ff1800720c */ /* 0x000fe40003fa5070 */
[----:B------:R-:W-:Y:S02]  /*3e8c0*/  SEL R24, RZ, 0x4, P4 ;  /* 0x00000004ff187807 */ /* 0x000fe40002000000 */
[----:B------:R-:W-:Y:S01]  /*3e8d0*/  ISETP.GE.AND P4, PT, R107, UR5, PT ;  /* 0x000000056b007c0c */ /* 0x000fe2000bf86270 */
[----:B------:R3:W-:Y:S01]  /*3e8e0*/  LDGSTS.E [R230+-0x2e000], desc[UR22][R12.64], P6 ;  /* 0xd20000000ce67fae */ /* 0x0007e2000b1a1016 */
[----:B------:R-:W-:Y:S02]  /*3e8f0*/  SEL R24, R24, RZ, P2 ;  /* 0x000000ff18187207 */ /* 0x000fe40001000000 */
[----:B------:R-:W-:Y:S01]  /*3e900*/  SEL R106, RZ, 0x4, P4 ;  /* 0x00000004ff6a7807 */ /* 0x000fe20002000000 */
[----:B-1----:R-:W2:Y:S01]  /*3e910*/  LDL.LU.64 R16, [R1+0x1118] ;  /* 0x0011180001107983 */ /* 0x002ea20000300a00 */
[----:B------:R-:W-:-:S02]  /*3e920*/  LOP3.LUT R107, R3, 0x6c, RZ, 0xfc, !PT ;  /* 0x0000006c036b7812 */ /* 0x000fc400078efcff */
[----:B------:R-:W-:Y:S02]  /*3e930*/  ISETP.NE.U32.AND P4, PT, R24, RZ, PT ;  /* 0x000000ff1800720c */ /* 0x000fe40003f85070 */
[----:B------:R-:W-:Y:S02]  /*3e940*/  SEL R24, R106, RZ, P2 ;  /* 0x000000ff6a187207 */ /* 0x000fe40001000000 */
[----:B------:R-:W-:Y:S01]  /*3e950*/  ISETP.GE.AND P3, PT, R107, UR5, PT ;  /* 0x000000056b007c0c */ /* 0x000fe2000bf66270 */
[----:B---3--:R-:W-:Y:S01]  /*3e960*/  IMAD.WIDE R12, R2, 0x4, R14 ;  /* 0x00000004020c7825 */ /* 0x008fe200078e020e */
[----:B------:R-:W-:Y:S02]  /*3e970*/  LOP3.LUT R107, R3, 0x6e, RZ, 0xfc, !PT ;  /* 0x0000006e036b7812 */ /* 0x000fe400078efcff */
[----:B------:R-:W-:Y:S02]  /*3e980*/  ISETP.NE.U32.AND P6, PT, R24, RZ, PT ;  /* 0x000000ff1800720c */ /* 0x000fe40003fc5070 */
[----:B------:R-:W-:Y:S01]  /*3e990*/  SEL R24, RZ, 0x4, P3 ;  /* 0x00000004ff187807 */ /* 0x000fe20001800000 */
[----:B------:R4:W-:Y:S01]  /*3e9a0*/  LDGSTS.E [R230+-0x2dff8], desc[UR22][R12.64], P5 ;  /* 0xd20080000ce67fae */ /* 0x0009e2000a9a1016 */
[----:B------:R-:W-:Y:S01]  /*3e9b0*/  IMAD.WIDE R4, R2, 0x4, R4 ;  /* 0x0000000402047825 */ /* 0x000fe200078e0204 */
[----:B------:R-:W-:-:S02]  /*3e9c0*/  ISETP.GE.AND P3, PT, R107, UR5, PT ;  /* 0x000000056b007c0c */ /* 0x000fc4000bf66270 */
[----:B------:R-:W-:Y:S01]  /*3e9d0*/  SEL R24, R24, RZ, P2 ;  /* 0x000000ff18187207 */ /* 0x000fe20001000000 */
[----:B------:R-:W-:Y:S01]  /*3e9e0*/  STL.64 [R1+0x308], R12 ;  /* 0x0003080c01007387 */ /* 0x000fe20000100a00 */
[----:B------:R-:W-:-:S03]  /*3e9f0*/  SEL R106, RZ, 0x4, P3 ;  /* 0x00000004ff6a7807 */ /* 0x000fc60001800000 */
[----:B------:R1:W-:Y:S01]  /*3ea00*/  STL.64 [R1+0x290], R4 ;  /* 0x0002900401007387 */ /* 0x0003e20000100a00 */
[----:B------:R-:W-:-:S03]  /*3ea10*/  ISETP.NE.U32.AND P3, PT, R24, RZ, PT ;  /* 0x000000ff1800720c */ /* 0x000fc60003f65070 */
[----:B------:R-:W-:Y:S04]  /*3ea20*/  LDGSTS.E [R230+-0x2c000], desc[UR22][R4.64], P4 ;  /* 0xd400000004e67fae */ /* 0x000fe8000a1a1016 */
[----:B-1----:R-:W3:Y:S01]  /*3ea30*/  LDL.LU.64 R4, [R1+0x1110] ;  /* 0x0011100001047983 */ /* 0x002ee20000300a00 */
[----:B----4-:R-:W-:-:S03]  /*3ea40*/  IMAD.WIDE R12, R2, 0x4, R218 ;  /* 0x00000004020c7825 */ /* 0x010fc600078e02da */
[----:B------:R-:W4:Y:S04]  /*3ea50*/  LDL.LU.64 R218, [R1+0x1098] ;  /* 0x0010980001da7983 */ /* 0x000f280000300a00 */
[----:B------:R-:W-:Y:S04]  /*3ea60*/  STL.64 [R1+0x288], R12 ;  /* 0x0002880c01007387 */ /* 0x000fe80000100a00 */
[----:B------:R1:W-:Y:S01]  /*3ea70*/  LDGSTS.E [R230+-0x2bff8], desc[UR22][R12.64], P6 ;  /* 0xd40080000ce67fae */ /* 0x0003e2000b1a1016 */
[----:B--2---:R-:W-:-:S05]  /*3ea80*/  IMAD.WIDE R6, R2, 0x4, R6 ;  /* 0x0000000402067825 */ /* 0x004fca00078e0206 */
[----:B------:R2:W-:Y:S04]  /*3ea90*/  STL.64 [R1+0x210], R6 ;  /* 0x0002100601007387 */ /* 0x0005e80000100a00 */
[----:B------:R-:W-:Y:S01]  /*3eaa0*/  LDGSTS.E [R230+-0x2a000], desc[UR22][R6.64], P3 ;  /* 0xd600000006e67fae */ /* 0x000fe200099a1016 */
[----:B------:R-:W-:-:S03]  /*3eab0*/  IMAD.WIDE R14, R2, 0x4, R216 ;  /* 0x00000004020e7825 */ /* 0x000fc600078e02d8 */
[----:B--2---:R-:W2:Y:S04]  /*3eac0*/  LDL.LU.64 R6, [R1+0x1090] ;  /* 0x0010900001067983 */ /* 0x004ea80000300a00 */
[----:B------:R-:W2:Y:S01]  /*3ead0*/  LDL.LU.64 R216, [R1+0x1018] ;  /* 0x0010180001d87983 */ /* 0x000ea20000300a00 */
[----:B------:R-:W-:Y:S02]  /*3eae0*/  LOP3.LUT R107, R3, 0x10, RZ, 0xfc, !PT ;  /* 0x00000010036b7812 */ /* 0x000fe400078efcff */
[----:B------:R-:W-:Y:S02]  /*3eaf0*/  SEL R24, R106, RZ, P2 ;  /* 0x000000ff6a187207 */ /* 0x000fe40001000000 */
[----:B------:R-:W-:Y:S02]  /*3eb00*/  ISETP.GE.AND P5, PT, R107, UR5, PT ;  /* 0x000000056b007c0c */ /* 0x000fe4000bfa6270 */
[----:B------:R-:W-:-:S02]  /*3eb10*/  LOP3.LUT R107, R3, 0x12, RZ, 0xfc, !PT ;  /* 0x00000012036b7812 */ /* 0x000fc400078efcff */
[----:B------:R-:W-:Y:S02]  /*3eb20*/  ISETP.NE.U32.AND P4, PT, R24, RZ, PT ;  /* 0x000000ff1800720c */ /* 0x000fe40003f85070 */
[----:B------:R-:W-:Y:S02]  /*3eb30*/  SEL R24, RZ, 0x4, P5 ;  /* 0x00000004ff187807 */ /* 0x000fe40002800000 */
[----:B------:R-:W-:Y:S02]  /*3eb40*/  ISETP.GE.AND P5, PT, R107, UR5, PT ;  /* 0x000000056b007c0c */ /* 0x000fe4000bfa6270 */
[----:B------:R-:W-:Y:S02]  /*3eb50*/  SEL R24, R24, RZ, P2 ;  /* 0x000000ff18187207 */ /* 0x000fe40001000000 */
[----:B------:R-:W-:Y:S02]  /*3eb60*/  SEL R106, RZ, 0x4, P5 ;  /* 0x00000004ff6a7807 */ /* 0x000fe40002800000 */
[----:B------:R-:W-:-:S02]  /*3eb70*/  LOP3.LUT R107, R3, 0x30, RZ, 0xfc, !PT ;  /* 0x00000030036b7812 */ /* 0x000fc400078efcff */
[----:B------:R-:W-:Y:S01]  /*3eb80*/  ISETP.NE.U32.AND P5, PT, R24, RZ, PT ;  /* 0x000000ff1800720c */ /* 0x000fe20003fa5070 */
[----:B------:R1:W-:Y:S01]  /*3eb90*/  STL.64 [R1+0x208], R14 ;  /* 0x0002080e01007387 */ /* 0x0003e20000100a00 */
[----:B------:R-:W-:Y:S02]  /*3eba0*/  SEL R24, R106, RZ, P2 ;  /* 0x000000ff6a187207 */ /* 0x000fe40001000000 */
[----:B------:R-:W-:Y:S01]  /*3ebb0*/  ISETP.GE.AND P6, PT, R107, UR5, PT ;  /* 0x000000056b007c0c */ /* 0x000fe2000bfc6270 */
[----:B-1----:R-:W-:Y:S01]  /*3ebc0*/  IMAD.WIDE R12, R2, 0x4, R16 ;  /* 0x00000004020c7825 */ /* 0x002fe200078e0210 */
[----:B------:R-:W-:Y:S01]  /*3ebd0*/  LOP3.LUT R107, R3, 0x32, RZ, 0xfc, !PT ;  /* 0x00000032036b7812 */ /* 0x000fe200078efcff */
[----:B------:R-:W-:Y:S01]  /*3ebe0*/  LDGSTS.E [R230+-0x29ff8], desc[UR22][R14.64], P4 ;  /* 0xd60080000ee67fae */ /* 0x000fe2000a1a1016 */
[----:B------:R-:W-:Y:S02]  /*3ebf0*/  ISETP.NE.U32.AND P3, PT, R24, RZ, PT ;  /* 0x000000ff1800720c */ /* 0x000fe40003f65070 */
[----:B------:R-:W-:-:S02]  /*3ec00*/  SEL R24, RZ, 0x4, P6 ;  /* 0x00000004ff187807 */ /* 0x000fc40003000000 */
[----:B------:R-:W-:Y:S01]  /*3ec10*/  ISETP.GE.AND P6, PT, R107, UR5, PT ;  /* 0x000000056b007c0c */ /* 0x000fe2000bfc6270 */
[----:B------:R-:W-:Y:S01]  /*3ec20*/  STL.64 [R1+0x1a68], R230 ;  /* 0x001a68e601007387 */ /* 0x000fe20000100a00 */
[----:B------:R-:W-:Y:S02]  /*3ec30*/  SEL R24, R24, RZ, P2 ;  /* 0x000000ff18187207 */ /* 0x000fe40001000000 */
[----:B------:R-:W-:Y:S01]  /*3ec40*/  SEL R106, RZ, 0x4, P6 ;  /* 0x00000004ff6a7807 */ /* 0x000fe20003000000 */
[----:B------:R3:W-:Y:S01]  /*3ec50*/  LDGSTS.E [R23+-0x30000], desc[UR22][R12.64], P5 ;  /* 0xd00000000c177fae */ /* 0x0007e2000a9a1016 */
[----:B------:R-:W-:Y:S02]  /*3ec60*/  LOP3.LUT R107, R3, 0x50, RZ, 0xfc, !PT ;  /* 0x00000050036b7812 */ /* 0x000fe400078efcff */
[----:B------:R-:W-:Y:S01]  /*3ec70*/  ISETP.NE.U32.AND P6, PT, R24, RZ, PT ;  /* 0x000000ff1800720c */ /* 0x000fe20003fc5070 */
[----:B------:R3:W-:Y:S01]  /*3ec80*/  STL.64 [R1+0x380], R12 ;  /* 0x0003800c01007387 */ /* 0x0007e20000100a00 */
[----:B------:R-:W-:-:S02]  /*3ec90*/  SEL R24, R106, RZ, P2 ;  /* 0x000000ff6a187207 */ /* 0x000fc40001000000 */
[----:B------:R-:W-:Y:S01]  /*3eca0*/  ISETP.GE.AND P4, PT, R107, UR5, PT ;  /* 0x000000056b007c0c */ /* 0x000fe2000bf86270 */
[----:B------:R-:W2:Y:S01]  /*3ecb0*/  LDL.LU.64 R14, [R1+0x1010] ;  /* 0x00101000010e7983 */ /* 0x000ea20000300a00 */
[----:B------:R-:W-:Y:S02]  /*3ecc0*/  LOP3.LUT R107, R3, 0x52, RZ, 0xfc, !PT ;  /* 0x00000052036b7812 */ /* 0x000fe400078efcff */
[----:B------:R-:W-:Y:S01]  /*3ecd0*/  ISETP.NE.U32.AND P5, PT, R24, RZ, PT ;  /* 0x000000ff1800720c */ /* 0x000fe20003fa5070 */
[----:B------:R-:W2:Y:S01]  /*3ece0*/  LDL.LU.64 R16, [R1+0xf98] ;  /* 0x000f980001107983 */ /* 0x000ea20000300a00 */
[----:B------:R-:W-:Y:S02]  /*3ecf0*/  SEL R24, RZ, 0x4, P4 ;  /* 0x00000004ff187807 */ /* 0x000fe40002000000 */
[----:B------:R-:W-:Y:S02]  /*3ed00*/  ISETP.GE.AND P4, PT, R107, UR5, PT ;  /* 0x000000056b007c0c */ /* 0x000fe4000bf86270 */
[----:B------:R-:W-:-:S02]  /*3ed10*/  SEL R24, R24, RZ, P2 ;  /* 0x000000ff18187207 */ /* 0x000fc40001000000 */
[----:B------:R-:W-:Y:S01]  /*3ed20*/  SEL R106, RZ, 0x4, P4 ;  /* 0x00000004ff6a7807 */ /* 0x000fe20002000000 */
[----:B---3--:R-:W-:Y:S01]  /*3ed30*/  IMAD.WIDE R12, R2, 0x4, R4 ;  /* 0x00000004020c7825 */ /* 0x008fe200078e0204 */
[----:B------:R-:W-:-:S04]  /*3ed40*/  ISETP.NE.U32.AND P4, PT, R24, RZ, PT ;  /* 0x000000ff1800720c */ /* 0x000fc80003f85070 */
[----:B------:R-:W-:Y:S04]  /*3ed50*/  STL.64 [R1+0x378], R12 ;  /* 0x0003780c01007387 */ /* 0x000fe80000100a00 */
[----:B------:R2:W-:Y:S01]  /*3ed60*/  LDGSTS.E [R23+-0x2fff8], desc[UR22][R12.64], P3 ;  /* 0xd00080000c177fae */ /* 0x0005e200099a1016 */
[----:B----4-:R-:W-:-:S05]  /*3ed70*/  IMAD.WIDE R4, R2, 0x4, R218 ;  /* 0x0000000402047825 */ /* 0x010fca00078e02da */
[----:B------:R1:W-:Y:S04]  /*3ed80*/  STL.64 [R1+0x300], R4 ;  /* 0x0003000401007387 */ /* 0x0003e80000100a00 */
[----:B------:R-:W-:Y:S04]  /*3ed90*/  LDGSTS.E [R23+-0x2e000], desc[UR22][R4.64], P6 ;  /* 0xd200000004177fae */ /* 0x000fe8000b1a1016 */
[----:B-1----:R-:W3:Y:S04]  /*3eda0*/  LDL.LU.64 R4, [R1+0xf90] ;  /* 0x000f900001047983 */ /* 0x002ee80000300a00 */
[----:B------:R-:W4:Y:S01]  /*3edb0*/  LDL.LU.64 R218, [R1+0x1108] ;  /* 0x0011080001da7983 */ /* 0x000f220000300a00 */
[----:B--2---:R-:W-:-:S04]  /*3edc0*/  IMAD.WIDE R12, R2, 0x4, R6 ;  /* 0x00000004020c7825 */ /* 0x004fc800078e0206 */
[----:B------:R-:W-:Y:S01]  /*3edd0*/  IMAD.WIDE R6, R2, 0x4, R216 ;  /* 0x0000000402067825 */ /* 0x000fe200078e02d8 */
[----:B------:R-:W-:Y:S04]  /*3ede0*/  STL.64 [R1+0x2f8], R12 ;  /* 0x0002f80c01007387 */ /* 0x000fe80000100a00 */
[----:B------:R1:W-:Y:S04]  /*3edf0*/  LDGSTS.E [R23+-0x2dff8], desc[UR22][R12.64], P5 ;  /* 0xd20080000c177fae */ /* 0x0003e8000a9a1016 */
[----:B------:R2:W-:Y:S04]  /*3ee00*/  STL.64 [R1+0x280], R6 ;  /* 0x0002800601007387 */ /* 0x0005e80000100a00 */
[----:B------:R-:W-:Y:S04]  /*3ee10*/  LDGSTS.E [R23+-0x2c000], desc[UR22][R6.64], P4 ;  /* 0xd400000006177fae */ /* 0x000fe8000a1a1016 */
[----:B--2---:R-:W2:Y:S04]  /*3ee20*/  LDL.LU.64 R6, [R1+0x1100] ;  /* 0x0011000001067983 */ /* 0x004ea80000300a00 */
        /* <DEDUP_REMOVED lines=17> */
[----:B------:R-:W-:Y:S01]  /*3ef40*/  ISETP.GE.AND P5, PT, R107, UR5, PT ;  /* 0x000000056b007c0c */ /* 0x000fe2000bfa6270 */
[----:B------:R-:W-:Y:S01]  /*3ef50*/  IMAD.WIDE R14, R2, 0x4, R14 ;  /* 0x00000004020e7825 */ /* 0x000fe200078e020e */
[----:B------:R-:W-:Y:S02]  /*3ef60*/  SEL R24, R24, RZ, P2 ;  /* 0x000000ff18187207 */ /* 0x000fe40001000000 */
[----:B------:R-:W-:Y:S01]  /*3ef70*/  SEL R106, RZ, 0x4, P5 ;  /* 0x00000004ff6a7807 */ /* 0x000fe20002800000 */
[----:B-1----:R-:W-:Y:S01]  /*3ef80*/  IMAD.WIDE R12, R2, 0x4, R16 ;  /* 0x00000004020c7825 */ /* 0x002fe200078e0210 */
[----:B------:R-:W-:Y:S01]  /*3ef90*/  LOP3.LUT R107, R3, 0x34, RZ, 0xfc, !PT ;  /* 0x00000034036b7812 */ /* 0x000fe200078efcff */
[----:B------:R-:W-:Y:S01]  /*3efa0*/  LDGSTS.E [R23+-0x2bff8], desc[UR22][R14.64], P6 ;  /* 0xd40080000e177fae */ /* 0x000fe2000b1a1016 */
[----:B------:R-:W-:-:S02]  /*3efb0*/  ISETP.NE.U32.AND P5, PT, R24, RZ, PT ;  /* 0x000000ff1800720c */ /* 0x000fc40003fa5070 */
[----:B------:R-:W-:Y:S01]  /*3efc0*/  SEL R24, R106, RZ, P2 ;  /* 0x000000ff6a187207 */ /* 0x000fe20001000000 */
[----:B------:R1:W-:Y:S01]  /*3efd0*/  STL.64 [R1+0x278], R14 ;  /* 0x0002780e01007387 */ /* 0x0003e20000100a00 */
[----:B------:R-:W-:Y:S02]  /*3efe0*/  ISETP.GE.AND P6, PT, R107, UR5, PT ;  /* 0x000000056b007c0c */ /* 0x000fe4000bfc6270 */
[----:B------:R-:W-:Y:S01]  /*3eff0*/  LOP3.LUT R107, R3, 0x36, RZ, 0xfc, !PT ;  /* 0x00000036036b7812 */ /* 0x000fe200078efcff */
[----:B------:R3:W-:Y:S04]  /*3f000*/  STL.64 [R1+0x200], R12 ;  /* 0x0002000c01007387 */ /* 0x0007e80000100a00 */
[----:B------:R3:W-:Y:S01]  /*3f010*/  LDGSTS.E [R23+-0x2a000], desc[UR22][R12.64], P3 ;  /* 0xd60000000c177fae */ /* 0x0007e200099a1016 */
[----:B------:R-:W-:-:S02]  /*3f020*/  ISETP.NE.U32.AND P3, PT, R24, RZ, PT ;  /* 0x000000ff1800720c */ /* 0x000fc40003f65070 */
[----:B------:R-:W-:Y:S01]  /*3f030*/  SEL R24, RZ, 0x4, P6 ;  /* 0x00000004ff187807 */ /* 0x000fe20003000000 */
[----:B-1----:R-:W2:Y:S01]  /*3f040*/  LDL.LU.64 R14, [R1+0x1080] ;  /* 0x00108000010e7983 */ /* 0x002ea20000300a00 */
[----:B------:R-:W-:-:S03]  /*3f050*/  ISETP.GE.AND P6, PT, R107, UR5, PT ;  /* 0x000000056b007c0c */ /* 0x000fc6000bfc6270 */
[----:B------:R-:W2:Y:S01]  /*3f060*/  LDL.LU.64 R16, [R1+0x1008] ;  /* 0x0010080001107983 */ /* 0x000ea20000300a00 */
[----:B------:R-:W-:Y:S02]  /*3f070*/  SEL R24, R24, RZ, P2 ;  /* 0x000000ff18187207 */ /* 0x000fe40001000000 */
[----:B------:R-:W-:Y:S02]  /*3f080*/  SEL R106, RZ, 0x4, P6 ;  /* 0x00000004ff6a7807 */ /* 0x000fe40003000000 */
[----:B------:R-:W-:Y:S01]  /*3f090*/  ISETP.NE.U32.AND P6, PT, R24, RZ, PT ;  /* 0x000000ff1800720c */ /* 0x000fe20003fc5070 */
[----:B---3--:R-:W-:-:S04]  /*3f0a0*/  IMAD.WIDE R12, R2, 0x4, R4 ;  /* 0x00000004020c7825 */ /* 0x008fc800078e0204 */
[C---:B----4-:R-:W-:Y:S01]  /*3f0b0*/  IMAD.WIDE R4, R2.reuse, 0x4, R218 ;  /* 0x0000000402047825 */ /* 0x050fe200078e02da */
[----:B------:R-:W-:Y:S04]  /*3f0c0*/  STL.64 [R1+0x1f8], R12 ;  /* 0x0001f80c01007387 */ /* 0x000fe80000100a00 */
[----:B------:R1:W-:Y:S04]  /*3f0d0*/  STL.64 [R1+0x370], R4 ;  /* 0x0003700401007387 */ /* 0x0003e80000100a00 */
[----:B------:R-:W3:Y:S04]  /*3f0e0*/  LDL.LU.64 R218, [R1+0x1000] ;  /* 0x0010000001da7983 */ /* 0x000ee80000300a00 */
[----:B------:R2:W-:Y:S04]  /*3f0f0*/  LDGSTS.E [R23+-0x29ff8], desc[UR22][R12.64], P4 ;  /* 0xd60080000c177fae */ /* 0x0005e8000a1a1016 */
[----:B------:R-:W-:Y:S04]  /*3f100*/  LDGSTS.E [R22+-0x30000], desc[UR22][R4.64], P5 ;  /* 0xd000000004167fae */ /* 0x000fe8000a9a1016 */
[----:B-1----:R-:W4:Y:S01]  /*3f110*/  LDL.LU.64 R4, [R1+0xf88] ;  /* 0x000f880001047983 */ /* 0x002f220000300a00 */
        /* <DEDUP_REMOVED lines=34> */
[----:B------:R-:W-:-:S03]  /*3f340*/  ISETP.GE.AND P5, PT, R107, UR5, PT ;  /* 0x000000056b007c0c */ /* 0x000fc6000bfa6270 */
[----:B------:R3:W-:Y:S01]  /*3f350*/  STL.64 [R1+0x270], R12 ;  /* 0x0002700c01007387 */ /* 0x0007e20000100a00 */
[----:B------:R-:W-:-:S03]  /*3f360*/  LOP3.LUT R107, R3, 0x1a, RZ, 0xfc, !PT ;  /* 0x0000001a036b7812 */ /* 0x000fc600078efcff */
[----:B------:R3:W-:Y:S01]  /*3f370*/  LDGSTS.E [R22+-0x2c000], desc[UR22][R12.64], P4 ;  /* 0xd40000000c167fae */ /* 0x0007e2000a1a1016 */
[----:B------:R-:W-:-:S03]  /*3f380*/  ISETP.NE.U32.AND P4, PT, R24, RZ, PT ;  /* 0x000000ff1800720c */ /* 0x000fc60003f85070 */
[----:B-1----:R-:W2:Y:S01]  /*3f390*/  LDL.LU.64 R14, [R1+0x10f0] ;  /* 0x0010f000010e7983 */ /* 0x002ea20000300a00 */
[----:B------:R-:W-:Y:S02]  /*3f3a0*/  SEL R24, RZ, 0x4, P5 ;  /* 0x00000004ff187807 */ /* 0x000fe40002800000 */
[----:B------:R-:W-:Y:S02]  /*3f3b0*/  ISETP.GE.AND P5, PT, R107, UR5, PT ;  /* 0x000000056b007c0c */ /* 0x000fe4000bfa6270 */
[----:B------:R-:W-:Y:S02]  /*3f3c0*/  SEL R24, R24, RZ, P2 ;  /* 0x000000ff18187207 */ /* 0x000fe40001000000 */
[----:B------:R-:W-:Y:S02]  /*3f3d0*/  SEL R106, RZ, 0x4, P5 ;  /* 0x00000004ff6a7807 */ /* 0x000fe40002800000 */
[----:B------:R-:W-:Y:S01]  /*3f3e0*/  ISETP.NE.U32.AND P5, PT, R24, RZ, PT ;  /* 0x000000ff1800720c */ /* 0x000fe20003fa5070 */
[----:B---3--:R-:W-:-:S02]  /*3f3f0*/  IMAD.WIDE R12, R2, 0x4, R218 ;  /* 0x00000004020c7825 */ /* 0x008fc400078e02da */
[----:B------:R-:W3:Y:S04]  /*3f400*/  LDL.LU.64 R218, [R1+0x1078] ;  /* 0x0010780001da7983 */ /* 0x000ee80000300a00 */
[----:B------:R2:W-:Y:S04]  /*3f410*/  STL.64 [R1+0x268], R12 ;  /* 0x0002680c01007387 */ /* 0x0005e80000100a00 */
[----:B------:R2:W-:Y:S01]  /*3f420*/  LDGSTS.E [R22+-0x2bff8], desc[UR22][R12.64], P6 ;  /* 0xd40080000c167fae */ /* 0x0005e2000b1a1016 */
[----:B----4-:R-:W-:-:S05]  /*3f430*/  IMAD.WIDE R4, R2, 0x4, R4 ;  /* 0x0000000402047825 */ /* 0x010fca00078e0204 */
[----:B------:R1:W-:Y:S04]  /*3f440*/  STL.64 [R1+0x1f0], R4 ;  /* 0x0001f00401007387 */ /* 0x0003e80000100a00 */
[----:B------:R-:W4:Y:S04]  /*3f450*/  LDL.LU.64 R16, [R1+0x1070] ;  /* 0x0010700001107983 */ /* 0x000f280000300a00 */
[----:B------:R1:W-:Y:S01]  /*3f460*/  LDGSTS.E [R22+-0x2a000], desc[UR22][R4.64], P3 ;  /* 0xd600000004167fae */ /* 0x0003e200099a1016 */
[----:B--2---:R-:W-:-:S03]  /*3f470*/  IMAD.WIDE R12, R2, 0x4, R6 ;  /* 0x00000004020c7825 */ /* 0x004fc600078e0206 */
[----:B------:R-:W2:Y:S01]  /*3f480*/  LDL.LU.64 R6, [R1+0xff8] ;  /* 0x000ff80001067983 */ /* 0x000ea20000300a00 */
[----:B-1----:R-:W-:-:S03]  /*3f490*/  IMAD.WIDE R4, R2, 0x4, R216 ;  /* 0x0000000402047825 */ /* 0x002fc600078e02d8 */
[----:B------:R-:W-:Y:S04]  /*3f4a0*/  STL.64 [R1+0x1e8], R12 ;  /* 0x0001e80c01007387 */ /* 0x000fe80000100a00 */
[----:B------:R3:W-:Y:S04]  /*3f4b0*/  LDGSTS.E [R22+-0x29ff8], desc[UR22][R12.64], P4 ;  /* 0xd60080000c167fae */ /* 0x0007e8000a1a1016 */
[----:B------:R-:W-:Y:S04]  /*3f4c0*/  STL.64 [R1+0x1a70], R22 ;  /* 0x001a701601007387 */ /* 0x000fe80000100a00 */
[----:B------:R1:W-:Y:S04]  /*3f4d0*/  STL.64 [R1+0x360], R4 ;  /* 0x0003600401007387 */ /* 0x0003e80000100a00 */
[----:B------:R-:W-:Y:S04]  /*3f4e0*/  LDGSTS.E [R21+-0x30000], desc[UR22][R4.64], P5 ;  /* 0xd000000004157fae */ /* 0x000fe8000a9a1016 */
[----:B-1----:R-:W2:Y:S04]  /*3f4f0*/  LDL.LU.64 R4, [R1+0xff0] ;  /* 0x000ff00001047983 */ /* 0x002ea80000300a00 */
        /* <DEDUP_REMOVED lines=20> */
[----:B------:R-:W-:-:S02]  /*3f640*/  SEL R106, RZ, 0x4, P4 ;  /* 0x00000004ff6a7807 */ /* 0x000fc40002000000 */
[----:B------:R-:W-:Y:S01]  /*3f650*/  LOP3.LUT R107, R3, 0x78, RZ, 0xfc, !PT ;  /* 0x00000078036b7812 */ /* 0x000fe200078efcff */
[----:B------:R1:W-:Y:S01]  /*3f660*/  STL.64 [R1+0x358], R14 ;  /* 0x0003580e01007387 */ /* 0x0003e20000100a00 */
[----:B------:R-:W-:Y:S02]  /*3f670*/  ISETP.NE.U32.AND P4, PT, R24, RZ, PT ;  /* 0x000000ff1800720c */ /* 0x000fe40003f85070 */
[----:B------:R-:W-:Y:S01]  /*3f680*/  SEL R24, R106, RZ, P2 ;  /* 0x000000ff6a187207 */ /* 0x000fe20001000000 */
[----:B------:R-:W-:Y:S01]  /*3f690*/  LDGSTS.E [R21+-0x2fff8], desc[UR22][R14.64], P3 ;  /* 0xd00080000e157fae */ /* 0x000fe200099a1016 */
[----:B------:R-:W-:Y:S02]  /*3f6a0*/  ISETP.GE.AND P3, PT, R107, UR5, PT ;  /* 0x000000056b007c0c */ /* 0x000fe4000bf66270 */
[----:B------:R-:W-:Y:S01]  /*3f6b0*/  LOP3.LUT R107, R3, 0x7a, RZ, 0xfc, !PT ;  /* 0x0000007a036b7812 */ /* 0x000fe200078efcff */
[----:B---3--:R-:W-:-:S05]  /*3f6c0*/  IMAD.WIDE R12, R2, 0x4, R218 ;  /* 0x00000004020c7825 */ /* 0x008fca00078e02da */
[----:B------:R4:W-:Y:S04]  /*3f6d0*/  STL.64 [R1+0x2e0], R12 ;  /* 0x0002e00c01007387 */ /* 0x0009e80000100a00 */
[----:B-1----:R-:W3:Y:S04]  /*3f6e0*/  LDL.LU.64 R14, [R1+0xf70] ;  /* 0x000f7000010e7983 */ /* 0x002ee80000300a00 */
[----:B------:R4:W-:Y:S01]  /*3f6f0*/  LDGSTS.E [R21+-0x2e000], desc[UR22][R12.64], P6 ;  /* 0xd20000000c157fae */ /* 0x0009e2000b1a1016 */
[----:B------:R-:W-:-:S03]  /*3f700*/  ISETP.NE.U32.AND P6, PT, R24, RZ, PT ;  /* 0x000000ff1800720c */ /* 0x000fc60003fc5070 */
[----:B------:R-:W3:Y:S01]  /*3f710*/  LDL.LU.64 R218, [R1+0x10e8] ;  /* 0x0010e80001da7983 */ /* 0x000ee20000300a00 */
[----:B------:R-:W-:Y:S02]  /*3f720*/  SEL R24, RZ, 0x4, P3 ;  /* 0x00000004ff187807 */ /* 0x000fe40001800000 */
[----:B------:R-:W-:Y:S02]  /*3f730*/  ISETP.GE.AND P3, PT, R107, UR5, PT ;  /* 0x000000056b007c0c */ /* 0x000fe4000bf66270 */
[----:B------:R-:W-:Y:S02]  /*3f740*/  SEL R24, R24, RZ, P2 ;  /* 0x000000ff18187207 */ /* 0x000fe40001000000 */
[----:B------:R-:W-:Y:S01]  /*3f750*/  SEL R106, RZ, 0x4, P3 ;  /* 0x00000004ff6a7807 */ /* 0x000fe20001800000 */
[----:B----4-:R-:W-:Y:S01]  /*3f760*/  IMAD.WIDE R12, R2, 0x4, R16 ;  /* 0x00000004020c7825 */ /* 0x010fe200078e0210 */
[----:B------:R-:W-:-:S04]  /*3f770*/  ISETP.NE.U32.AND P3, PT, R24, RZ, PT ;  /* 0x000000ff1800720c */ /* 0x000fc80003f65070 */
[----:B------:R-:W-:Y:S04]  /*3f780*/  STL.64 [R1+0x2d8], R12 ;  /* 0x0002d80c01007387 */ /* 0x000fe80000100a00 */
[----:B------:R1:W-:Y:S01]  /*3f790*/  LDGSTS.E [R21+-0x2dff8], desc[UR22][R12.64], P5 ;  /* 0xd20080000c157fae */ /* 0x0003e2000a9a1016 */
[----:B--2---:R-:W-:-:S05]  /*3f7a0*/  IMAD.WIDE R6, R2, 0x4, R6 ;  /* 0x0000000402067825 */ /* 0x004fca00078e0206 */
[----:B------:R2:W-:Y:S04]  /*3f7b0*/  STL.64 [R1+0x260], R6 ;  /* 0x0002600601007387 */ /* 0x0005e80000100a00 */
[----:B------:R-:W-:Y:S04]  /*3f7c0*/  LDGSTS.E [R21+-0x2c000], desc[UR22][R6.64], P4 ;  /* 0xd400000006157fae */ /* 0x000fe8000a1a1016 */
[----:B------:R-:W4:Y:S04]  /*3f7d0*/  LDL.LU.64 R16, [R1+0x10e0] ;  /* 0x0010e00001107983 */ /* 0x000f280000300a00 */
[----:B--2---:R-:W2:Y:S01]  /*3f7e0*/  LDL.LU.64 R6, [R1+0x1068] ;  /* 0x0010680001067983 */ /* 0x004ea20000300a00 */
[----:B-1----:R-:W-:-:S04]  /*3f7f0*/  IMAD.WIDE R12, R2, 0x4, R4 ;  /* 0x00000004020c7825 */ /* 0x002fc800078e0204 */
[----:B------:R-:W-:Y:S01]  /*3f800*/  IMAD.WIDE R4, R2, 0x4, R216 ;  /* 0x0000000402047825 */ /* 0x000fe200078e02d8 */
[----:B------:R-:W-:Y:S04]  /*3f810*/  STL.64 [R1+0x258], R12 ;  /* 0x0002580c01007387 */ /* 0x000fe80000100a00 */
[----:B------:R1:W-:Y:S04]  /*3f820*/  LDGSTS.E [R21+-0x2bff8], desc[UR22][R12.64], P6 ;  /* 0xd40080000c157fae */ /* 0x0003e8000b1a1016 */
[----:B------:R1:W-:Y:S04]  /*3f830*/  STL.64 [R1+0x1e0], R4 ;  /* 0x0001e00401007387 */ /* 0x0003e80000100a00 */
[----:B------:R-:W-:Y:S04]  /*3f840*/  LDGSTS.E [R21+-0x2a000], desc[UR22][R4.64], P3 ;  /* 0xd600000004157fae */ /* 0x000fe800099a1016 */
[----:B------:R-:W2:Y:S04]  /*3f850*/  LDL.LU.64 R216, [R1+0x1060] ;  /* 0x0010600001d87983 */ /* 0x000ea80000300a00 */
[----:B-1----:R-:W2:Y:S01]  /*3f860*/  LDL.LU.64 R4, [R1+0xfe8] ;  /* 0x000fe80001047983 */ /* 0x002ea20000300a00 */
        /* <DEDUP_REMOVED lines=20> */
[----:B---3--:R-:W-:-:S05]  /*3f9b0*/  IMAD.WIDE R14, R2, 0x4, R14 ;  /* 0x00000004020e7825 */ /* 0x008fca00078e020e */
[----:B------:R-:W-:Y:S01]  /*3f9c0*/  LDGSTS.E [R21+-0x29ff8], desc[UR22][R14.64], P4 ;  /* 0xd60080000e157fae */ /* 0x000fe2000a1a1016 */
[----:B------:R-:W-:-:S03]  /*3f9d0*/  IMAD.WIDE R12, R2, 0x4, R218 ;  /* 0x00000004020c7825 */ /* 0x000fc600078e02da */
[----:B------:R-:W3:Y:S04]  /*3f9e0*/  LDL.LU.64 R218, [R1+0xfe0] ;  /* 0x000fe00001da7983 */ /* 0x000ee80000300a00 */
[----:B------:R-:W-:Y:S04]  /*3f9f0*/  STL.64 [R1+0x1d8], R14 ;  /* 0x0001d80e01007387 */ /* 0x000fe80000100a00 */
[----:B------:R4:W-:Y:S04]  /*3fa00*/  STL.64 [R1+0x350], R12 ;  /* 0x0003500c01007387 */ /* 0x0009e80000100a00 */
[----:B------:R4:W-:Y:S02]  /*3fa10*/  LDGSTS.E [R20+-0x30000], desc[UR22][R12.64], P5 ;  /* 0xd00000000c147fae */ /* 0x0009e4000a9a1016 */
[----:B----4-:R-:W-:-:S04]  /*3fa20*/  IMAD.WIDE R12, R2, 0x4, R16 ;  /* 0x00000004020c7825 */ /* 0x010fc800078e0210 */
[C---:B--2---:R-:W-:Y:S01]  /*3fa30*/  IMAD.WIDE R6, R2.reuse, 0x4, R6 ;  /* 0x0000000402067825 */ /* 0x044fe200078e0206 */
[----:B------:R1:W-:Y:S04]  /*3fa40*/  STL.64 [R1+0x348], R12 ;  /* 0x0003480c01007387 */ /* 0x0003e80000100a00 */
[----:B------:R-:W-:Y:S04]  /*3fa50*/  LDGSTS.E [R20+-0x2fff8], desc[UR22][R12.64], P3 ;  /* 0xd00080000c147fae */ /* 0x000fe800099a1016 */
[----:B------:R2:W-:Y:S04]  /*3fa60*/  STL.64 [R1+0x2d0], R6 ;  /* 0x0002d00601007387 */ /* 0x0005e80000100a00 */
[----:B------:R2:W-:Y:S04]  /*3fa70*/  LDGSTS.E [R20+-0x2e000], desc[UR22][R6.64], P6 ;  /* 0xd200000006147fae */ /* 0x0005e8000b1a1016 */
[----:B-1----:R-:W4:Y:S01]  /*3fa80*/  LDL.LU.64 R12, [R1+0xf68] ;  /* 0x000f6800010c7983 */ /* 0x002f220000300a00 */
[----:B--2---:R-:W-:-:S03]  /*3fa90*/  IMAD.WIDE R6, R2, 0x4, R216 ;  /* 0x0000000402067825 */ /* 0x004fc600078e02d8 */
[----:B------:R-:W2:Y:S04]  /*3faa0*/  LDL.LU.64 R216, [R1+0xf30] ;  /* 0x000f300001d87983 */ /* 0x000ea80000300a00 */
[----:B------:R-:W2:Y:S01]  /*3fab0*/  LDL.LU.64 R14, [R1+0x1158] ;  /* 0x00115800010e7983 */ /* 0x000ea20000300a00 */
[----:B------:R-:W-:-:S03]  /*3fac0*/  IMAD.WIDE R4, R2, 0x4, R4 ;  /* 0x0000000402047825 */ /* 0x000fc600078e0204 */
[----:B------:R-:W-:Y:S04]  /*3fad0*/  STL.64 [R1+0x2c8], R6 ;  /* 0x0002c80601007387 */ /* 0x000fe80000100a00 */
[----:B------:R3:W-:Y:S04]  /*3fae0*/  STL.64 [R1+0x250], R4 ;  /* 0x0002500401007387 */ /* 0x0007e80000100a00 */
[----:B------:R-:W2:Y:S01]  /*3faf0*/  LDL.LU.64 R16, [R1+0xf28] ;  /* 0x000f280001107983 */ /* 0x000ea20000300a00 */
[----:B------:R-:W-:Y:S02]  /*3fb00*/  LOP3.LUT R107, R3, 0x5c, RZ, 0xfc, !PT ;  /* 0x0000005c036b7812 */ /* 0x000fe400078efcff */
[----:B------:R-:W-:-:S02]  /*3fb10*/  SEL R24, R106, RZ, P2 ;  /* 0x000000ff6a187207 */ /* 0x000fc40001000000 */
[----:B------:R-:W-:Y:S02]  /*3fb20*/  ISETP.GE.AND P4, PT, R107, UR5, PT ;  /* 0x000000056b007c0c */ /* 0x000fe4000bf86270 */
[----:B------:R-:W-:Y:S02]  /*3fb30*/  LOP3.LUT R107, R3, 0x5e, RZ, 0xfc, !PT ;  /* 0x0000005e036b7812 */ /* 0x000fe400078efcff */
[----:B------:R-:W-:Y:S02]  /*3fb40*/  ISETP.NE.U32.AND P5, PT, R24, RZ, PT ;  /* 0x000000ff1800720c */ /* 0x000fe40003fa5070 */
[----:B------:R-:W-:Y:S02]  /*3fb50*/  SEL R24, RZ, 0x4, P4 ;  /* 0x00000004ff187807 */ /* 0x000fe40002000000 */
[----:B------:R-:W-:Y:S02]  /*3fb60*/  ISETP.GE.AND P4, PT, R107, UR5, PT ;  /* 0x000000056b007c0c */ /* 0x000fe4000bf86270 */
[----:B------:R-:W1:Y:S01]  /*3fb70*/  LDC R107, c[0x0][0x3a0] ;  /* 0x0000e800ff6b7b82 */ /* 0x000e620000000800 */
[----:B------:R-:W-:Y:S01]  /*3fb80*/  SEL R24, R24, RZ, P2 ;  /* 0x000000ff18187207 */ /* 0x000fe20001000000 */
[----:B------:R-:W-:Y:S01]  /*3fb90*/  UIADD3 UR4, UPT, UPT, UR4, -0x180, URZ ;  /* 0xfffffe8004047890 */ /* 0x000fe2000fffe0ff */
[----:B------:R-:W-:-:S02]  /*3fba0*/  SEL R106, RZ, 0x4, P4 ;  /* 0x00000004ff6a7807 */ /* 0x000fc40002000000 */
[----:B------:R-:W-:Y:S02]  /*3fbb0*/  ISETP.NE.U32.AND P4, PT, R24, RZ, PT ;  /* 0x000000ff1800720c */ /* 0x000fe40003f85070 */
[----:B------:R-:W-:Y:S01]  /*3fbc0*/  SEL R24, R106, RZ, P2 ;  /* 0x000000ff6a187207 */ /* 0x000fe20001000000 */
[----:B------:R-:W-:Y:S01]  /*3fbd0*/  LDGSTS.E [R20+-0x2dff8], desc[UR22][R6.64], P5 ;  /* 0xd200800006147fae */ /* 0x000fe2000a9a1016 */
[----:B------:R-:W-:Y:S02]  /*3fbe0*/  ISETP.GE.AND P3, PT, R3, UR4, PT ;  /* 0x0000000403007c0c */ /* 0x000fe4000bf66270 */
[----:B------:R-:W-:Y:S02]  /*3fbf0*/  ISETP.NE.U32.AND P6, PT, R24, RZ, PT ;  /* 0x000000ff1800720c */ /* 0x000fe40003fc5070 */
[----:B------:R-:W-:-:S05]  /*3fc00*/  SEL R24, RZ, 0x4, P3 ;  /* 0x00000004ff187807 */ /* 0x000fca0001800000 */
[----:B------:R3:W-:Y:S01]  /*3fc10*/  LDGSTS.E [R20+-0x2c000], desc[UR22][R4.64], P4 ;  /* 0xd400000004147fae */ /* 0x0007e2000a1a1016 */
[----:B-1----:R-:W-:-:S05]  /*3fc20*/  VIADD R107, R107, 0x7f ;  /* 0x0000007f6b6b7836 */ /* 0x002fca0000000000 */
[----:B------:R-:W-:Y:S02]  /*3fc30*/  ISETP.GT.AND P3, PT, R107, 0x1ff, PT ;  /* 0x000001ff6b00780c */ /* 0x000fe40003f64270 */
[----:B------:R-:W-:-:S04]  /*3fc40*/  LOP3.LUT R107, R3, 0x7c, RZ, 0xfc, !PT ;  /* 0x0000007c036b7812 */ /* 0x000fc800078efcff */
[----:B------:R-:W-:Y:S02]  /*3fc50*/  ISETP.GE.AND P4, PT, R107, UR5, PT ;  /* 0x000000056b007c0c */ /* 0x000fe4000bf86270 */
[----:B------:R-:W1:Y:S01]  /*3fc60*/  S2R R107, SR_TID.X ;  /* 0x00000000006b7919 */ /* 0x000e620000002100 */
[----:B------:R-:W-:-:S04]  /*3fc70*/  SEL R24, R24, RZ, P3 ;  /* 0x000000ff18187207 */ /* 0x000fc80001800000 */
[----:B------:R-:W-:Y:S02]  /*3fc80*/  ISETP.NE.U32.AND P5, PT, R24, RZ, PT ;  /* 0x000000ff1800720c */ /* 0x000fe40003fa5070 */
[----:B------:R-:W-:-:S04]  /*3fc90*/  SEL R24, RZ, 0x4, P4 ;  /* 0x00000004ff187807 */ /* 0x000fc80002000000 */
[----:B------:R-:W-:Y:S02]  /*3fca0*/  SEL R24, R24, RZ, P2 ;  /* 0x000000ff18187207 */ /* 0x000fe40001000000 */
[----:B-1----:R-:W-:Y:S01]  /*3fcb0*/  LOP3.LUT R107, R107, 0x7f, RZ, 0xc0, !PT ;  /* 0x0000007f6b6b7812 */ /* 0x002fe200078ec0ff */
[----:B---3--:R-:W-:Y:S01]  /*3fcc0*/  IMAD.WIDE R4, R2, 0x4, R218 ;  /* 0x0000000402047825 */ /* 0x008fe200078e02da */
[----:B------:R-:W-:-:S04]  /*3fcd0*/  LOP3.LUT R219, R3, 0x7e, RZ, 0xfc, !PT ;  /* 0x0000007e03db7812 */ /* 0x000fc800078efcff */
[----:B------:R-:W-:Y:S01]  /*3fce0*/  ISETP.GE.AND P4, PT, R219, UR5, PT ;  /* 0x00000005db007c0c */ /* 0x000fe2000bf86270 */
[----:B------:R-:W-:Y:S01]  /*3fcf0*/  LDGSTS.E [R20+-0x2bff8], desc[UR22][R4.64], P6 ;  /* 0xd400800004147fae */ /* 0x000fe2000b1a1016 */
[----:B------:R-:W-:Y:S01]  /*3fd00*/  ISETP.GE.AND P6, PT, R107, UR4, PT ;  /* 0x000000046b007c0c */ /* 0x000fe2000bfc6270 */
[C---:B------:R-:W-:Y:S01]  /*3fd10*/  IMAD.WIDE R250, R25.reuse, 0x4, R250 ;  /* 0x0000000419fa7825 */ /* 0x040fe200078e02fa */
[----:B------:R-:W-:Y:S01]  /*3fd20*/  SEL R106, RZ, 0x4, P4 ;  /* 0x00000004ff6a7807 */ /* 0x000fe20002000000 */
[----:B------:R1:W-:Y:S01]  /*3fd30*/  STL.64 [R1+0x248], R4 ;  /* 0x0002480401007387 */ /* 0x0003e20000100a00 */
[----:B------:R-:W-:Y:S01]  /*3fd40*/  ISETP.NE.U32.AND P4, PT, R24, RZ, PT ;  /* 0x000000ff1800720c */ /* 0x000fe20003f85070 */
[C---:B------:R-:W-:Y:S01]  /*3fd50*/  IMAD.WIDE R244, R25.reuse, 0x4, R244 ;  /* 0x0000000419f47825 */ /* 0x040fe200078e02f4 */
[----:B------:R-:W-:Y:S01]  /*3fd60*/  SEL R24, RZ, 0x4, P6 ;  /* 0x00000004ff187807 */ /* 0x000fe20003000000 */
[----:B------:R-:W3:Y:S01]  /*3fd70*/  LDL.LU.64 R218, [R1+0xef8] ;  /* 0x000ef80001da7983 */ /* 0x000ee20000300a00 */
[----:B------:R-:W-:Y:S01]  /*3fd80*/  ISETP.GE.AND P6, PT, R252, UR4, PT ;  /* 0x00000004fc007c0c */ /* 0x000fe2000bfc6270 */
[C---:B------:R-:W-:Y:S01]  /*3fd90*/  IMAD.WIDE R238, R25.reuse, 0x4, R238 ;  /* 0x0000000419ee7825 */ /* 0x040fe200078e02ee */
[----:B------:R-:W-:Y:S01]  /*3fda0*/  SEL R24, R24, RZ, P3 ;  /* 0x000000ff18187207 */ /* 0x000fe20001800000 */
[----:B------:R-:W3:Y:S01]  /*3fdb0*/  LDL.LU.64 R6, [R1+0xed0] ;  /* 0x000ed00001067983 */ /* 0x000ee20000300a00 */
[----:B------:R-:W-:Y:S01]  /*3fdc0*/  SEL R106, R106, RZ, P2 ;  /* 0x000000ff6a6a7207 */ /* 0x000fe20001000000 */
[C---:B------:R-:W-:Y:S01]  /*3fdd0*/  IMAD.WIDE R26, R25.reuse, 0x4, R26 ;  /* 0x00000004191a7825 */ /* 0x040fe200078e021a */
[----:B------:R-:W-:Y:S01]  /*3fde0*/  ISETP.NE.U32.AND P2, PT, R24, RZ, PT ;  /* 0x000000ff1800720c */ /* 0x000fe20003f45070 */
[----:B-1----:R-:W3:Y:S01]  /*3fdf0*/  LDL.LU.64 R4, [R1+0xea8] ;  /* 0x000ea80001047983 */ /* 0x002ee20000300a00 */
[----:B------:R-:W-:Y:S01]  /*3fe00*/  SEL R24, RZ, 0x4, P6 ;  /* 0x00000004ff187807 */ /* 0x000fe20003000000 */
[----:B------:R-:W-:Y:S01]  /*3fe10*/  IMAD.WIDE R28, R25, 0x4, R28 ;  /* 0x00000004191c7825 */ /* 0x000fe200078e021c */
[----:B------:R-:W-:Y:S01]  /*3fe20*/  ISETP.NE.U32.AND P6, PT, R106, RZ, PT ;  /* 0x000000ff6a00720c */ /* 0x000fe20003fc5070 */
[----:B------:R-:W1:Y:S01]  /*3fe30*/  LDCU UR5, c[0x0][0x3a0] ;  /* 0x00007400ff0577ac */ /* 0x000e620008000800 */
[----:B------:R-:W-:Y:S01]  /*3fe40*/  SEL R24, R24, RZ, P3 ;  /* 0x000000ff18187207 */ /* 0x000fe20001800000 */
[----:B------:R-:W-:-:S02]  /*3fe50*/  VIADD R106, R19, 0x100000 ;  /* 0x00100000136a7836 */ /* 0x000fc40000000000 */
[----:B----4-:R-:W-:-:S05]  /*3fe60*/  IMAD.WIDE R12, R2, 0x4, R12 ;  /* 0x00000004020c7825 */ /* 0x010fca00078e020c */
[----:B------:R4:W-:Y:S04]  /*3fe70*/  STL.64 [R1+0x1d0], R12 ;  /* 0x0001d00c01007387 */ /* 0x0009e80000100a00 */
[----:B------:R4:W-:Y:S04]  /*3fe80*/  LDGSTS.E [R20+-0x2a000], desc[UR22][R12.64], P4 ;  /* 0xd60000000c147fae */ /* 0x0009e8000a1a1016 */
[----:B------:R-:W3:Y:S01]  /*3fe90*/  LDL.LU.64 R22, [R1+0x600] ;  /* 0x0006000001167983 */ /* 0x000ee20000300a00 */
[----:B--2---:R-:W-:-:S03]  /*3fea0*/  IMAD.WIDE R216, R25, 0x4, R216 ;  /* 0x0000000419d87825 */ /* 0x004fc600078e02d8 */
[----:B------:R-:W2:Y:S01]  /*3feb0*/  LDL.LU.64 R230, [R1+0x68] ;  /* 0x0000680001e67983 */ /* 0x000ea20000300a00 */
[----:B----4-:R-:W-:-:S03]  /*3fec0*/  IMAD.WIDE R12, R2, 0x4, R14 ;  /* 0x00000004020c7825 */ /* 0x010fc600078e020e */
[----:B------:R-:W4:Y:S04]  /*3fed0*/  LDL.LU.64 R232, [R1+0x40] ;  /* 0x0000400001e87983 */ /* 0x000f280000300a00 */
[----:B------:R-:W-:Y:S04]  /*3fee0*/  STL.64 [R1+0x1c0], R216 ;  /* 0x0001c0d801007387 */ /* 0x000fe80000100a00 */
[----:B------:R-:W-:Y:S01]  /*3fef0*/  STL.64 [R1+0x1c8], R12 ;  /* 0x0001c80c01007387 */ /* 0x000fe20000100a00 */
[----:B------:R-:W-:-:S03]  /*3ff00*/  IMAD.WIDE R16, R25, 0x4, R16 ;  /* 0x0000000419107825 */ /* 0x000fc600078e0210 */
[----:B------:R1:W-:Y:S04]  /*3ff10*/  STL.64 [R1+0x1a78], R2 ;  /* 0x001a780201007387 */ /* 0x0003e80000100a00 */
[----:B------:R2:W-:Y:S01]  /*3ff20*/  LDGSTS.E [R20+-0x29ff8], desc[UR22][R12.64], P6 ;  /* 0xd60080000c147fae */ /* 0x0005e2000b1a1016 */
[----:B------:R-:W-:-:S03]  /*3ff30*/  ISETP.NE.U32.AND P4, PT, R24, RZ, PT ;  /* 0x000000ff1800720c */ /* 0x000fc60003f85070 */
[----:B-1----:R-:W2:Y:S04]  /*3ff40*/  LDL.LU.64 R2, [R1+0x618] ;  /* 0x0006180001027983 */ /* 0x002ea80000300a00 */
[----:B------:R-:W-:Y:S04]  /*3ff50*/  STL.64 [R1+0x1b0], R16 ;  /* 0x0001b01001007387 */ /* 0x000fe80000100a00 */
[----:B------:R-:W2:Y:S04]  /*3ff60*/  LDL.LU.64 R12, [R1+0x38] ;  /* 0x00003800010c7983 */ /* 0x000ea80000300a00 */
[----:B------:R-:W4:Y:S04]  /*3ff70*/  LDL.LU.64 R14, [R1+0x28] ;  /* 0x00002800010e7983 */ /* 0x000f280000300a00 */
[----:B------:R1:W-:Y:S04]  /*3ff80*/  STL.64 [R1+0x1a80], R20 ;  /* 0x001a801401007387 */ /* 0x0003e80000100a00 */
[----:B------:R-:W0:Y:S01]  /*3ff90*/  LDGDEPBAR ;  /* 0x00000000000079af */ /* 0x000e220000000000 */
[----:B------:R-:W-:-:S03]  /*3ffa0*/  VIADD R24, R19, 0x100000 ;  /* 0x0010000013187836 */ /* 0x000fc60000000000 */
[----:B------:R-:W-:Y:S04]  /*3ffb0*/  LDGSTS.E [R106+-0x80000], desc[UR22][R216.64], P1 ;  /* 0x80000000d86a7fae */ /* 0x000fe800089a1016 */
[----:B-1----:R-:W4:Y:S04]  /*3ffc0*/  LDL.LU.64 R20, [R1+0x630] ;  /* 0x0006300001147983 */ /* 0x002f280000300a00 */
[----:B------:R-:W-:Y:S04]  /*3ffd0*/  LDGSTS.E [R24+-0x7fc00], desc[UR22][R16.64], P1 ;  /* 0x8040000010187fae */ /* 0x000fe800089a1016 */
[----:B------:R-:W4:Y:S04]  /*3ffe0*/  LDL.LU.64 R216, [R1+0x1aa0] ;  /* 0x001aa00001d87983 */ /* 0x000f280000300a00 */
[----:B------:R-:W4:Y:S01]  /*3fff0*/  LDL.LU.64 R16, [R1+0x20] ;  /* 0x0000200001107983 */ /* 0x000f220000300a00 */
[----:B---3--:R-:W-:-:S04]  /*40000*/  IMAD.WIDE R218, R25, 0x4, R218 ;  /* 0x0000000419da7825 */ /* 0x008fc800078e02da */
[C---:B------:R-:W-:Y:S01]  /*40010*/  IMAD.WIDE R6, R25.reuse, 0x4, R6 ;  /* 0x0000000419067825 */ /* 0x040fe200078e0206 */
[----:B------:R1:W-:Y:S03]  /*40020*/  STL.64 [R1+0x1a0], R218 ;  /* 0x0001a0da01007387 */ /* 0x0003e60000100a00 */
[C---:B------:R-:W-:Y:S01]  /*40030*/  IMAD.WIDE R4, R25.reuse, 0x4, R4 ;  /* 0x0000000419047825 */ /* 0x040fe200078e0204 */
[----:B------:R-:W-:Y:S04]  /*40040*/  LDGSTS.E [R106+-0x7f800], desc[UR22][R218.64], P1 ;  /* 0x80800000da6a7fae */ /* 0x000fe800089a1016 */
[----:B------:R-:W-:Y:S04]  /*40050*/  LDGSTS.E [R24+-0x7f400], desc[UR22][R6.64], P1 ;  /* 0x80c0000006187fae */ /* 0x000fe800089a1016 */
[----:B------:R-:W-:Y:S04]  /*40060*/  LDGSTS.E [R106+-0x7f000], desc[UR22][R4.64], P1 ;  /* 0x81000000046a7fae */ /* 0x000fe800089a1016 */
[----:B-1----:R-:W3:Y:S04]  /*40070*/  LDL.LU.64 R218, [R1+0x1a98] ;  /* 0x001a980001da7983 */ /* 0x002ee80000300a00 */
[----:B------:R1:W-:Y:S04]  /*40080*/  STL.64 [R1+0x190], R6 ;  /* 0x0001900601007387 */ /* 0x0003e80000100a00 */
[----:B-1----:R-:W3:Y:S04]  /*40090*/  LDL.LU.64 R6, [R1+0x1a90] ;  /* 0x001a900001067983 */ /* 0x002ee80000300a00 */
[----:B------:R1:W-:Y:S04]  /*400a0*/  STL.64 [R1+0x180], R4 ;  /* 0x0001800401007387 */ /* 0x0003e80000100a00 */
[----:B-1----:R-:W3:Y:S01]  /*400b0*/  LDL.LU.64 R4, [R1+0x1a88] ;  /* 0x001a880001047983 */ /* 0x002ee20000300a00 */
[----:B--2---:R-:W-:-:S04]  /*400c0*/  IMAD.WIDE R12, R25, 0x4, R12 ;  /* 0x00000004190c7825 */ /* 0x004fc800078e020c */
[----:B----4-:R-:W-:-:S05]  /*400d0*/  IMAD.WIDE R20, R25, 0x4, R20 ;  /* 0x0000000419147825 */ /* 0x010fca00078e0214 */
[----:B------:R1:W-:Y:S04]  /*400e0*/  STL.64 [R1+0x170], R20 ;  /* 0x0001701401007387 */ /* 0x0003e80000100a00 */
[----:B------:R1:W-:Y:S02]  /*400f0*/  LDGSTS.E [R24+-0x7ec00], desc[UR22][R20.64], P1 ;  /* 0x8140000014187fae */ /* 0x0003e400089a1016 */
[----:B-1----:R-:W-:-:S04]  /*40100*/  IMAD.WIDE R20, R25, 0x4, R2 ;  /* 0x0000000419147825 */ /* 0x002fc800078e0202 */
[C---:B------:R-:W-:Y:S01]  /*40110*/  IMAD.WIDE R2, R25.reuse, 0x4, R22 ;  /* 0x0000000419027825 */ /* 0x040fe200078e0216 */
        /* <DEDUP_REMOVED lines=9> */
[----:B------:R1:W-:Y:S04]  /*401b0*/  LDGSTS.E [R24+-0x7dc00], desc[UR22][R2.64], P1 ;  /* 0x8240000002187fae */ /* 0x0003e800089a1016 */
[----:B------:R2:W-:Y:S04]  /*401c0*/  STL.64 [R1+0x120], R12 ;  /* 0x0001200c01007387 */ /* 0x0005e80000100a00 */
[----:B------:R2:W-:Y:S01]  /*401d0*/  LDGSTS.E [R106+-0x7d800], desc[UR22][R12.64], P1 ;  /* 0x828000000c6a7fae */ /* 0x0005e200089a1016 */
[----:B-1----:R-:W-:-:S05]  /*401e0*/  IMAD.WIDE R2, R25, 0x4, R14 ;  /* 0x0000000419027825 */ /* 0x002fca00078e020e */
[----:B------:R1:W-:Y:S01]  /*401f0*/  STL.64 [R1+0x110], R2 ;  /* 0x0001100201007387 */ /* 0x0003e20000100a00 */
[----:B--2---:R-:W-:-:S03]  /*40200*/  IMAD.WIDE R12, R25, 0x4, R16 ;  /* 0x00000004190c7825 */ /* 0x004fc600078e0210 */
        /* <DEDUP_REMOVED lines=13> */
[----:B------:R-:W-:Y:S04]  /*402e0*/  STL.64 [R1+0x40], R12 ;  /* 0x0000400c01007387 */ /* 0x000fe80000100a00 */
[----:B------:R-:W-:Y:S01]  /*402f0*/  LDGSTS.E [R106+-0x7c000], desc[UR22][R12.64], P1 ;  /* 0x840000000c6a7fae */ /* 0x000fe200089a1016 */
[----:B-1----:R-:W-:-:S05]  /*40300*/  IMAD.WIDE R2, R25, 0x4, R242 ;  /* 0x0000000419027825 */ /* 0x002fca00078e02f2 */
[----:B------:R1:W-:Y:S04]  /*40310*/  STL.64 [R1+0x28], R2 ;  /* 0x0000280201007387 */ /* 0x0003e80000100a00 */
[----:B------:R1:W-:Y:S02]  /*40320*/  LDGSTS.E [R24+-0x7bc00], desc[UR22][R2.64], P1 ;  /* 0x8440000002187fae */ /* 0x0003e400089a1016 */
[----:B-1----:R-:W-:-:S05]  /*40330*/  IMAD.WIDE R2, R25, 0x4, R240 ;  /* 0x0000000419027825 */ /* 0x002fca00078e02f0 */
[----:B------:R1:W-:Y:S04]  /*40340*/  STL.64 [R1+0x10], R2 ;  /* 0x0000100201007387 */ /* 0x0003e80000100a00 */
[----:B------:R-:W2:Y:S04]  /*40350*/  LDL.LU.64 R230, [R1+0x12d8] ;  /* 0x0012d80001e67983 */ /* 0x000ea80000300a00 */
[----:B------:R-:W4:Y:S04]  /*40360*/  LDL.LU.64 R232, [R1+0x12a8] ;  /* 0x0012a80001e87983 */ /* 0x000f280000300a00 */
[----:B------:R-:W3:Y:S04]  /*40370*/  LDL.LU.64 R12, [R1+0x1278] ;  /* 0x00127800010c7983 */ /* 0x000ee80000300a00 */
[----:B------:R-:W3:Y:S04]  /*40380*/  LDL.LU.64 R14, [R1+0x1248] ;  /* 0x00124800010e7983 */ /* 0x000ee80000300a00 */
[----:B------:R-:W3:Y:S01]  /*40390*/  LDL.LU.64 R16, [R1+0x1220] ;  /* 0x0012200001107983 */ /* 0x000ee20000300a00 */
[----:B------:R-:W-:-:S03]  /*403a0*/  IMAD.WIDE R228, R25, 0x4, R236 ;  /* 0x0000000419e47825 */ /* 0x000fc600078e02ec */
[----:B------:R-:W-:Y:S01]  /*403b0*/  LDGSTS.E [R106+-0x7b800], desc[UR22][R2.64], P1 ;  /* 0x84800000026a7fae */ /* 0x000fe200089a1016 */
        /* <DEDUP_REMOVED lines=75> */
[----:B------:R-:W3:Y:S04]  /*40870*/  LDL.LU.64 R242, [R1+0x11f8] ;  /* 0x0011f80001f27983 */ /* 0x000ee80000300a00 */
[----:B------:R-:W-:Y:S04]  /*40880*/  LDGSTS.E [R106+-0x5a000], desc[UR22][R90.64], P1 ;  /* 0xa60000005a6a7fae */ /* 0x000fe800089a1016 */
[----:B------:R-:W3:Y:S04]  /*40890*/  LDL.LU.64 R246, [R1+0x11d0] ;  /* 0x0011d00001f67983 */ /* 0x000ee80000300a00 */
[----:B------:R-:W-:Y:S04]  /*408a0*/  LDGSTS.E [R24+-0x59c00], desc[UR22][R92.64], P1 ;  /* 0xa64000005c187fae */ /* 0x000fe800089a1016 */
[----:B------:R-:W3:Y:S04]  /*408b0*/  LDL.LU.64 R248, [R1+0x11a8] ;  /* 0x0011a80001f87983 */ /* 0x000ee80000300a00 */
[----:B------:R-:W-:Y:S01]  /*408c0*/  LDGSTS.E [R106+-0x59800], desc[UR22][R94.64], P1 ;  /* 0xa68000005e6a7fae */ /* 0x000fe200089a1016 */
[----:B------:R-:W-:-:S03]  /*408d0*/  IMAD.WIDE R104, R25, 0x4, R104 ;  /* 0x0000000419687825 */ /* 0x000fc600078e0268 */
[----:B------:R-:W-:Y:S04]  /*408e0*/  STL.64 [R1+0x1a38], R250 ;  /* 0x001a38fa01007387 */ /* 0x000fe80000100a00 */
[----:B------:R-:W-:Y:S04]  /*408f0*/  LDGSTS.E [R24+-0x59400], desc[UR22][R96.64], P1 ;  /* 0xa6c0000060187fae */ /* 0x000fe800089a1016 */
[----:B------:R-:W-:Y:S04]  /*40900*/  STL.64 [R1+0x1a40], R244 ;  /* 0x001a40f401007387 */ /* 0x000fe80000100a00 */
[----:B------:R-:W-:Y:S04]  /*40910*/  LDGSTS.E [R106+-0x59000], desc[UR22][R98.64], P1 ;  /* 0xa7000000626a7fae */ /* 0x000fe800089a1016 */
[----:B------:R-:W-:Y:S04]  /*40920*/  STL.64 [R1+0x1a48], R238 ;  /* 0x001a48ee01007387 */ /* 0x000fe80000100a00 */
[----:B------:R-:W-:Y:S04]  /*40930*/  LDGSTS.E [R24+-0x58c00], desc[UR22][R100.64], P1 ;  /* 0xa740000064187fae */ /* 0x000fe800089a1016 */
[----:B------:R4:W-:Y:S04]  /*40940*/  STL.64 [R1+0x1a50], R228 ;  /* 0x001a50e401007387 */ /* 0x0009e80000100a00 */
[----:B------:R1:W-:Y:S04]  /*40950*/  LDGSTS.E [R106+-0x58800], desc[UR22][R102.64], P1 ;  /* 0xa7800000666a7fae */ /* 0x0003e800089a1016 */
[----:B------:R-:W3:Y:S04]  /*40960*/  LDL.LU.64 R20, [R1+0x1180] ;  /* 0x0011800001147983 */ /* 0x000ee80000300a00 */
[----:B-1----:R-:W3:Y:S01]  /*40970*/  LDL.LU.64 R2, [R1+0xf60] ;  /* 0x000f600001027983 */ /* 0x002ee20000300a00 */
[----:B------:R-:W-:-:S03]  /*40980*/  VIADD R106, R10, 0x100000 ;  /* 0x001000000a6a7836 */ /* 0x000fc60000000000 */
[----:B------:R1:W-:Y:S02]  /*40990*/  LDGSTS.E [R24+-0x58400], desc[UR22][R104.64], P1 ;  /* 0xa7c0000068187fae */ /* 0x0003e400089a1016 */
[----:B-1----:R-:W-:Y:S02]  /*409a0*/  VIADD R24, R10, 0x100000 ;  /* 0x001000000a187836 */ /* 0x002fe40000000000 */
[----:B--2---:R-:W-:-:S04]  /*409b0*/  IMAD.WIDE R22, R25, 0x4, R230 ;  /* 0x0000000419167825 */ /* 0x004fc800078e02e6 */
[C---:B----4-:R-:W-:Y:S01]  /*409c0*/  IMAD.WIDE R228, R25.reuse, 0x4, R232 ;  /* 0x0000000419e47825 */ /* 0x050fe200078e02e8 */
[----:B------:R1:W-:Y:S04]  /*409d0*/  STL.64 [R1+0x1b8], R22 ;  /* 0x0001b81601007387 */ /* 0x0003e80000100a00 */
[----:B------:R-:W-:Y:S04]  /*409e0*/  LDGSTS.E [R106+-0x7ff80], desc[UR22][R22.64], P1 ;  /* 0x80080000166a7fae */ /* 0x000fe800089a1016 */
[----:B------:R2:W-:Y:S01]  /*409f0*/  STL.64 [R1+0x1a8], R228 ;  /* 0x0001a8e401007387 */ /* 0x0005e20000100a00 */
[----:B---3--:R-:W-:-:S03]  /*40a00*/  IMAD.WIDE R14, R25, 0x4, R14 ;  /* 0x00000004190e7825 */ /* 0x008fc600078e020e */
[----:B------:R2:W-:Y:S04]  /*40a10*/  LDGSTS.E [R24+-0x7fb80], desc[UR22][R228.64], P1 ;  /* 0x80480000e4187fae */ /* 0x0005e800089a1016 */
[----:B-1----:R-:W3:Y:S04]  /*40a20*/  LDL.LU.64 R22, [R1+0xf20] ;  /* 0x000f200001167983 */ /* 0x002ee80000300a00 */
[----:B------:R-:W4:Y:S01]  /*40a30*/  LDL.LU.64 R230, [R1+0xef0] ;  /* 0x000ef00001e67983 */ /* 0x000f220000300a00 */
[----:B--2---:R-:W-:-:S03]  /*40a40*/  IMAD.WIDE R228, R25, 0x4, R12 ;  /* 0x0000000419e47825 */ /* 0x004fc600078e020c */
[----:B------:R-:W2:Y:S04]  /*40a50*/  LDL.LU.64 R12, [R1+0xec8] ;  /* 0x000ec800010c7983 */ /* 0x000ea80000300a00 */
[----:B------:R-:W2:Y:S01]  /*40a60*/  LDL.LU.64 R232, [R1+0x640] ;  /* 0x0006400001e87983 */ /* 0x000ea20000300a00 */
[----:B------:R-:W-:-:S03]  /*40a70*/  IMAD.WIDE R234, R25, 0x4, R16 ;  /* 0x0000000419ea7825 */ /* 0x000fc600078e0210 */
[----:B------:R-:W-:Y:S04]  /*40a80*/  STL.64 [R1+0x198], R228 ;  /* 0x000198e401007387 */ /* 0x000fe80000100a00 */
[----:B------:R1:W-:Y:S04]  /*40a90*/  LDGSTS.E [R106+-0x7f780], desc[UR22][R228.64], P1 ;  /* 0x80880000e46a7fae */ /* 0x0003e800089a1016 */
[----:B------:R1:W-:Y:S04]  /*40aa0*/  STL.64 [R1+0x188], R14 ;  /* 0x0001880e01007387 */ /* 0x0003e80000100a00 */
[----:B------:R-:W-:Y:S04]  /*40ab0*/  LDGSTS.E [R24+-0x7f380], desc[UR22][R14.64], P1 ;  /* 0x80c800000e187fae */ /* 0x000fe800089a1016 */
[----:B------:R1:W-:Y:S04]  /*40ac0*/  LDGSTS.E [R106+-0x7ef80], desc[UR22][R234.64], P1 ;  /* 0x81080000ea6a7fae */ /* 0x0003e800089a1016 */
[----:B-1----:R-:W2:Y:S04]  /*40ad0*/  LDL.LU.64 R14, [R1+0x628] ;  /* 0x00062800010e7983 */ /* 0x002ea80000300a00 */
[----:B------:R-:W2:Y:S04]  /*40ae0*/  LDL.LU.64 R16, [R1+0x610] ;  /* 0x0006100001107983 */ /* 0x000ea80000300a00 */
[----:B------:R1:W-:Y:S01]  /*40af0*/  STL.64 [R1+0x178], R234 ;  /* 0x000178ea01007387 */ /* 0x0003e20000100a00 */
[----:B------:R-:W-:-:S05]  /*40b00*/  IMAD.WIDE R228, R25, 0x4, R242 ;  /* 0x0000000419e47825 */ /* 0x000fca00078e02f2 */
[----:B------:R1:W-:Y:S02]  /*40b10*/  STL.64 [R1+0x168], R228 ;  /* 0x000168e401007387 */ /* 0x0003e40000100a00 */
[C---:B-1----:R-:W-:Y:S02]  /*40b20*/  IMAD.WIDE R234, R25.reuse, 0x4, R246 ;  /* 0x0000000419ea7825 */ /* 0x042fe400078e02f6 */
[----:B------:R1:W-:Y:S04]  /*40b30*/  LDGSTS.E [R24+-0x7eb80], desc[UR22][R228.64], P1 ;  /* 0x81480000e4187fae */ /* 0x0003e800089a1016 */
[----:B------:R-:W-:Y:S04]  /*40b40*/  STL.64 [R1+0x158], R234 ;  /* 0x000158ea01007387 */ /* 0x000fe80000100a00 */
[----:B------:R-:W-:Y:S01]  /*40b50*/  LDGSTS.E [R106+-0x7e780], desc[UR22][R234.64], P1 ;  /* 0x81880000ea6a7fae */ /* 0x000fe200089a1016 */
[----:B-1----:R-:W-:-:S05]  /*40b60*/  IMAD.WIDE R228, R25, 0x4, R248 ;  /* 0x0000000419e47825 */ /* 0x002fca00078e02f8 */
[----:B------:R-:W-:Y:S04]  /*40b70*/  STL.64 [R1+0x148], R228 ;  /* 0x000148e401007387 */ /* 0x000fe80000100a00 */
[----:B------:R-:W-:Y:S01]  /*40b80*/  LDGSTS.E [R24+-0x7e380], desc[UR22][R228.64], P1 ;  /* 0x81c80000e4187fae */ /* 0x000fe200089a1016 */
[----:B------:R-:W-:-:S04]  /*40b90*/  IMAD.WIDE R20, R25, 0x4, R20 ;  /* 0x0000000419147825 */ /* 0x000fc800078e0214 */
[C---:B------:R-:W-:Y:S01]  /*40ba0*/  IMAD.WIDE R2, R25.reuse, 0x4, R2 ;  /* 0x0000000419027825 */ /* 0x040fe200078e0202 */
[----:B------:R3:W-:Y:S04]  /*40bb0*/  STL.64 [R1+0x138], R20 ;  /* 0x0001381401007387 */ /* 0x0007e80000100a00 */
[----:B------:R3:W-:Y:S04]  /*40bc0*/  LDGSTS.E [R106+-0x7df80], desc[UR22][R20.64], P1 ;  /* 0x82080000146a7fae */ /* 0x0007e800089a1016 */
[----:B------:R4:W-:Y:S04]  /*40bd0*/  STL.64 [R1+0x128], R2 ;  /* 0x0001280201007387 */ /* 0x0009e80000100a00 */
[----:B------:R4:W-:Y:S01]  /*40be0*/  LDGSTS.E [R24+-0x7db80], desc[UR22][R2.64], P1 ;  /* 0x8248000002187fae */ /* 0x0009e200089a1016 */
[----:B---3--:R-:W-:-:S04]  /*40bf0*/  IMAD.WIDE R20, R25, 0x4, R22 ;  /* 0x0000000419147825 */ /* 0x008fc800078e0216 */
[C---:B----4-:R-:W-:Y:S01]  /*40c00*/  IMAD.WIDE R2, R25.reuse, 0x4, R230 ;  /* 0x0000000419027825 */ /* 0x050fe200078e02e6 */
[----:B------:R-:W-:Y:S04]  /*40c10*/  STL.64 [R1+0x118], R20 ;  /* 0x0001181401007387 */ /* 0x000fe80000100a00 */
[----:B------:R-:W-:Y:S01]  /*40c20*/  LDGSTS.E [R106+-0x7d780], desc[UR22][R20.64], P1 ;  /* 0x82880000146a7fae */ /* 0x000fe200089a1016 */
[----:B--2---:R-:W-:-:S03]  /*40c30*/  IMAD.WIDE R12, R25, 0x4, R12 ;  /* 0x00000004190c7825 */ /* 0x004fc600078e020c */
[----:B------:R1:W-:Y:S04]  /*40c40*/  STL.64 [R1+0x108], R2 ;  /* 0x0001080201007387 */ /* 0x0003e80000100a00 */
[----:B------:R1:W-:Y:S04]  /*40c50*/  LDGSTS.E [R24+-0x7d380], desc[UR22][R2.64], P1 ;  /* 0x82c8000002187fae */ /* 0x0003e800089a1016 */
[----:B------:R2:W-:Y:S04]  /*40c60*/  STL.64 [R1+0xf8], R12 ;  /* 0x0000f80c01007387 */ /* 0x0005e80000100a00 */
[----:B------:R2:W-:Y:S01]  /*40c70*/  LDGSTS.E [R106+-0x7cf80], desc[UR22][R12.64], P1 ;  /* 0x830800000c6a7fae */ /* 0x0005e200089a1016 */
[----:B-1----:R-:W-:-:S05]  /*40c80*/  IMAD.WIDE R2, R25, 0x4, R232 ;  /* 0x0000000419027825 */ /* 0x002fca00078e02e8 */
[----:B------:R1:W-:Y:S04]  /*40c90*/  STL.64 [R1+0xe8], R2 ;  /* 0x0000e80201007387 */ /* 0x0003e80000100a00 */
[----:B------:R1:W-:Y:S01]  /*40ca0*/  LDGSTS.E [R24+-0x7cb80], desc[UR22][R2.64], P1 ;  /* 0x8348000002187fae */ /* 0x0003e200089a1016 */
[----:B--2---:R-:W-:-:S04]  /*40cb0*/  IMAD.WIDE R12, R25, 0x4, R14 ;  /* 0x00000004190c7825 */ /* 0x004fc800078e020e */
[C---:B-1----:R-:W-:Y:S01]  /*40cc0*/  IMAD.WIDE R2, R25.reuse, 0x4, R16 ;  /* 0x0000000419027825 */ /* 0x042fe200078e0210 */
        /* <DEDUP_REMOVED lines=13> */
[----:B------:R-:W3:Y:S04]  /*40da0*/  LDL.LU.64 R20, [R1+0x1430] ;  /* 0x0014300001147983 */ /* 0x000ee80000300a00 */
[----:B------:R-:W4:Y:S01]  /*40db0*/  LDL.LU.64 R16, [R1+0x1400] ;  /* 0x0014000001107983 */ /* 0x000f220000300a00 */
        /* <DEDUP_REMOVED lines=9> */
[----:B------:R1:W-:Y:S01]  /*40e50*/  LDGSTS.E [R106+-0x7a780], desc[UR22][R226.64], P1 ;  /* 0x85880000e26a7fae */ /* 0x0003e200089a1016 */
[C---:B------:R-:W-:Y:S02]  /*40e60*/  VIADD R110, R10.reuse, 0x100000 ;  /* 0x001000000a6e7836 */ /* 0x040fe40000000000 */
[C---:B------:R-:W-:Y:S01]  /*40e70*/  IMAD.WIDE R108, R25.reuse, 0x4, R200 ;  /* 0x00000004196c7825 */ /* 0x040fe200078e02c8 */
[----:B------:R-:W-:Y:S03]  /*40e80*/  LDGSTS.E [R24+-0x7a380], desc[UR22][R220.64], P1 ;  /* 0x85c80000dc187fae */ /* 0x000fe600089a1016 */
[----:B------:R-:W-:Y:S01]  /*40e90*/  VIADD R114, R10, 0x100000 ;  /* 0x001000000a727836 */ /* 0x000fe20000000000 */
[----:B-1----:R-:W4:Y:S01]  /*40ea0*/  LDL.LU.64 R2, [R1+0x13d8] ;  /* 0x0013d80001027983 */ /* 0x002f220000300a00 */
[----:B------:R-:W-:-:S03]  /*40eb0*/  IMAD.WIDE R106, R25, 0x4, R224 ;  /* 0x00000004196a7825 */ /* 0x000fc600078e02e0 */
[----:B------:R-:W4:Y:S04]  /*40ec0*/  LDL.LU.64 R22, [R1+0x13b0] ;  /* 0x0013b00001167983 */ /* 0x000f280000300a00 */
[----:B------:R1:W-:Y:S01]  /*40ed0*/  LDGSTS.E [R110+-0x79f80], desc[UR22][R106.64], P1 ;  /* 0x860800006a6e7fae */ /* 0x0003e200089a1016 */
[----:B------:R-:W-:-:S03]  /*40ee0*/  IMAD.WIDE R112, R25, 0x4, R192 ;  /* 0x0000000419707825 */ /* 0x000fc600078e02c0 */
[----:B------:R-:W-:Y:S01]  /*40ef0*/  LDGSTS.E [R24+-0x79b80], desc[UR22][R108.64], P1 ;  /* 0x864800006c187fae */ /* 0x000fe200089a1016 */
[----:B------:R-:W-:Y:S02]  /*40f00*/  VIADD R118, R10, 0x100000 ;  /* 0x001000000a767836 */ /* 0x000fe40000000000 */
[C---:B------:R-:W-:Y:S01]  /*40f10*/  IMAD.WIDE R116, R25.reuse, 0x4, R188 ;  /* 0x0000000419747825 */ /* 0x040fe200078e02bc */
[----:B------:R-:W4:Y:S03]  /*40f20*/  LDL.LU.64 R246, [R1+0x1380] ;  /* 0x0013800001f67983 */ /* 0x000f260000300a00 */
[C---:B-1----:R-:W-:Y:S01]  /*40f30*/  IMAD.WIDE R110, R25.reuse, 0x4, R194 ;  /* 0x00000004196e7825 */ /* 0x042fe200078e02c2 */
[----:B------:R-:W4:Y:S04]  /*40f40*/  LDL.LU.64 R230, [R1+0x1358] ;  /* 0x0013580001e67983 */ /* 0x000f280000300a00 */
[----:B------:R1:W-:Y:S04]  /*40f50*/  LDGSTS.E [R114+-0x79780], desc[UR22][R110.64], P1 ;  /* 0x868800006e727fae */ /* 0x0003e800089a1016 */
[----:B------:R-:W-:Y:S01]  /*40f60*/  LDGSTS.E [R24+-0x79380], desc[UR22][R112.64], P1 ;  /* 0x86c8000070187fae */ /* 0x000fe200089a1016 */
[----:B------:R-:W-:-:S03]  /*40f70*/  IMAD.WIDE R120, R25, 0x4, R120 ;  /* 0x0000000419787825 */ /* 0x000fc600078e0278 */
[----:B------:R-:W4:Y:S01]  /*40f80*/  LDL.LU.64 R232, [R1+0x1328] ;  /* 0x0013280001e87983 */ /* 0x000f220000300a00 */
[----:B-1----:R-:W-:-:S03]  /*40f90*/  IMAD.WIDE R114, R25, 0x4, R190 ;  /* 0x0000000419727825 */ /* 0x002fc600078e02be */
[----:B------:R-:W4:Y:S04]  /*40fa0*/  LDL.LU.64 R12, [R1+0x1300] ;  /* 0x00130000010c7983 */ /* 0x000f280000300a00 */
[----:B------:R1:W-:Y:S01]  /*40fb0*/  LDGSTS.E [R118+-0x78f80], desc[UR22][R114.64], P1 ;  /* 0x8708000072767fae */ /* 0x0003e200089a1016 */
[----:B------:R-:W-:-:S03]  /*40fc0*/  IMAD.WIDE R122, R25, 0x4, R122 ;  /* 0x00000004197a7825 */ /* 0x000fc600078e027a */
[----:B------:R-:W-:Y:S01]  /*40fd0*/  LDGSTS.E [R24+-0x78b80], desc[UR22][R116.64], P1 ;  /* 0x8748000074187fae */ /* 0x000fe200089a1016 */
[----:B------:R-:W-:-:S04]  /*40fe0*/  IMAD.WIDE R124, R25, 0x4, R124 ;  /* 0x00000004197c7825 */ /* 0x000fc800078e027c */
[----:B-1----:R-:W-:-:S04]  /*40ff0*/  IMAD.WIDE R118, R25, 0x4, R186 ;  /* 0x0000000419767825 */ /* 0x002fc800078e02ba */
[----:B------:R-:W-:Y:S02]  /*41000*/  VIADD R186, R10, 0x100000 ;  /* 0x001000000aba7836 */ /* 0x000fe40000000000 */
        /* <DEDUP_REMOVED lines=59> */
[----:B------:R-:W-:Y:S04]  /*413c0*/  LDGSTS.E [R24+-0x59380], desc[UR22][R176.64], P1 ;  /* 0xa6c80000b0187fae */ /* 0x000fe800089a1016 */
[----:B------:R-:W-:Y:S04]  /*413d0*/  LDGSTS.E [R186+-0x58f80], desc[UR22][R178.64], P1 ;  /* 0xa7080000b2ba7fae */ /* 0x000fe800089a1016 */
[----:B------:R-:W-:Y:S04]  /*413e0*/  LDGSTS.E [R24+-0x58b80], desc[UR22][R180.64], P1 ;  /* 0xa7480000b4187fae */ /* 0x000fe800089a1016 */
[----:B------:R1:W-:Y:S04]  /*413f0*/  LDGSTS.E [R186+-0x58780], desc[UR22][R182.64], P1 ;  /* 0xa7880000b6ba7fae */ /* 0x0003e800089a1016 */
[----:B------:R1:W-:Y:S02]  /*41400*/  LDGSTS.E [R24+-0x58380], desc[UR22][R184.64], P1 ;  /* 0xa7c80000b8187fae */ /* 0x0003e400089a1016 */
[----:B-1----:R-:W-:-:S02]  /*41410*/  VIADD R186, R9, 0x100000 ;  /* 0x0010000009ba7836 */ /* 0x002fc40000000000 */
[----:B------:R-:W-:Y:S02]  /*41420*/  VIADD R24, R9, 0x100000 ;  /* 0x0010000009187836 */ /* 0x000fe40000000000 */
[C---:B--2---:R-:W-:Y:S02]  /*41430*/  IMAD.WIDE R228, R25.reuse, 0x4, R14 ;  /* 0x0000000419e47825 */ /* 0x044fe400078e020e */
[----:B------:R-:W2:Y:S02]  /*41440*/  LDL.LU.64 R14, [R1+0x12d0] ;  /* 0x0012d000010e7983 */ /* 0x000ea40000300a00 */
[C---:B---3--:R-:W-:Y:S02]  /*41450*/  IMAD.WIDE R20, R25.reuse, 0x4, R20 ;  /* 0x0000000419147825 */ /* 0x048fe400078e0214 */
[----:B------:R-:W-:Y:S02]  /*41460*/  STL.64 [R1+0xc0], R228 ;  /* 0x0000c0e401007387 */ /* 0x000fe40000100a00 */
[----:B----4-:R-:W-:-:S02]  /*41470*/  IMAD.WIDE R188, R25, 0x4, R16 ;  /* 0x0000000419bc7825 */ /* 0x010fc400078e0210 */
[----:B------:R-:W-:Y:S04]  /*41480*/  LDGSTS.E [R186+-0x7ff00], desc[UR22][R228.64], P1 ;  /* 0x80100000e4ba7fae */ /* 0x000fe800089a1016 */
[----:B------:R1:W-:Y:S04]  /*41490*/  STL.64 [R1+0xb8], R20 ;  /* 0x0000b81401007387 */ /* 0x0003e80000100a00 */
[----:B------:R-:W-:Y:S04]  /*414a0*/  LDGSTS.E [R24+-0x7fb00], desc[UR22][R20.64], P1 ;  /* 0x8050000014187fae */ /* 0x000fe800089a1016 */
[----:B------:R3:W-:Y:S04]  /*414b0*/  LDGSTS.E [R186+-0x7f700], desc[UR22][R188.64], P1 ;  /* 0x80900000bcba7fae */ /* 0x0007e800089a1016 */
[----:B-1----:R-:W4:Y:S04]  /*414c0*/  LDL.LU.64 R20, [R1+0x12a0] ;  /* 0x0012a00001147983 */ /* 0x002f280000300a00 */
[----:B------:R-:W4:Y:S01]  /*414d0*/  LDL.LU.64 R16, [R1+0x1270] ;  /* 0x0012700001107983 */ /* 0x000f220000300a00 */
[----:B------:R-:W-:-:S03]  /*414e0*/  IMAD.WIDE R2, R25, 0x4, R2 ;  /* 0x0000000419027825 */ /* 0x000fc600078e0202 */
[----:B------:R3:W-:Y:S01]  /*414f0*/  STL.64 [R1+0xb0], R188 ;  /* 0x0000b0bc01007387 */ /* 0x0007e20000100a00 */
[----:B------:R-:W-:-:S03]  /*41500*/  IMAD.WIDE R190, R25, 0x4, R22 ;  /* 0x0000000419be7825 */ /* 0x000fc600078e0216 */
[----:B------:R1:W-:Y:S04]  /*41510*/  STL.64 [R1+0xa8], R2 ;  /* 0x0000a80201007387 */ /* 0x0003e80000100a00 */
[----:B------:R-:W-:Y:S04]  /*41520*/  LDGSTS.E [R24+-0x7f300], desc[UR22][R2.64], P1 ;  /* 0x80d0000002187fae */ /* 0x000fe800089a1016 */
[----:B------:R-:W4:Y:S01]  /*41530*/  LDL.LU.64 R22, [R1+0x1240] ;  /* 0x0012400001167983 */ /* 0x000f220000300a00 */
[----:B---3--:R-:W-:-:S03]  /*41540*/  IMAD.WIDE R188, R25, 0x4, R246 ;  /* 0x0000000419bc7825 */ /* 0x008fc600078e02f6 */
[----:B------:R3:W-:Y:S04]  /*41550*/  LDGSTS.E [R186+-0x7ef00], desc[UR22][R190.64], P1 ;  /* 0x81100000beba7fae */ /* 0x0007e800089a1016 */
[----:B-1----:R-:W4:Y:S04]  /*41560*/  LDL.LU.64 R2, [R1+0x1218] ;  /* 0x0012180001027983 */ /* 0x002f280000300a00 */
[----:B------:R3:W-:Y:S04]  /*41570*/  STL.64 [R1+0xa0], R190 ;  /* 0x0000a0be01007387 */ /* 0x0007e80000100a00 */
[----:B------:R1:W-:Y:S04]  /*41580*/  STL.64 [R1+0x98], R188 ;  /* 0x000098bc01007387 */ /* 0x0003e80000100a00 */
[----:B------:R1:W-:Y:S01]  /*41590*/  LDGSTS.E [R24+-0x7eb00], desc[UR22][R188.64], P1 ;  /* 0x81500000bc187fae */ /* 0x0003e200089a1016 */
[----:B---3--:R-:W-:-:S03]  /*415a0*/  IMAD.WIDE R190, R25, 0x4, R230 ;  /* 0x0000000419be7825 */ /* 0x008fc600078e02e6 */
[----:B------:R-:W3:Y:S04]  /*415b0*/  LDL.LU.64 R230, [R1+0x11f0] ;  /* 0x0011f00001e67983 */ /* 0x000ee80000300a00 */
[----:B------:R1:W-:Y:S02]  /*415c0*/  LDGSTS.E [R186+-0x7e700], desc[UR22][R190.64], P1 ;  /* 0x81900000beba7fae */ /* 0x0003e400089a1016 */
[C---:B-1----:R-:W-:Y:S02]  /*415d0*/  IMAD.WIDE R188, R25.reuse, 0x4, R232 ;  /* 0x0000000419bc7825 */ /* 0x042fe400078e02e8 */
[----:B------:R-:W3:Y:S04]  /*415e0*/  LDL.LU.64 R232, [R1+0x11c8] ;  /* 0x0011c80001e87983 */ /* 0x000ee80000300a00 */
[----:B------:R1:W-:Y:S04]  /*415f0*/  STL.64 [R1+0x90], R190 ;  /* 0x000090be01007387 */ /* 0x0003e80000100a00 */
[----:B------:R2:W-:Y:S04]  /*41600*/  STL.64 [R1+0x88], R188 ;  /* 0x000088bc01007387 */ /* 0x0005e80000100a00 */
[----:B------:R2:W-:Y:S01]  /*41610*/  LDGSTS.E [R24+-0x7e300], desc[UR22][R188.64], P1 ;  /* 0x81d00000bc187fae */ /* 0x0005e200089a1016 */
[----:B-1----:R-:W-:-:S03]  /*41620*/  IMAD.WIDE R190, R25, 0x4, R12 ;  /* 0x0000000419be7825 */ /* 0x002fc600078e020c */
[----:B------:R-:W3:Y:S04]  /*41630*/  LDL.LU.64 R12, [R1+0x11a0] ;  /* 0x0011a000010c7983 */ /* 0x000ee80000300a00 */
[----:B------:R-:W-:Y:S01]  /*41640*/  LDGSTS.E [R186+-0x7df00], desc[UR22][R190.64], P1 ;  /* 0x82100000beba7fae */ /* 0x000fe200089a1016 */
[----:B--2---:R-:W-:-:S03]  /*41650*/  IMAD.WIDE R188, R25, 0x4, R14 ;  /* 0x0000000419bc7825 */ /* 0x004fc600078e020e */
[----:B------:R-:W2:Y:S04]  /*41660*/  LDL.LU.64 R14, [R1+0x1178] ;  /* 0x00117800010e7983 */ /* 0x000ea80000300a00 */
[----:B------:R-:W-:Y:S04]  /*41670*/  STL.64 [R1+0x80], R190 ;  /* 0x000080be01007387 */ /* 0x000fe80000100a00 */
[----:B------:R4:W-:Y:S04]  /*41680*/  STL.64 [R1+0x78], R188 ;  /* 0x000078bc01007387 */ /* 0x0009e80000100a00 */
[----:B------:R4:W-:Y:S02]  /*41690*/  LDGSTS.E [R24+-0x7db00], desc[UR22][R188.64], P1 ;  /* 0x82500000bc187fae */ /* 0x0009e400089a1016 */
[----:B----4-:R-:W-:-:S04]  /*416a0*/  IMAD.WIDE R188, R25, 0x4, R20 ;  /* 0x0000000419bc7825 */ /* 0x010fc800078e0214 */
[C---:B------:R-:W-:Y:S01]  /*416b0*/  IMAD.WIDE R20, R25.reuse, 0x4, R16 ;  /* 0x0000000419147825 */ /* 0x040fe200078e0210 */
[----:B------:R1:W-:Y:S04]  /*416c0*/  LDGSTS.E [R186+-0x7d700], desc[UR22][R188.64], P1 ;  /* 0x82900000bcba7fae */ /* 0x0003e800089a1016 */
[----:B------:R-:W4:Y:S04]  /*416d0*/  LDL.LU.64 R16, [R1+0xf58] ;  /* 0x000f580001107983 */ /* 0x000f280000300a00 */
[----:B------:R-:W4:Y:S04]  /*416e0*/  LDL.LU.64 R246, [R1+0xf18] ;  /* 0x000f180001f67983 */ /* 0x000f280000300a00 */
[----:B------:R-:W-:Y:S01]  /*416f0*/  STL.64 [R1+0x70], R188 ;  /* 0x000070bc01007387 */ /* 0x000fe20000100a00 */
[----:B------:R-:W-:-:S03]  /*41700*/  IMAD.WIDE R22, R25, 0x4, R22 ;  /* 0x0000000419167825 */ /* 0x000fc600078e0216 */
[----:B------:R1:W-:Y:S04]  /*41710*/  STL.64 [R1+0x68], R20 ;  /* 0x0000681401007387 */ /* 0x0003e80000100a00 */
[----:B------:R-:W-:Y:S01]  /*41720*/  LDGSTS.E [R24+-0x7d300], desc[UR22][R20.64], P1 ;  /* 0x82d0000014187fae */ /* 0x000fe200089a1016 */
[----:B------:R-:W-:-:S03]  /*41730*/  IMAD.WIDE R2, R25, 0x4, R2 ;  /* 0x0000000419027825 */ /* 0x000fc600078e0202 */
[----:B------:R-:W4:Y:S04]  /*41740*/  LDL.LU.64 R240, [R1+0xee8] ;  /* 0x000ee80001f07983 */ /* 0x000f280000300a00 */
[----:B------:R-:W-:Y:S04]  /*41750*/  LDGSTS.E [R186+-0x7cf00], desc[UR22][R22.64], P1 ;  /* 0x8310000016ba7fae */ /* 0x000fe800089a1016 */
[----:B-1----:R-:W4:Y:S04]  /*41760*/  LDL.LU.64 R20, [R1+0xec0] ;  /* 0x000ec00001147983 */ /* 0x002f280000300a00 */
[----:B------:R-:W-:Y:S04]  /*41770*/  STL.64 [R1+0x60], R22 ;  /* 0x0000601601007387 */ /* 0x000fe80000100a00 */
[----:B------:R1:W-:Y:S04]  /*41780*/  STL.64 [R1+0x58], R2 ;  /* 0x0000580201007387 */ /* 0x0003e80000100a00 */
[----:B------:R-:W-:Y:S01]  /*41790*/  LDGSTS.E [R24+-0x7cb00], desc[UR22][R2.64], P1 ;  /* 0x8350000002187fae */ /* 0x000fe200089a1016 */
[----:B---3--:R-:W-:-:S04]  /*417a0*/  IMAD.WIDE R190, R25, 0x4, R230 ;  /* 0x0000000419be7825 */ /* 0x008fc800078e02e6 */
[C---:B------:R-:W-:Y:S01]  /*417b0*/  IMAD.WIDE R188, R25.reuse, 0x4, R232 ;  /* 0x0000000419bc7825 */ /* 0x040fe200078e02e8 */
[----:B------:R3:W-:Y:S04]  /*417c0*/  LDGSTS.E [R186+-0x7c700], desc[UR22][R190.64], P1 ;  /* 0x83900000beba7fae */ /* 0x0007e800089a1016 */
[----:B------:R2:W-:Y:S04]  /*417d0*/  LDGSTS.E [R24+-0x7c300], desc[UR22][R188.64], P1 ;  /* 0x83d00000bc187fae */ /* 0x0005e800089a1016 */
[----:B-1----:R-:W4:Y:S04]  /*417e0*/  LDL.LU.64 R2, [R1+0x638] ;  /* 0x0006380001027983 */ /* 0x002f280000300a00 */
[----:B------:R-:W4:Y:S04]  /*417f0*/  LDL.LU.64 R22, [R1+0x620] ;  /* 0x0006200001167983 */ /* 0x000f280000300a00 */
[----:B------:R-:W4:Y:S04]  /*41800*/  LDL.LU.64 R230, [R1+0x608] ;  /* 0x0006080001e67983 */ /* 0x000f280000300a00 */
[----:B------:R-:W4:Y:S04]  /*41810*/  LDL.LU.64 R232, [R1+0x5f0] ;  /* 0x0005f00001e87983 */ /* 0x000f280000300a00 */
[----:B------:R3:W-:Y:S04]  /*41820*/  STL.64 [R1+0x50], R190 ;  /* 0x000050be01007387 */ /* 0x0007e80000100a00 */
[----:B------:R2:W-:Y:S01]  /*41830*/  STL.64 [R1+0x48], R188 ;  /* 0x000048bc01007387 */ /* 0x0005e20000100a00 */
[----:B---3--:R-:W-:-:S03]  /*41840*/  IMAD.WIDE R190, R25, 0x4, R12 ;  /* 0x0000000419be7825 */ /* 0x008fc600078e020c */
[----:B------:R-:W3:Y:S04]  /*41850*/  LDL.LU.64 R12, [R1+0x5e8] ;  /* 0x0005e800010c7983 */ /* 0x000ee80000300a00 */
[----:B------:R-:W-:Y:S01]  /*41860*/  LDGSTS.E [R186+-0x7bf00], desc[UR22][R190.64], P1 ;  /* 0x84100000beba7fae */ /* 0x000fe200089a1016 */
[----:B--2---:R-:W-:-:S03]  /*41870*/  IMAD.WIDE R188, R25, 0x4, R14 ;  /* 0x0000000419bc7825 */ /* 0x004fc600078e020e */
[----:B------:R-:W2:Y:S04]  /*41880*/  LDL.LU.64 R14, [R1+0x5e0] ;  /* 0x0005e000010e7983 */ /* 0x000ea80000300a00 */
[----:B------:R-:W-:Y:S04]  /*41890*/  STL.64 [R1+0x30], R190 ;  /* 0x000030be01007387 */ /* 0x000fe80000100a00 */
[----:B------:R-:W-:Y:S04]  /*418a0*/  STL.64 [R1+0x18], R188 ;  /* 0x000018bc01007387 */ /* 0x000fe80000100a00 */
[----:B------:R1:W-:Y:S01]  /*418b0*/  LDGSTS.E [R24+-0x7bb00], desc[UR22][R188.64], P1 ;  /* 0x84500000bc187fae */ /* 0x0003e200089a1016 */
[----:B----4-:R-:W-:-:S05]  /*418c0*/  IMAD.WIDE R16, R25, 0x4, R16 ;  /* 0x0000000419107825 */ /* 0x010fca00078e0210 */
[----:B------:R4:W-:Y:S04]  /*418d0*/  STL.64 [R1], R16 ;  /* 0x0000001001007387 */ /* 0x0009e80000100a00 */
[----:B------:R-:W-:Y:S04]  /*418e0*/  LDGSTS.E [R186+-0x7b700], desc[UR22][R16.64], P1 ;  /* 0x8490000010ba7fae */ /* 0x000fe800089a1016 */
[----:B----4-:R-:W4:Y:S01]  /*418f0*/  LDL.LU.64 R16, [R1+0x5d8] ;  /* 0x0005d80001107983 */ /* 0x010f220000300a00 */
[----:B------:R-:W-:-:S04]  /*41900*/  IMAD.WIDE R246, R25, 0x4, R246 ;  /* 0x0000000419f67825 */ /* 0x000fc800078e02f6 */
[C---:B------:R-:W-:Y:S01]  /*41910*/  IMAD.WIDE R240, R25.reuse, 0x4, R240 ;  /* 0x0000000419f07825 */ /* 0x040fe200078e02f0 */
[----:B------:R-:W-:Y:S03]  /*41920*/  LDGSTS.E [R24+-0x7b300], desc[UR22][R246.64], P1 ;  /* 0x84d00000f6187fae */ /* 0x000fe600089a1016 */
[----:B------:R-:W-:Y:S01]  /*41930*/  IMAD.WIDE R234, R25, 0x4, R20 ;  /* 0x0000000419ea7825 */ /* 0x000fe200078e0214 */
[----:B------:R1:W-:Y:S03]  /*41940*/  LDGSTS.E [R186+-0x7af00], desc[UR22][R240.64], P1 ;  /* 0x85100000f0ba7fae */ /* 0x0003e600089a1016 */
[C---:B-1----:R-:W-:Y:S01]  /*41950*/  VIADD R188, R9.reuse, 0x100000 ;  /* 0x0010000009bc7836 */ /* 0x042fe20000000000 */
[----:B------:R-:W-:Y:S01]  /*41960*/  LDGSTS.E [R24+-0x7ab00], desc[UR22][R234.64], P1 ;  /* 0x85500000ea187fae */ /* 0x000fe200089a1016 */
[----:B------:R-:W-:Y:S01]  /*41970*/  IADD3 R192, PT, PT, R9, 0x100000, RZ ;  /* 0x0010000009c07810 */ /* 0x000fe20007ffe0ff */
[----:B------:R-:W-:-:S04]  /*41980*/  IMAD.WIDE R224, R25, 0x4, R2 ;  /* 0x0000000419e07825 */ /* 0x000fc800078e0202 */
[C---:B------:R-:W-:Y:S01]  /*41990*/  IMAD.WIDE R186, R25.reuse, 0x4, R22 ;  /* 0x0000000419ba7825 */ /* 0x040fe200078e0216 */
[----:B------:R1:W-:Y:S04]  /*419a0*/  LDGSTS.E [R188+-0x7a700], desc[UR22][R224.64], P1 ;  /* 0x85900000e0bc7fae */ /* 0x0003e800089a1016 */
[----:B------:R-:W-:Y:S01]  /*419b0*/  LDGSTS.E [R24+-0x7a300], desc[UR22][R186.64], P1 ;  /* 0x85d00000ba187fae */ /* 0x000fe200089a1016 */
[----:B-1----:R-:W-:-:S05]  /*419c0*/  IMAD.WIDE R188, R25, 0x4, R230 ;  /* 0x0000000419bc7825 */ /* 0x002fca00078e02e6 */
[----:B------:R3:W-:Y:S01]  /*419d0*/  LDGSTS.E [R192+-0x79f00], desc[UR22][R188.64], P1 ;  /* 0x86100000bcc07fae */ /* 0x0007e200089a1016 */
[----:B------:R-:W-:-:S04]  /*419e0*/  IMAD.WIDE R190, R25, 0x4, R232 ;  /* 0x0000000419be7825 */ /* 0x000fc800078e02e8 */
[----:B------:R-:W-:Y:S01]  /*419f0*/  VIADD R200, R9, 0x100000 ;  /* 0x0010000009c87836 */ /* 0x000fe20000000000 */
[----:B------:R-:W-:Y:S01]  /*41a00*/  LDGSTS.E [R24+-0x79b00], desc[UR22][R190.64], P1 ;  /* 0x86500000be187fae */ /* 0x000fe200089a1016 */
[----:B---3--:R-:W-:-:S03]  /*41a10*/  IMAD.WIDE R192, R25, 0x4, R12 ;  /* 0x0000000419c07825 */ /* 0x008fc600078e020c */
[----:B------:R-:W3:Y:S04]  /*41a20*/  LDL.LU.64 R12, [R1+0x570] ;  /* 0x00057000010c7983 */ /* 0x000ee80000300a00 */
[----:B------:R-:W3:Y:S01]  /*41a30*/  LDL.LU.64 R2, [R1+0x5a0] ;  /* 0x0005a00001027983 */ /* 0x000ee20000300a00 */
[----:B------:R-:W-:-:S03]  /*41a40*/  IMAD.WIDE R196, R25, 0x4, R196 ;  /* 0x0000000419c47825 */ /* 0x000fc600078e02c4 */
[----:B------:R-:W3:Y:S04]  /*41a50*/  LDL.LU.64 R230, [R1+0x5a8] ;  /* 0x0005a80001e67983 */ /* 0x000ee80000300a00 */
[----:B------:R-:W-:Y:S01]  /*41a60*/  LDGSTS.E [R200+-0x79700], desc[UR22][R192.64], P1 ;  /* 0x86900000c0c87fae */ /* 0x000fe200089a1016 */
[----:B--2---:R-:W-:-:S03]  /*41a70*/  IMAD.WIDE R194, R25, 0x4, R14 ;  /* 0x0000000419c27825 */ /* 0x004fc600078e020e */
[----:B------:R-:W2:Y:S04]  /*41a80*/  LDL.LU.64 R14, [R1+0x5b0] ;  /* 0x0005b000010e7983 */ /* 0x000ea80000300a00 */
[----:B------:R-:W-:Y:S04]  /*41a90*/  LDGSTS.E [R24+-0x79300], desc[UR22][R194.64], P1 ;  /* 0x86d00000c2187fae */ /* 0x000fe800089a1016 */
[----:B------:R4:W-:Y:S02]  /*41aa0*/  LDGSTS.E [R200+-0x78f00], desc[UR22][R196.64], P1 ;  /* 0x87100000c4c87fae */ /* 0x0009e400089a1016 */
[----:B----4-:R-:W-:-:S02]  /*41ab0*/  IMAD.WIDE R200, R25, 0x4, R16 ;  /* 0x0000000419c87825 */ /* 0x010fc400078e0210 */
[----:B------:R-:W4:Y:S04]  /*41ac0*/  LDL.LU.64 R16, [R1+0x5b8] ;  /* 0x0005b80001107983 */ /* 0x000f280000300a00 */
[----:B------:R-:W4:Y:S01]  /*41ad0*/  LDL.LU.64 R22, [R1+0x5c0] ;  /* 0x0005c00001167983 */ /* 0x000f220000300a00 */
[----:B------:R-:W-:-:S03]  /*41ae0*/  IMAD.WIDE R198, R25, 0x4, R198 ;  /* 0x0000000419c67825 */ /* 0x000fc600078e02c6 */
[----:B------:R-:W4:Y:S01]  /*41af0*/  LDL.LU.64 R232, [R1+0x5c8] ;  /* 0x0005c80001e87983 */ /* 0x000f220000300a00 */
[----:B------:R-:W-:Y:S02]  /*41b00*/  VIADD R252, R9, 0x100000 ;  /* 0x0010000009fc7836 */ /* 0x000fe40000000000 */
[C---:B------:R-:W-:Y:S01]  /*41b10*/  IMAD.WIDE R202, R25.reuse, 0x4, R202 ;  /* 0x0000000419ca7825 */ /* 0x040fe200078e02ca */
[----:B------:R-:W4:Y:S03]  /*41b20*/  LDL.LU.64 R20, [R1+0x5d0] ;  /* 0x0005d00001147983 */ /* 0x000f260000300a00 */
[C---:B------:R-:W-:Y:S01]  /*41b30*/  IMAD.WIDE R204, R25.reuse, 0x4, R204 ;  /* 0x0000000419cc7825 */ /* 0x040fe200078e02cc */
[----:B------:R-:W-:Y:S03]  /*41b40*/  LDGSTS.E [R24+-0x78b00], desc[UR22][R198.64], P1 ;  /* 0x87500000c6187fae */ /* 0x000fe600089a1016 */
        /* <DEDUP_REMOVED lines=13> */
[----:B------:R-:W-:Y:S04]  /*41c20*/  LDGSTS.E [R252+-0x5ef00], desc[UR22][R212.64], P1 ;  /* 0xa1100000d4fc7fae */ /* 0x000fe800089a1016 */
[----:B------:R-:W-:Y:S04]  /*41c30*/  LDGSTS.E [R24+-0x5eb00], desc[UR22][R214.64], P1 ;  /* 0xa1500000d6187fae */ /* 0x000fe800089a1016 */
[----:B------:R-:W-:Y:S04]  /*41c40*/  LDGSTS.E [R252+-0x5e700], desc[UR22][R216.64], P1 ;  /* 0xa1900000d8fc7fae */ /* 0x000fe800089a1016 */
[----:B------:R-:W-:Y:S01]  /*41c50*/  LDGSTS.E [R24+-0x5e300], desc[UR22][R218.64], P1 ;  /* 0xa1d00000da187fae */ /* 0x000fe200089a1016 */
[----:B---3--:R-:W-:-:S03]  /*41c60*/  IMAD.WIDE R238, R25, 0x4, R12 ;  /* 0x0000000419ee7825 */ /* 0x008fc600078e020c */
[----:B------:R-:W3:Y:S01]  /*41c70*/  LDL.LU.64 R12, [R1+0x598] ;  /* 0x00059800010c7983 */ /* 0x000ee20000300a00 */
[----:B------:R-:W-:-:S03]  /*41c80*/  IMAD.WIDE R228, R25, 0x4, R2 ;  /* 0x0000000419e47825 */ /* 0x000fc600078e0202 */
[----:B------:R-:W3:Y:S04]  /*41c90*/  LDL.LU.64 R2, [R1+0x590] ;  /* 0x0005900001027983 */ /* 0x000ee80000300a00 */
[----:B------:R1:W-:Y:S04]  /*41ca0*/  STL.64 [R1+0x570], R238 ;  /* 0x000570ee01007387 */ /* 0x0003e80000100a00 */
[----:B------:R1:W-:Y:S04]  /*41cb0*/  LDGSTS.E [R252+-0x5df00], desc[UR22][R238.64], P1 ;  /* 0xa2100000eefc7fae */ /* 0x0003e800089a1016 */
[----:B------:R2:W-:Y:S04]  /*41cc0*/  STL.64 [R1+0x5a0], R228 ;  /* 0x0005a0e401007387 */ /* 0x0005e80000100a00 */
[----:B------:R2:W-:Y:S01]  /*41cd0*/  LDGSTS.E [R24+-0x5db00], desc[UR22][R228.64], P1 ;  /* 0xa2500000e4187fae */ /* 0x0005e200089a1016 */
[----:B-1----:R-:W-:-:S03]  /*41ce0*/  IMAD.WIDE R238, R25, 0x4, R230 ;  /* 0x0000000419ee7825 */ /* 0x002fc600078e02e6 */
[----:B------:R-:W3:Y:S04]  /*41cf0*/  LDL.LU.64 R230, [R1+0x588] ;  /* 0x0005880001e67983 */ /* 0x000ee80000300a00 */
[----:B------:R4:W-:Y:S01]  /*41d00*/  LDGSTS.E [R252+-0x5d700], desc[UR22][R238.64], P1 ;  /* 0xa2900000eefc7fae */ /* 0x0009e200089a1016 */
[----:B--2---:R-:W-:-:S03]  /*41d10*/  IMAD.WIDE R228, R25, 0x4, R14 ;  /* 0x0000000419e47825 */ /* 0x004fc600078e020e */
[----:B------:R-:W2:Y:S04]  /*41d20*/  LDL.LU.64 R14, [R1+0x580] ;  /* 0x00058000010e7983 */ /* 0x000ea80000300a00 */
[----:B------:R4:W-:Y:S04]  /*41d30*/  STL.64 [R1+0x5a8], R238 ;  /* 0x0005a8ee01007387 */ /* 0x0009e80000100a00 */
[----:B------:R1:W-:Y:S04]  /*41d40*/  STL.64 [R1+0x5b0], R228 ;  /* 0x0005b0e401007387 */ /* 0x0003e80000100a00 */
[----:B------:R1:W-:Y:S01]  /*41d50*/  LDGSTS.E [R24+-0x5d300], desc[UR22][R228.64], P1 ;  /* 0xa2d00000e4187fae */ /* 0x0003e200089a1016 */
[----:B----4-:R-:W-:-:S03]  /*41d60*/  IMAD.WIDE R238, R25, 0x4, R16 ;  /* 0x0000000419ee7825 */ /* 0x010fc600078e0210 */
[----:B------:R-:W4:Y:S01]  /*41d70*/  LDL.LU.64 R16, [R1+0x578] ;  /* 0x0005780001107983 */ /* 0x000f220000300a00 */
[----:B-1----:R-:W-:-:S03]  /*41d80*/  IMAD.WIDE R228, R25, 0x4, R22 ;  /* 0x0000000419e47825 */ /* 0x002fc600078e0216 */
[----:B------:R-:W4:Y:S04]  /*41d90*/  LDL.LU.64 R22, [R1+0x568] ;  /* 0x0005680001167983 */ /* 0x000f280000300a00 */
[----:B------:R1:W-:Y:S04]  /*41da0*/  STL.64 [R1+0x5b8], R238 ;  /* 0x0005b8ee01007387 */ /* 0x0003e80000100a00 */
[----:B------:R1:W-:Y:S04]  /*41db0*/  LDGSTS.E [R252+-0x5cf00], desc[UR22][R238.64], P1 ;  /* 0xa3100000eefc7fae */ /* 0x0003e800089a1016 */
[----:B------:R1:W-:Y:S04]  /*41dc0*/  STL.64 [R1+0x5c0], R228 ;  /* 0x0005c0e401007387 */ /* 0x0003e80000100a00 */
[----:B------:R1:W-:Y:S02]  /*41dd0*/  LDGSTS.E [R24+-0x5cb00], desc[UR22][R228.64], P1 ;  /* 0xa3500000e4187fae */ /* 0x0003e400089a1016 */
[----:B-1----:R-:W-:-:S02]  /*41de0*/  IMAD.WIDE R238, R25, 0x4, R232 ;  /* 0x0000000419ee7825 */ /* 0x002fc400078e02e8 */
[----:B------:R-:W4:Y:S04]  /*41df0*/  LDL.LU.64 R232, [R1+0x560] ;  /* 0x0005600001e87983 */ /* 0x000f280000300a00 */
[----:B------:R3:W-:Y:S01]  /*41e00*/  LDGSTS.E [R252+-0x5c700], desc[UR22][R238.64], P1 ;  /* 0xa3900000eefc7fae */ /* 0x0007e200089a1016 */
[----:B------:R-:W-:-:S03]  /*41e10*/  IMAD.WIDE R228, R25, 0x4, R20 ;  /* 0x0000000419e47825 */ /* 0x000fc600078e0214 */
[----:B------:R-:W4:Y:S04]  /*41e20*/  LDL.LU.64 R20, [R1+0x550] ;  /* 0x0005500001147983 */ /* 0x000f280000300a00 */
[----:B------:R3:W-:Y:S04]  /*41e30*/  STL.64 [R1+0x5c8], R238 ;  /* 0x0005c8ee01007387 */ /* 0x0007e80000100a00 */
[----:B------:R1:W-:Y:S04]  /*41e40*/  STL.64 [R1+0x5d0], R228 ;  /* 0x0005d0e401007387 */ /* 0x0003e80000100a00 */
[----:B------:R1:W-:Y:S01]  /*41e50*/  LDGSTS.E [R24+-0x5c300], desc[UR22][R228.64], P1 ;  /* 0xa3d00000e4187fae */ /* 0x0003e200089a1016 */
[----:B---3--:R-:W-:-:S03]  /*41e60*/  IMAD.WIDE R238, R25, 0x4, R12 ;  /* 0x0000000419ee7825 */ /* 0x008fc600078e020c */
[----:B------:R-:W3:Y:S01]  /*41e70*/  LDL.LU.64 R12, [R1+0x540] ;  /* 0x00054000010c7983 */ /* 0x000ee20000300a00 */
[----:B-1----:R-:W-:-:S03]  /*41e80*/  IMAD.WIDE R228, R25, 0x4, R2 ;  /* 0x0000000419e47825 */ /* 0x002fc600078e0202 */
        /* <DEDUP_REMOVED lines=59> */
[----:B------:R3:W-:Y:S01]  /*42240*/  STL.64 [R1+0x3f0], R228 ;  /* 0x0003f0e401007387 */ /* 0x0007e20000100a00 */
[----:B-1----:R-:W-:-:S03]  /*42250*/  VIADD R252, R8, 0x100000 ;  /* 0x0010000008fc7836 */ /* 0x002fc60000000000 */
[----:B------:R1:W-:Y:S02]  /*42260*/  LDGSTS.E [R24+-0x58300], desc[UR22][R228.64], P1 ;  /* 0xa7d00000e4187fae */ /* 0x0003e400089a1016 */
[----:B-1----:R-:W-:Y:S02]  /*42270*/  VIADD R24, R8, 0x100000 ;  /* 0x0010000008187836 */ /* 0x002fe40000000000 */
[C---:B---3--:R-:W-:Y:S02]  /*42280*/  IMAD.WIDE R238, R25.reuse, 0x4, R12 ;  /* 0x0000000419ee7825 */ /* 0x048fe400078e020c */
[----:B------:R-:W3:Y:S02]  /*42290*/  LDL.LU.64 R12, [R1+0x1488] ;  /* 0x00148800010c7983 */ /* 0x000ee40000300a00 */
[C---:B------:R-:W-:Y:S02]  /*422a0*/  IMAD.WIDE R228, R25.reuse, 0x4, R2 ;  /* 0x0000000419e47825 */ /* 0x040fe400078e0202 */
        /* <DEDUP_REMOVED lines=1141> */
[----:B----4-:R-:W-:-:S02]  /*46a00*/  IMAD.WIDE R228, R25, 0x4, R16 ;  /* 0x0000000419e47825 */ /* 0x010fc400078e0210 */
[----:B------:R-:W4:Y:S02]  /*46a10*/  LDL.LU.64 R16, [R1+0x15a8] ;  /* 0x0015a80001107983 */ /* 0x000f240000300a00 */
[C---:B------:R-:W-:Y:S02]  /*46a20*/  IMAD.WIDE R22, R25.reuse, 0x4, R22 ;  /* 0x0000000419167825 */ /* 0x040fe400078e0216 */
[----:B------:R-:W4:Y:S04]  /*46a30*/  LDL.LU.64 R244, [R1+0x1580] ;  /* 0x0015800001f47983 */ /* 0x000f280000300a00 */
[----:B------:R-:W-:Y:S04]  /*46a40*/  STL.64 [R1+0x1308], R228 ;  /* 0x001308e401007387 */ /* 0x000fe80000100a00 */
[----:B------:R-:W-:Y:S04]  /*46a50*/  LDGSTS.E [R252+-0x78c80], desc[UR22][R228.64], P1 ;  /* 0x87380000e4fc7fae */ /* 0x000fe800089a1016 */
[----:B------:R1:W-:Y:S04]  /*46a60*/  STL.64 [R1+0x1318], R22 ;  /* 0x0013181601007387 */ /* 0x0003e80000100a00 */
[----:B------:R1:W-:Y:S02]  /*46a70*/  LDGSTS.E [R24+-0x78880], desc[UR22][R22.64], P1 ;  /* 0x8778000016187fae */ /* 0x0003e400089a1016 */
[----:B-1----:R-:W-:-:S02]  /*46a80*/  IMAD.WIDE R22, R25, 0x4, R232 ;  /* 0x0000000419167825 */ /* 0x002fc400078e02e8 */
[----:B------:R-:W4:Y:S02]  /*46a90*/  LDL.LU.64 R232, [R1+0x1558] ;  /* 0x0015580001e87983 */ /* 0x000f240000300a00 */
[C---:B------:R-:W-:Y:S02]  /*46aa0*/  IMAD.WIDE R20, R25.reuse, 0x4, R20 ;  /* 0x0000000419147825 */ /* 0x040fe400078e0214 */
[----:B------:R-:W4:Y:S04]  /*46ab0*/  LDL.LU.64 R250, [R1+0x1530] ;  /* 0x0015300001fa7983 */ /* 0x000f280000300a00 */
[----:B------:R3:W-:Y:S04]  /*46ac0*/  STL.64 [R1+0x1328], R22 ;  /* 0x0013281601007387 */ /* 0x0007e80000100a00 */
[----:B------:R3:W-:Y:S04]  /*46ad0*/  LDGSTS.E [R252+-0x78480], desc[UR22][R22.64], P1 ;  /* 0x87b8000016fc7fae */ /* 0x0007e800089a1016 */
[----:B------:R1:W-:Y:S04]  /*46ae0*/  STL.64 [R1+0x1340], R20 ;  /* 0x0013401401007387 */ /* 0x0003e80000100a00 */
[----:B------:R-:W-:Y:S01]  /*46af0*/  LDGSTS.E [R24+-0x78080], desc[UR22][R20.64], P1 ;  /* 0x87f8000014187fae */ /* 0x000fe200089a1016 */
[----:B---3--:R-:W-:-:S03]  /*46b00*/  IMAD.WIDE R22, R25, 0x4, R12 ;  /* 0x0000000419167825 */ /* 0x008fc600078e020c */
[----:B------:R-:W3:Y:S01]  /*46b10*/  LDL.LU.64 R12, [R1+0x1508] ;  /* 0x00150800010c7983 */ /* 0x000ee20000300a00 */
[----:B------:R-:W-:-:S03]  /*46b20*/  IMAD.WIDE R2, R25, 0x4, R2 ;  /* 0x0000000419027825 */ /* 0x000fc600078e0202 */
[----:B-1----:R-:W3:Y:S04]  /*46b30*/  LDL.LU.64 R20, [R1+0x14e0] ;  /* 0x0014e00001147983 */ /* 0x002ee80000300a00 */
[----:B------:R-:W-:Y:S04]  /*46b40*/  STL.64 [R1+0x1350], R22 ;  /* 0x0013501601007387 */ /* 0x000fe80000100a00 */
[----:B------:R-:W-:Y:S04]  /*46b50*/  LDGSTS.E [R252+-0x5fc80], desc[UR22][R22.64], P1 ;  /* 0xa038000016fc7fae */ /* 0x000fe800089a1016 */
[----:B------:R1:W-:Y:S04]  /*46b60*/  STL.64 [R1+0x1360], R2 ;  /* 0x0013600201007387 */ /* 0x0003e80000100a00 */
[----:B------:R-:W-:Y:S01]  /*46b70*/  LDGSTS.E [R24+-0x5f880], desc[UR22][R2.64], P1 ;  /* 0xa078000002187fae */ /* 0x000fe200089a1016 */
[----:B------:R-:W-:-:S05]  /*46b80*/  IMAD.WIDE R228, R25, 0x4, R230 ;  /* 0x0000000419e47825 */ /* 0x000fca00078e02e6 */
[----:B------:R2:W-:Y:S04]  /*46b90*/  LDGSTS.E [R252+-0x5f480], desc[UR22][R228.64], P1 ;  /* 0xa0b80000e4fc7fae */ /* 0x0005e800089a1016 */
[----:B-1----:R-:W3:Y:S04]  /*46ba0*/  LDL.LU.64 R2, [R1+0x14b8] ;  /* 0x0014b80001027983 */ /* 0x002ee80000300a00 */
[----:B------:R-:W3:Y:S04]  /*46bb0*/  LDL.LU.64 R22, [R1+0x1490] ;  /* 0x0014900001167983 */ /* 0x000ee80000300a00 */
[----:B------:R-:W-:Y:S01]  /*46bc0*/  STL.64 [R1+0x1370], R228 ;  /* 0x001370e401007387 */ /* 0x000fe20000100a00 */
[----:B--2---:R-:W-:-:S05]  /*46bd0*/  IMAD.WIDE R14, R25, 0x4, R14 ;  /* 0x00000004190e7825 */ /* 0x004fca00078e020e */
[----:B------:R1:W-:Y:S04]  /*46be0*/  STL.64 [R1+0x1380], R14 ;  /* 0x0013800e01007387 */ /* 0x0003e80000100a00 */
[----:B------:R-:W-:Y:S04]  /*46bf0*/  LDGSTS.E [R24+-0x5f080], desc[UR22][R14.64], P1 ;  /* 0xa0f800000e187fae */ /* 0x000fe800089a1016 */
[----:B-1----:R-:W2:Y:S01]  /*46c00*/  LDL.LU.64 R14, [R1+0x1468] ;  /* 0x00146800010e7983 */ /* 0x002ea20000300a00 */
[----:B----4-:R-:W-:-:S03]  /*46c10*/  IMAD.WIDE R230, R25, 0x4, R16 ;  /* 0x0000000419e67825 */ /* 0x010fc600078e0210 */
[----:B------:R-:W4:Y:S01]  /*46c20*/  LDL.LU.64 R16, [R1+0x1438] ;  /* 0x0014380001107983 */ /* 0x000f220000300a00 */
[----:B------:R-:W-:-:S03]  /*46c30*/  IMAD.WIDE R228, R25, 0x4, R244 ;  /* 0x0000000419e47825 */ /* 0x000fc600078e02f4 */
[----:B------:R-:W-:Y:S04]  /*46c40*/  STL.64 [R1+0x1390], R230 ;  /* 0x001390e601007387 */ /* 0x000fe80000100a00 */
[----:B------:R-:W-:Y:S04]  /*46c50*/  LDGSTS.E [R252+-0x5ec80], desc[UR22][R230.64], P1 ;  /* 0xa1380000e6fc7fae */ /* 0x000fe800089a1016 */
[----:B------:R1:W-:Y:S04]  /*46c60*/  STL.64 [R1+0x13a0], R228 ;  /* 0x0013a0e401007387 */ /* 0x0003e80000100a00 */
[----:B------:R1:W-:Y:S01]  /*46c70*/  LDGSTS.E [R24+-0x5e880], desc[UR22][R228.64], P1 ;  /* 0xa1780000e4187fae */ /* 0x0003e200089a1016 */
[----:B------:R-:W-:-:S03]  /*46c80*/  IMAD.WIDE R238, R25, 0x4, R232 ;  /* 0x0000000419ee7825 */ /* 0x000fc600078e02e8 */
[----:B------:R-:W4:Y:S01]  /*46c90*/  LDL.LU.64 R232, [R1+0x1408] ;  /* 0x0014080001e87983 */ /* 0x000f220000300a00 */
[----:B-1----:R-:W-:-:S03]  /*46ca0*/  IMAD.WIDE R228, R25, 0x4, R250 ;  /* 0x0000000419e47825 */ /* 0x002fc600078e02fa */
[----:B------:R-:W4:Y:S04]  /*46cb0*/  LDL.LU.64 R230, [R1+0x1388] ;  /* 0x0013880001e67983 */ /* 0x000f280000300a00 */
[----:B------:R-:W-:Y:S04]  /*46cc0*/  STL.64 [R1+0x13b0], R238 ;  /* 0x0013b0ee01007387 */ /* 0x000fe80000100a00 */
[----:B------:R-:W-:Y:S04]  /*46cd0*/  LDGSTS.E [R252+-0x5e480], desc[UR22][R238.64], P1 ;  /* 0xa1b80000eefc7fae */ /* 0x000fe800089a1016 */
[----:B------:R3:W-:Y:S04]  /*46ce0*/  STL.64 [R1+0x13c0], R228 ;  /* 0x0013c0e401007387 */ /* 0x0007e80000100a00 */
[----:B------:R3:W-:Y:S02]  /*46cf0*/  LDGSTS.E [R24+-0x5e080], desc[UR22][R228.64], P1 ;  /* 0xa1f80000e4187fae */ /* 0x0007e400089a1016 */
[----:B---3--:R-:W-:-:S02]  /*46d00*/  IMAD.WIDE R228, R25, 0x4, R12 ;  /* 0x0000000419e47825 */ /* 0x008fc400078e020c */
[----:B------:R-:W3:Y:S02]  /*46d10*/  LDL.LU.64 R12, [R1+0x1330] ;  /* 0x00133000010c7983 */ /* 0x000ee40000300a00 */
[C---:B------:R-:W-:Y:S02]  /*46d20*/  IMAD.WIDE R20, R25.reuse, 0x4, R20 ;  /* 0x0000000419147825 */ /* 0x040fe400078e0214 */
[----:B------:R-:W3:Y:S04]  /*46d30*/  LDL.LU.64 R250, [R1+0xac0] ;  /* 0x000ac00001fa7983 */ /* 0x000ee80000300a00 */
[----:B------:R1:W-:Y:S04]  /*46d40*/  STL.64 [R1+0x13d0], R228 ;  /* 0x0013d0e401007387 */ /* 0x0003e80000100a00 */
[----:B------:R1:W-:Y:S04]  /*46d50*/  LDGSTS.E [R252+-0x5dc80], desc[UR22][R228.64], P1 ;  /* 0xa2380000e4fc7fae */ /* 0x0003e800089a1016 */
[----:B------:R1:W-:Y:S04]  /*46d60*/  STL.64 [R1+0x13e0], R20 ;  /* 0x0013e01401007387 */ /* 0x0003e80000100a00 */
[----:B------:R-:W-:Y:S01]  /*46d70*/  LDGSTS.E [R24+-0x5d880], desc[UR22][R20.64], P1 ;  /* 0xa278000014187fae */ /* 0x000fe200089a1016 */
[----:B-1----:R-:W-:-:S03]  /*46d80*/  IMAD.WIDE R228, R25, 0x4, R2 ;  /* 0x0000000419e47825 */ /* 0x002fc600078e0202 */
[----:B------:R-:W3:Y:S01]  /*46d90*/  LDL.LU.64 R20, [R1+0xa88] ;  /* 0x000a880001147983 */ /* 0x000ee20000300a00 */
[----:B------:R-:W-:-:S03]  /*46da0*/  IMAD.WIDE R22, R25, 0x4, R22 ;  /* 0x0000000419167825 */ /* 0x000fc600078e0216 */
[----:B------:R-:W3:Y:S04]  /*46db0*/  LDL.LU.64 R2, [R1+0xa60] ;  /* 0x000a600001027983 */ /* 0x000ee80000300a00 */
[----:B------:R2:W-:Y:S04]  /*46dc0*/  STL.64 [R1+0x13f8], R228 ;  /* 0x0013f8e401007387 */ /* 0x0005e80000100a00 */
[----:B------:R2:W-:Y:S04]  /*46dd0*/  LDGSTS.E [R252+-0x5d480], desc[UR22][R228.64], P1 ;  /* 0xa2b80000e4fc7fae */ /* 0x0005e800089a1016 */
[----:B------:R4:W-:Y:S04]  /*46de0*/  STL.64 [R1+0x1410], R22 ;  /* 0x0014101601007387 */ /* 0x0009e80000100a00 */
[----:B------:R4:W-:Y:S01]  /*46df0*/  LDGSTS.E [R24+-0x5d080], desc[UR22][R22.64], P1 ;  /* 0xa2f8000016187fae */ /* 0x0009e200089a1016 */
[----:B--2---:R-:W-:-:S03]  /*46e00*/  IMAD.WIDE R228, R25, 0x4, R14 ;  /* 0x0000000419e47825 */ /* 0x004fc600078e020e */
[----:B------:R-:W2:Y:S04]  /*46e10*/  LDL.LU.64 R14, [R1+0x9e0] ;  /* 0x0009e000010e7983 */ /* 0x000ea80000300a00 */
[----:B------:R1:W-:Y:S01]  /*46e20*/  LDGSTS.E [R252+-0x5cc80], desc[UR22][R228.64], P1 ;  /* 0xa3380000e4fc7fae */ /* 0x0003e200089a1016 */
[----:B----4-:R-:W-:-:S03]  /*46e30*/  IMAD.WIDE R22, R25, 0x4, R16 ;  /* 0x0000000419167825 */ /* 0x010fc600078e0210 */
[----:B------:R-:W4:Y:S04]  /*46e40*/  LDL.LU.64 R16, [R1+0x9b8] ;  /* 0x0009b80001107983 */ /* 0x000f280000300a00 */
[----:B------:R-:W-:Y:S04]  /*46e50*/  STL.64 [R1+0x14b8], R228 ;  /* 0x0014b8e401007387 */ /* 0x000fe80000100a00 */
[----:B------:R1:W-:Y:S04]  /*46e60*/  STL.64 [R1+0x14b0], R22 ;  /* 0x0014b01601007387 */ /* 0x0003e80000100a00 */
[----:B------:R-:W-:Y:S04]  /*46e70*/  LDGSTS.E [R24+-0x5c880], desc[UR22][R22.64], P1 ;  /* 0xa378000016187fae */ /* 0x000fe800089a1016 */
[----:B-1----:R-:W4:Y:S01]  /*46e80*/  LDL.LU.64 R22, [R1+0x980] ;  /* 0x0009800001167983 */ /* 0x002f220000300a00 */
[----:B------:R-:W-:-:S04]  /*46e90*/  IMAD.WIDE R232, R25, 0x4, R232 ;  /* 0x0000000419e87825 */ /* 0x000fc800078e02e8 */
[C---:B------:R-:W-:Y:S01]  /*46ea0*/  IMAD.WIDE R228, R25.reuse, 0x4, R230 ;  /* 0x0000000419e47825 */ /* 0x040fe200078e02e6 */
[----:B------:R-:W-:Y:S04]  /*46eb0*/  LDGSTS.E [R252+-0x5c480], desc[UR22][R232.64], P1 ;  /* 0xa3b80000e8fc7fae */ /* 0x000fe800089a1016 */
[----:B------:R-:W4:Y:S04]  /*46ec0*/  LDL.LU.64 R230, [R1+0x850] ;  /* 0x0008500001e67983 */ /* 0x000f280000300a00 */
[----:B------:R1:W-:Y:S04]  /*46ed0*/  STL.64 [R1+0x14a8], R232 ;  /* 0x0014a8e801007387 */ /* 0x0003e80000100a00 */
[----:B------:R3:W-:Y:S04]  /*46ee0*/  STL.64 [R1+0x14a0], R228 ;  /* 0x0014a0e401007387 */ /* 0x0007e80000100a00 */
[----:B------:R3:W-:Y:S04]  /*46ef0*/  LDGSTS.E [R24+-0x5c080], desc[UR22][R228.64], P1 ;  /* 0xa3f80000e4187fae */ /* 0x0007e800089a1016 */
[----:B-1----:R-:W4:Y:S01]  /*46f00*/  LDL.LU.64 R232, [R1+0x518] ;  /* 0x0005180001e87983 */ /* 0x002f220000300a00 */
[----:B---3--:R-:W-:-:S03]  /*46f10*/  IMAD.WIDE R228, R25, 0x4, R12 ;  /* 0x0000000419e47825 */ /* 0x008fc600078e020c */
[----:B------:R-:W3:Y:S01]  /*46f20*/  LDL.LU.64 R12, [R1+0x4e8] ;  /* 0x0004e800010c7983 */ /* 0x000ee20000300a00 */
[----:B------:R-:W-:-:S03]  /*46f30*/  IMAD.WIDE R244, R25, 0x4, R250 ;  /* 0x0000000419f47825 */ /* 0x000fc600078e02fa */
[----:B------:R1:W-:Y:S04]  /*46f40*/  STL.64 [R1+0x1498], R228 ;  /* 0x001498e401007387 */ /* 0x0003e80000100a00 */
[----:B------:R1:W-:Y:S04]  /*46f50*/  STL.64 [R1+0x1490], R244 ;  /* 0x001490f401007387 */ /* 0x0003e80000100a00 */
[----:B------:R-:W-:Y:S04]  /*46f60*/  LDGSTS.E [R252+-0x5bc80], desc[UR22][R228.64], P1 ;  /* 0xa4380000e4fc7fae */ /* 0x000fe800089a1016 */
[----:B------:R-:W3:Y:S04]  /*46f70*/  LDL.LU.64 R238, [R1+0x4b8] ;  /* 0x0004b80001ee7983 */ /* 0x000ee80000300a00 */
[----:B------:R-:W-:Y:S04]  /*46f80*/  LDGSTS.E [R24+-0x5b880], desc[UR22][R244.64], P1 ;  /* 0xa4780000f4187fae */ /* 0x000fe800089a1016 */
[----:B-1----:R-:W3:Y:S01]  /*46f90*/  LDL.LU.64 R228, [R1+0x488] ;  /* 0x0004880001e47983 */ /* 0x002ee20000300a00 */
[----:B------:R-:W-:-:S03]  /*46fa0*/  IMAD.WIDE R20, R25, 0x4, R20 ;  /* 0x0000000419147825 */ /* 0x000fc600078e0214 */
[----:B------:R-:W3:Y:S01]  /*46fb0*/  LDL.LU.64 R244, [R1+0x458] ;  /* 0x0004580001f47983 */ /* 0x000ee20000300a00 */
[----:B------:R-:W-:-:S03]  /*46fc0*/  IMAD.WIDE R2, R25, 0x4, R2 ;  /* 0x0000000419027825 */ /* 0x000fc600078e0202 */
[----:B------:R-:W3:Y:S04]  /*46fd0*/  LDL.LU.64 R250, [R1+0x428] ;  /* 0x0004280001fa7983 */ /* 0x000ee80000300a00 */
[----:B------:R1:W-:Y:S04]  /*46fe0*/  STL.64 [R1+0x1488], R20 ;  /* 0x0014881401007387 */ /* 0x0003e80000100a00 */
[----:B------:R-:W-:Y:S04]  /*46ff0*/  LDGSTS.E [R252+-0x5b480], desc[UR22][R20.64], P1 ;  /* 0xa4b8000014fc7fae */ /* 0x000fe800089a1016 */
[----:B------:R2:W-:Y:S04]  /*47000*/  STL.64 [R1+0x1480], R2 ;  /* 0x0014800201007387 */ /* 0x0005e80000100a00 */
[----:B------:R2:W-:Y:S04]  /*47010*/  LDGSTS.E [R24+-0x5b080], desc[UR22][R2.64], P1 ;  /* 0xa4f8000002187fae */ /* 0x0005e800089a1016 */
[----:B-1----:R-:W3:Y:S01]  /*47020*/  LDL.LU.64 R20, [R1+0x1a80] ;  /* 0x001a800001147983 */ /* 0x002ee20000300a00 */
[----:B--2---:R-:W-:-:S05]  /*47030*/  IMAD.WIDE R2, R25, 0x4, R14 ;  /* 0x0000000419027825 */ /* 0x004fca00078e020e */
[----:B------:R-:W-:Y:S01]  /*47040*/  LDGSTS.E [R252+-0x5ac80], desc[UR22][R2.64], P1 ;  /* 0xa538000002fc7fae */ /* 0x000fe200089a1016 */
[----:B----4-:R-:W-:-:S03]  /*47050*/  IMAD.WIDE R14, R25, 0x4, R16 ;  /* 0x00000004190e7825 */ /* 0x010fc600078e0210 */
[----:B------:R-:W2:Y:S04]  /*47060*/  LDL.LU.64 R16, [R1+0x3f8] ;  /* 0x0003f80001107983 */ /* 0x000ea80000300a00 */
[----:B------:R1:W-:Y:S04]  /*47070*/  STL.64 [R1+0x1478], R2 ;  /* 0x0014780201007387 */ /* 0x0003e80000100a00 */
[----:B------:R4:W-:Y:S04]  /*47080*/  STL.64 [R1+0x1470], R14 ;  /* 0x0014700e01007387 */ /* 0x0009e80000100a00 */
[----:B------:R-:W-:Y:S04]  /*47090*/  LDGSTS.E [R24+-0x5a880], desc[UR22][R14.64], P1 ;  /* 0xa57800000e187fae */ /* 0x000fe800089a1016 */
[----:B-1----:R-:W2:Y:S04]  /*470a0*/  LDL.LU.64 R2, [R1+0x1a78] ;  /* 0x001a780001027983 */ /* 0x002ea80000300a00 */
[----:B----4-:R-:W4:Y:S01]  /*470b0*/  LDL.LU.64 R14, [R1+0x3c8] ;  /* 0x0003c800010e7983 */ /* 0x010f220000300a00 */
[----:B------:R-:W-:-:S05]  /*470c0*/  IMAD.WIDE R22, R25, 0x4, R22 ;  /* 0x0000000419167825 */ /* 0x000fca00078e0216 */
[----:B------:R1:W-:Y:S04]  /*470d0*/  STL.64 [R1+0x1468], R22 ;  /* 0x0014681601007387 */ /* 0x0003e80000100a00 */
[----:B------:R-:W-:Y:S01]  /*470e0*/  LDGSTS.E [R252+-0x5a480], desc[UR22][R22.64], P1 ;  /* 0xa5b8000016fc7fae */ /* 0x000fe200089a1016 */
[----:B------:R-:W-:-:S05]  /*470f0*/  IMAD.WIDE R230, R25, 0x4, R230 ;  /* 0x0000000419e67825 */ /* 0x000fca00078e02e6 */
[----:B------:R-:W-:Y:S04]  /*47100*/  LDGSTS.E [R24+-0x5a080], desc[UR22][R230.64], P1 ;  /* 0xa5f80000e6187fae */ /* 0x000fe800089a1016 */
[----:B-1----:R-:W4:Y:S04]  /*47110*/  LDL.LU.64 R22, [R1+0x1a70] ;  /* 0x001a700001167983 */ /* 0x002f280000300a00 */
[----:B------:R1:W-:Y:S01]  /*47120*/  STL.64 [R1+0x1460], R230 ;  /* 0x001460e601007387 */ /* 0x0003e20000100a00 */
[----:B------:R-:W-:-:S05]  /*47130*/  IMAD.WIDE R232, R25, 0x4, R232 ;  /* 0x0000000419e87825 */ /* 0x000fca00078e02e8 */
[----:B------:R-:W-:Y:S04]  /*47140*/  LDGSTS.E [R252+-0x59c80], desc[UR22][R232.64], P1 ;  /* 0xa6380000e8fc7fae */ /* 0x000fe800089a1016 */
[----:B-1----:R-:W4:Y:S01]  /*47150*/  LDL.LU.64 R230, [R1+0x1a68] ;  /* 0x001a680001e67983 */ /* 0x002f220000300a00 */
[----:B---3--:R-:W-:-:S03]  /*47160*/  IMAD.WIDE R12, R25, 0x4, R12 ;  /* 0x00000004190c7825 */ /* 0x008fc600078e020c */
[----:B------:R1:W-:Y:S04]  /*47170*/  STL.64 [R1+0x1458], R232 ;  /* 0x001458e801007387 */ /* 0x0003e80000100a00 */
[----:B------:R-:W-:Y:S04]  /*47180*/  LDGSTS.E [R24+-0x59880], desc[UR22][R12.64], P1 ;  /* 0xa67800000c187fae */ /* 0x000fe800089a1016 */
[----:B-1----:R-:W3:Y:S04]  /*47190*/  LDL.LU.64 R232, [R1+0x1a60] ;  /* 0x001a600001e87983 */ /* 0x002ee80000300a00 */
[----:B------:R1:W-:Y:S01]  /*471a0*/  STL.64 [R1+0x1450], R12 ;  /* 0x0014500c01007387 */ /* 0x0003e20000100a00 */
[----:B------:R-:W-:-:S05]  /*471b0*/  IMAD.WIDE R238, R25, 0x4, R238 ;  /* 0x0000000419ee7825 */ /* 0x000fca00078e02ee */
[----:B------:R1:W-:Y:S04]  /*471c0*/  LDGSTS.E [R252+-0x59480], desc[UR22][R238.64], P1 ;  /* 0xa6b80000eefc7fae */ /* 0x0003e800089a1016 */
[----:B-1----:R-:W3:Y:S01]  /*471d0*/  LDL.LU.64 R12, [R1+0x1a58] ;  /* 0x001a5800010c7983 */ /* 0x002ee20000300a00 */
[----:B------:R-:W-:-:S03]  /*471e0*/  IMAD.WIDE R228, R25, 0x4, R228 ;  /* 0x0000000419e47825 */ /* 0x000fc600078e02e4 */
[----:B------:R1:W-:Y:S04]  /*471f0*/  STL.64 [R1+0x1448], R238 ;  /* 0x001448ee01007387 */ /* 0x0003e80000100a00 */
[----:B------:R1:W-:Y:S04]  /*47200*/  STL.64 [R1+0x1440], R228 ;  /* 0x001440e401007387 */ /* 0x0003e80000100a00 */
[----:B------:R1:W-:Y:S02]  /*47210*/  LDGSTS.E [R24+-0x59080], desc[UR22][R228.64], P1 ;  /* 0xa6f80000e4187fae */ /* 0x0003e400089a1016 */
[----:B-1----:R-:W-:-:S04]  /*47220*/  IMAD.WIDE R238, R25, 0x4, R244 ;  /* 0x0000000419ee7825 */ /* 0x002fc800078e02f4 */
[C---:B------:R-:W-:Y:S01]  /*47230*/  IMAD.WIDE R228, R25.reuse, 0x4, R250 ;  /* 0x0000000419e47825 */ /* 0x040fe200078e02fa */
[----:B------:R1:W-:Y:S04]  /*47240*/  STL.64 [R1+0x1438], R238 ;  /* 0x001438ee01007387 */ /* 0x0003e80000100a00 */
[----:B------:R-:W-:Y:S04]  /*47250*/  STL.64 [R1+0x1430], R228 ;  /* 0x001430e401007387 */ /* 0x000fe80000100a00 */
[----:B------:R-:W-:Y:S04]  /*47260*/  LDGSTS.E [R252+-0x58c80], desc[UR22][R238.64], P1 ;  /* 0xa7380000eefc7fae */ /* 0x000fe800089a1016 */
[----:B------:R-:W3:Y:S04]  /*47270*/  LDL.LU.64 R250, [R1+0x3b8] ;  /* 0x0003b80001fa7983 */ /* 0x000ee80000300a00 */
[----:B------:R-:W-:Y:S01]  /*47280*/  LDGSTS.E [R24+-0x58880], desc[UR22][R228.64], P1 ;  /* 0xa7780000e4187fae */ /* 0x000fe200089a1016 */
[----:B--2---:R-:W-:-:S05]  /*47290*/  IMAD.WIDE R16, R25, 0x4, R16 ;  /* 0x0000000419107825 */ /* 0x004fca00078e0210 */
[----:B------:R-:W-:Y:S04]  /*472a0*/  STL.64 [R1+0x19d8], R16 ;  /* 0x0019d81001007387 */ /* 0x000fe80000100a00 */
[----:B------:R2:W-:Y:S04]  /*472b0*/  LDGSTS.E [R24+-0x58480], desc[UR22][R16.64], P1 ;  /* 0xa7b8000010187fae */ /* 0x0005e800089a1016 */
[----:B-1----:R-:W3:Y:S01]  /*472c0*/  LDL.LU.64 R238, [R1+0x338] ;  /* 0x0003380001ee7983 */ /* 0x002ee20000300a00 */
[----:B----4-:R-:W-:-:S05]  /*472d0*/  IMAD.WIDE R14, R25, 0x4, R14 ;  /* 0x00000004190e7825 */ /* 0x010fca00078e020e */
[----:B------:R1:W-:Y:S04]  /*472e0*/  LDGSTS.E [R252+-0x58080], desc[UR22][R14.64], P1 ;  /* 0xa7f800000efc7fae */ /* 0x0003e800089a1016 */
[----:B------:R4:W-:Y:S01]  /*472f0*/  STL.64 [R1+0x19e0], R14 ;  /* 0x0019e00e01007387 */ /* 0x0009e20000100a00 */
[----:B------:R-:W-:-:S03]  /*47300*/  LOP3.LUT R245, R3, 0x20, RZ, 0xfc, !PT ;  /* 0x0000002003f57812 */ /* 0x000fc600078efcff */
[----:B------:R-:W0:Y:S04]  /*47310*/  LDGDEPBAR ;  /* 0x00000000000079af */ /* 0x000e280000000000 */
[----:B----4-:R-:W4:Y:S04]  /*47320*/  LDL.LU.64 R14, [R1+0x340] ;  /* 0x00034000010e7983 */ /* 0x010f280000300a00 */
[----:B------:R-:W4:Y:S01]  /*47330*/  LDL.LU.64 R16, [R1+0x2c0] ;  /* 0x0002c00001107983 */ /* 0x000f220000300a00 */
[----:B------:R-:W-:Y:S02]  /*47340*/  ISETP.GE.AND P6, PT, R245, UR4, PT ;  /* 0x00000004f5007c0c */ /* 0x000fe4000bfc6270 */
[----:B------:R-:W-:-:S02]  /*47350*/  LOP3.LUT R245, R3, 0x22, RZ, 0xfc, !PT ;  /* 0x0000002203f57812 */ /* 0x000fc400078efcff */
[----:B--2---:R-:W-:Y:S02]  /*47360*/  SEL R24, RZ, 0x4, P6 ;  /* 0x00000004ff187807 */ /* 0x004fe40003000000 */
[----:B------:R-:W-:Y:S02]  /*47370*/  ISETP.GE.AND P6, PT, R245, UR4, PT ;  /* 0x00000004f5007c0c */ /* 0x000fe4000bfc6270 */
[----:B------:R-:W-:Y:S02]  /*47380*/  SEL R24, R24, RZ, P3 ;  /* 0x000000ff18187207 */ /* 0x000fe40001800000 */
[----:B------:R-:W-:Y:S02]  /*47390*/  LOP3.LUT R245, R3, 0x40, RZ, 0xfc, !PT ;  /* 0x0000004003f57812 */ /* 0x000fe400078efcff */
[----:B------:R-:W-:Y:S02]  /*473a0*/  ISETP.NE.U32.AND P1, PT, R24, RZ, PT ;  /* 0x000000ff1800720c */ /* 0x000fe40003f25070 */
[----:B------:R-:W-:-:S02]  /*473b0*/  SEL R24, RZ, 0x4, P6 ;  /* 0x00000004ff187807 */ /* 0x000fc40003000000 */
[----:B------:R-:W-:Y:S02]  /*473c0*/  ISETP.GE.AND P6, PT, R245, UR4, PT ;  /* 0x00000004f5007c0c */ /* 0x000fe4000bfc6270 */
[----:B------:R-:W-:Y:S02]  /*473d0*/  SEL R24, R24, RZ, P3 ;  /* 0x000000ff18187207 */ /* 0x000fe40001800000 */
[----:B------:R-:W-:Y:S01]  /*473e0*/  LOP3.LUT R245, R3, 0x42, RZ, 0xfc, !PT ;  /* 0x0000004203f57812 */ /* 0x000fe200078efcff */
[----:B---3--:R-:W-:Y:S01]  /*473f0*/  IMAD.WIDE R12, R2, 0x4, R12 ;  /* 0x00000004020c7825 */ /* 0x008fe200078e020c */
[----:B------:R-:W-:Y:S06]  /*47400*/  BAR.SYNC.DEFER_BLOCKING 0x0 ;  /* 0x0000000000007b1d */ /* 0x000fec0000010000 */
[----:B------:R2:W-:Y:S04]  /*47410*/  STL.64 [R1+0x19e8], R12 ;  /* 0x0019e80c01007387 */ /* 0x0005e80000100a00 */
[----:B------:R-:W-:Y:S01]  /*47420*/  @!PT LDS RZ, [RZ] ;  /* 0x00000000fffff984 */ /* 0x000fe20000000800 */
[----:B------:R-:W-:Y:S01]  /*47430*/  @!PT LDS RZ, [RZ] ;  /* 0x00000000fffff984 */ /* 0x000fe20000000800 */
[----:B------:R-:W-:Y:S01]  /*47440*/  @!PT LDS RZ, [RZ] ;  /* 0x00000000fffff984 */ /* 0x000fe20000000800 */
[----:B------:R-:W-:Y:S01]  /*47450*/  LDGSTS.E [R233+-0x28000], desc[UR22][R12.64], P5 ;  /* 0xd80000000ce97fae */ /* 0x000fe2000a9a1016 */
[----:B------:R-:W-:-:S02]  /*47460*/  ISETP.NE.U32.AND P5, PT, R24, RZ, PT ;  /* 0x000000ff1800720c */ /* 0x000fc40003fa5070 */
[----:B------:R-:W-:Y:S02]  /*47470*/  SEL R24, RZ, 0x4, P6 ;  /* 0x00000004ff187807 */ /* 0x000fe40003000000 */
[----:B------:R-:W-:Y:S02]  /*47480*/  ISETP.GE.AND P6, PT, R245, UR4, PT ;  /* 0x00000004f5007c0c */ /* 0x000fe4000bfc6270 */
[----:B------:R-:W3:Y:S04]  /*47490*/  LDL.LU.64 R244, [R1+0x2b8] ;  /* 0x0002b80001f47983 */ /* 0x000ee80000300a00 */
[----:B--2---:R-:W2:Y:S01]  /*474a0*/  LDL.LU.64 R12, [R1+0x240] ;  /* 0x00024000010c7983 */ /* 0x004ea20000300a00 */
[----:B------:R-:W-:Y:S01]  /*474b0*/  IMAD.WIDE R228, R2, 0x4, R250 ;  /* 0x0000000402e47825 */ /* 0x000fe200078e02fa */
[----:B------:R-:W-:-:S02]  /*474c0*/  SEL R24, R24, RZ, P3 ;  /* 0x000000ff18187207 */ /* 0x000fc40001800000 */
[----:B-1----:R-:W-:Y:S02]  /*474d0*/  SEL R252, RZ, 0x4, P6 ;  /* 0x00000004fffc7807 */ /* 0x002fe40003000000 */
[----:B------:R-:W-:Y:S01]  /*474e0*/  LOP3.LUT R251, R3, 0x60, RZ, 0xfc, !PT ;  /* 0x0000006003fb7812 */ /* 0x000fe200078efcff */
[----:B------:R1:W-:Y:S01]  /*474f0*/  LDGSTS.E [R233+-0x27ff8], desc[UR22][R228.64], P4 ;  /* 0xd8008000e4e97fae */ /* 0x0003e2000a1a1016 */
[----:B------:R-:W-:Y:S02]  /*47500*/  ISETP.NE.U32.AND P6, PT, R24, RZ, PT ;  /* 0x000000ff1800720c */ /* 0x000fe40003fc5070 */
[----:B------:R-:W-:Y:S02]  /*47510*/  SEL R24, R252, RZ, P3 ;  /* 0x000000fffc187207 */ /* 0x000fe40001800000 */
[----:B------:R-:W-:Y:S02]  /*47520*/  ISETP.GE.AND P4, PT, R251, UR4, PT ;  /* 0x00000004fb007c0c */ /* 0x000fe4000bf86270 */
[C---:B------:R-:W-:Y:S01]  /*47530*/  LOP3.LUT R251, R3.reuse, 0x62, RZ, 0xfc, !PT ;  /* 0x0000006203fb7812 */ /* 0x040fe200078efcff */
[----:B------:R1:W-:Y:S02]  /*47540*/  STL.64 [R1+0x1408], R228 ;  /* 0x001408e401007387 */ /* 0x0003e40000100a00 */
[----:B-1----:R-:W-:Y:S01]  /*47550*/  IMAD.WIDE R228, R2, 0x4, R238 ;  /* 0x0000000402e47825 */ /* 0x002fe200078e02ee */
[----:B------:R-:W-:-:S03]  /*47560*/  LOP3.LUT R239, R3, 0x4, RZ, 0xfc, !PT ;  /* 0x0000000403ef7812 */ /* 0x000fc600078efcff */
[----:B----4-:R-:W-:-:S05]  /*47570*/  IMAD.WIDE R14, R2, 0x4, R14 ;  /* 0x00000004020e7825 */ /* 0x010fca00078e020e */
[----:B------:R-:W-:Y:S01]  /*47580*/  LDGSTS.E [R233+-0x26000], desc[UR22][R14.64], P1 ;  /* 0xda0000000ee97fae */ /* 0x000fe200089a1016 */
[----:B------:R-:W-:Y:S02]  /*47590*/  ISETP.NE.U32.AND P1, PT, R24, RZ, PT ;  /* 0x000000ff1800720c */ /* 0x000fe40003f25070 */
[----:B------:R-:W-:Y:S01]  /*475a0*/  SEL R24, RZ, 0x4, P4 ;  /* 0x00000004ff187807 */ /* 0x000fe20002000000 */
[----:B------:R1:W-:Y:S01]  /*475b0*/  STL.64 [R1+0x1400], R14 ;  /* 0x0014000e01007387 */ /* 0x0003e20000100a00 */
[----:B------:R-:W-:-:S03]  /*475c0*/  ISETP.GE.AND P4, PT, R251, UR4, PT ;  /* 0x00000004fb007c0c */ /* 0x000fc6000bf86270 */
[----:B------:R-:W4:Y:S01]  /*475d0*/  LDL.LU.64 R250, [R1+0x238] ;  /* 0x0002380001fa7983 */ /* 0x000f220000300a00 */
[----:B------:R-:W-:Y:S02]  /*475e0*/  SEL R24, R24, RZ, P3 ;  /* 0x000000ff18187207 */ /* 0x000fe40001800000 */
[----:B------:R-:W-:Y:S01]  /*475f0*/  SEL R252, RZ, 0x4, P4 ;  /* 0x00000004fffc7807 */ /* 0x000fe20002000000 */
[----:B------:R-:W-:Y:S01]  /*47600*/  IMAD.WIDE R16, R2, 0x4, R16 ;  /* 0x0000000402107825 */ /* 0x000fe200078e0210 */
[----:B------:R3:W-:Y:S04]  /*47610*/  LDGSTS.E [R233+-0x25ff8], desc[UR22][R228.64], P5 ;  /* 0xda008000e4e97fae */ /* 0x0007e8000a9a1016 */
[----:B-1----:R-:W4:Y:S01]  /*47620*/  LDL.LU.64 R14, [R1+0x3b0] ;  /* 0x0003b000010e7983 */ /* 0x002f220000300a00 */
[----:B------:R-:W-:-:S02]  /*47630*/  ISETP.NE.U32.AND P4, PT, R24, RZ, PT ;  /* 0x000000ff1800720c */ /* 0x000fc40003f85070 */
[----:B------:R-:W-:Y:S01]  /*47640*/  SEL R24, R252, RZ, P3 ;  /* 0x000000fffc187207 */ /* 0x000fe20001800000 */
[----:B------:R-:W-:Y:S01]  /*47650*/  LDGSTS.E [R233+-0x24000], desc[UR22][R16.64], P6 ;  /* 0xdc00000010e97fae */ /* 0x000fe2000b1a1016 */
[----:B------:R-:W-:Y:S02]  /*47660*/  ISETP.GE.AND P5, PT, R239, UR4, PT ;  /* 0x00000004ef007c0c */ /* 0x000fe4000bfa6270 */
[----:B------:R-:W-:Y:S01]  /*47670*/  LOP3.LUT R239, R3, 0x6, RZ, 0xfc, !PT ;  /* 0x0000000603ef7812 */ /* 0x000fe200078efcff */
[----:B------:R-:W-:Y:S01]  /*47680*/  STL.64 [R1+0x13f0], R228 ;  /* 0x0013f0e401007387 */ /* 0x000fe20000100a00 */
[----:B------:R-:W-:Y:S02]  /*47690*/  ISETP.NE.U32.AND P6, PT, R24, RZ, PT ;  /* 0x000000ff1800720c */ /* 0x000fe40003fc5070 */
[----:B------:R-:W-:Y:S01]  /*476a0*/  SEL R24, RZ, 0x4, P5 ;  /* 0x00000004ff187807 */ /* 0x000fe20002800000 */
[----:B------:R1:W-:Y:S01]  /*476b0*/  STL.64 [R1+0x13e8], R16 ;  /* 0x0013e81001007387 */ /* 0x0003e20000100a00 */
[----:B------:R-:W-:-:S03]  /*476c0*/  ISETP.GE.AND P5, PT, R239, UR4, PT ;  /* 0x00000004ef007c0c */ /* 0x000fc6000bfa6270 */
[----:B------:R-:W4:Y:S04]  /*476d0*/  LDL.LU.64 R238, [R1+0x3a8] ;  /* 0x0003a80001ee7983 */ /* 0x000f280000300a00 */
[----:B-1----:R-:W4:Y:S01]  /*476e0*/  LDL.LU.64 R16, [R1+0x330] ;  /* 0x0003300001107983 */ /* 0x002f220000300a00 */
[----:B------:R-:W-:Y:S02]  /*476f0*/  SEL R24, R24, RZ, P3 ;  /* 0x000000ff18187207 */ /* 0x000fe40001800000 */
[----:B------:R-:W-:Y:S02]  /*47700*/  SEL R252, RZ, 0x4, P5 ;  /* 0x00000004fffc7807 */ /* 0x000fe40002800000 */
[----:B------:R-:W-:Y:S02]  /*47710*/  ISETP.NE.U32.AND P5, PT, R24, RZ, PT ;  /* 0x000000ff1800720c */ /* 0x000fe40003fa5070 */
[----:B------:R-:W-:Y:S01]  /*47720*/  SEL R24, R252, RZ, P3 ;  /* 0x000000fffc187207 */ /* 0x000fe20001800000 */
[----:B---3--:R-:W-:Y:S01]  /*47730*/  IMAD.WIDE R228, R2, 0x4, R244 ;  /* 0x0000000402e47825 */ /* 0x008fe200078e02f4 */
[----:B------:R-:W-:-:S03]  /*47740*/  LOP3.LUT R245, R3, 0x24, RZ, 0xfc, !PT ;  /* 0x0000002403f57812 */ /* 0x000fc600078efcff */
[----:B--2---:R-:W-:Y:S01]  /*47750*/  IMAD.WIDE R12, R2, 0x4, R12 ;  /* 0x00000004020c7825 */ /* 0x004fe200078e020c */
[----:B------:R4:W-:Y:S01]  /*47760*/  LDGSTS.E [R233+-0x23ff8], desc[UR22][R228.64], P1 ;  /* 0xdc008000e4e97fae */ /* 0x0009e200089a1016 */
[----:B------:R-:W-:Y:S02]  /*47770*/  ISETP.GE.AND P1, PT, R245, UR4, PT ;  /* 0x00000004f5007c0c */ /* 0x000fe4000bf26270 */
[----:B------:R-:W-:Y:S01]  /*47780*/  LOP3.LUT R245, R3, 0x26, RZ, 0xfc, !PT ;  /* 0x0000002603f57812 */ /* 0x000fe200078efcff */
[----:B------:R-:W-:Y:S01]  /*47790*/  LDGSTS.E [R233+-0x22000], desc[UR22][R12.64], P4 ;  /* 0xde0000000ce97fae */ /* 0x000fe2000a1a1016 */
[----:B------:R-:W-:Y:S02]  /*477a0*/  ISETP.NE.U32.AND P4, PT, R24, RZ, PT ;  /* 0x000000ff1800720c */ /* 0x000fe40003f85070 */
[----:B------:R-:W-:Y:S01]  /*477b0*/  SEL R24, RZ, 0x4, P1 ;  /* 0x00000004ff187807 */ /* 0x000fe20000800000 */
[----:B------:R-:W-:Y:S01]  /*477c0*/  STL.64 [R1+0x13d8], R228 ;  /* 0x0013d8e401007387 */ /* 0x000fe20000100a00 */
[----:B------:R-:W-:-:S03]  /*477d0*/  ISETP.GE.AND P1, PT, R245, UR4, PT ;  /* 0x00000004f5007c0c */ /* 0x000fc6000bf26270 */
[----:B------:R1:W-:Y:S04]  /*477e0*/  STL.64 [R1+0x13c8], R12 ;  /* 0x0013c80c01007387 */ /* 0x0003e80000100a00 */
[----:B------:R-:W2:Y:S01]  /*477f0*/  LDL.LU.64 R244, [R1+0x328] ;  /* 0x0003280001f47983 */ /* 0x000ea20000300a00 */
[----:B------:R-:W-:-:S03]  /*47800*/  SEL R24, R24, RZ, P3 ;  /* 0x000000ff18187207 */ /* 0x000fc60001800000 */
[----:B-1----:R-:W3:Y:S01]  /*47810*/  LDL.LU.64 R12, [R1+0x2b0] ;  /* 0x0002b000010c7983 */ /* 0x002ee20000300a00 */
[----:B------:R-:W-:Y:S02]  /*47820*/  SEL R252, RZ, 0x4, P1 ;  /* 0x00000004fffc7807 */ /* 0x000fe40000800000 */
[----:B------:R-:W-:Y:S02]  /*47830*/  ISETP.NE.U32.AND P1, PT, R24, RZ, PT ;  /* 0x000000ff1800720c */ /* 0x000fe40003f25070 */
[----:B------:R-:W-:Y:S01]  /*47840*/  SEL R24, R252, RZ, P3 ;  /* 0x000000fffc187207 */ /* 0x000fe20001800000 */
[----:B----4-:R-:W-:Y:S01]  /*47850*/  IMAD.WIDE R228, R2, 0x4, R250 ;  /* 0x0000000402e47825 */ /* 0x010fe200078e02fa */
[----:B------:R-:W-:-:S04]  /*47860*/  LOP3.LUT R251, R3, 0x44, RZ, 0xfc, !PT ;  /* 0x0000004403fb7812 */ /* 0x000fc800078efcff */
[----:B------:R1:W-:Y:S01]  /*47870*/  LDGSTS.E [R233+-0x21ff8], desc[UR22][R228.64], P6 ;  /* 0xde008000e4e97fae */ /* 0x0003e2000b1a1016 */
[----:B------:R-:W-:Y:S01]  /*47880*/  ISETP.GE.AND P6, PT, R251, UR4, PT ;  /* 0x00000004fb007c0c */ /* 0x000fe2000bfc6270 */
[----:B------:R-:W-:Y:S01]  /*47890*/  IMAD.WIDE R14, R2, 0x4, R14 ;  /* 0x00000004020e7825 */ /* 0x000fe200078e020e */
[----:B------:R-:W-:Y:S01]  /*478a0*/  LOP3.LUT R251, R3, 0x46, RZ, 0xfc, !PT ;  /* 0x0000004603fb7812 */ /* 0x000fe200078efcff */
[----:B------:R1:W-:Y:S04]  /*478b0*/  STL.64 [R1+0x13b8], R228 ;  /* 0x0013b8e401007387 */ /* 0x0003e80000100a00 */
[----:B------:R-:W-:Y:S01]  /*478c0*/  LDGSTS.E [R232+-0x28000], desc[UR22][R14.64], P5 ;  /* 0xd80000000ee87fae */ /* 0x000fe2000a9a1016 */
[----:B------:R-:W-:Y:S02]  /*478d0*/  ISETP.NE.U32.AND P5, PT, R24, RZ, PT ;  /* 0x000000ff1800720c */ /* 0x000fe40003fa5070 */
[----:B------:R-:W-:Y:S01]  /*478e0*/  SEL R24, RZ, 0x4, P6 ;  /* 0x00000004ff187807 */ /* 0x000fe20003000000 */
[----:B------:R4:W-:Y:S01]  /*478f0*/  STL.64 [R1+0x13a8], R14 ;  /* 0x0013a80e01007387 */ /* 0x0009e20000100a00 */
[----:B------:R-:W-:-:S03]  /*47900*/  ISETP.GE.AND P6, PT, R251, UR4, PT ;  /* 0x00000004fb007c0c */ /* 0x000fc6000bfc6270 */
[----:B------:R-:W3:Y:S01]  /*47910*/  LDL.LU.64 R250, [R1+0x2a8] ;  /* 0x0002a80001fa7983 */ /* 0x000ee20000300a00 */
[----:B------:R-:W-:Y:S01]  /*47920*/  SEL R24, R24, RZ, P3 ;  /* 0x000000ff18187207 */ /* 0x000fe20001800000 */
[----:B-1----:R-:W-:Y:S01]  /*47930*/  IMAD.WIDE R228, R2, 0x4, R238 ;  /* 0x0000000402e47825 */ /* 0x002fe200078e02ee */
[----:B------:R-:W-:Y:S02]  /*47940*/  SEL R252, RZ, 0x4, P6 ;  /* 0x00000004fffc7807 */ /* 0x000fe40003000000 */
[----:B------:R-:W-:Y:S01]  /*47950*/  LOP3.LUT R239, R3, 0x64, RZ, 0xfc, !PT ;  /* 0x0000006403ef7812 */ /* 0x000fe200078efcff */
[----:B----4-:R-:W4:Y:S01]  /*47960*/  LDL.LU.64 R14, [R1+0x230] ;  /* 0x00023000010e7983 */ /* 0x010f220000300a00 */
[----:B------:R-:W-:Y:S01]  /*47970*/  ISETP.NE.U32.AND P6, PT, R24, RZ, PT ;  /* 0x000000ff1800720c */ /* 0x000fe20003fc5070 */
[----:B------:R-:W-:Y:S01]  /*47980*/  IMAD.WIDE R16, R2, 0x4, R16 ;  /* 0x0000000402107825 */ /* 0x000fe200078e0210 */
[----:B------:R-:W-:Y:S01]  /*47990*/  SEL R24, R252, RZ, P3 ;  /* 0x000000fffc187207 */ /* 0x000fe20001800000 */
[----:B------:R-:W-:Y:S01]  /*479a0*/  LDGSTS.E [R232+-0x27ff8], desc[UR22][R228.64], P4 ;  /* 0xd8008000e4e87fae */ /* 0x000fe2000a1a1016 */
[----:B------:R-:W-:-:S02]  /*479b0*/  ISETP.GE.AND P4, PT, R239, UR4, PT ;  /* 0x00000004ef007c0c */ /* 0x000fc4000bf86270 */
[----:B------:R-:W-:Y:S01]  /*479c0*/  LOP3.LUT R239, R3, 0x66, RZ, 0xfc, !PT ;  /* 0x0000006603ef7812 */ /* 0x000fe200078efcff */
[----:B------:R2:W-:Y:S01]  /*479d0*/  LDGSTS.E [R232+-0x26000], desc[UR22][R16.64], P1 ;  /* 0xda00000010e87fae */ /* 0x0005e200089a1016 */
[----:B------:R-:W-:Y:S02]  /*479e0*/  ISETP.NE.U32.AND P1, PT, R24, RZ, PT ;  /* 0x000000ff1800720c */ /* 0x000fe40003f25070 */
[----:B------:R-:W-:Y:S01]  /*479f0*/  SEL R24, RZ, 0x4, P4 ;  /* 0x00000004ff187807 */ /* 0x000fe20002000000 */
[----:B------:R1:W-:Y:S01]  /*47a00*/  STL.64 [R1+0x1398], R228 ;  /* 0x001398e401007387 */ /* 0x0003e20000100a00 */
[----:B------:R-:W-:-:S03]  /*47a10*/  ISETP.GE.AND P4, PT, R239, UR4, PT ;  /* 0x00000004ef007c0c */ /* 0x000fc6000bf86270 */
[----:B------:R2:W-:Y:S04]  /*47a20*/  STL.64 [R1+0x1388], R16 ;  /* 0x0013881001007387 */ /* 0x0005e80000100a00 */
[----:B------:R-:W4:Y:S01]  /*47a30*/  LDL.LU.64 R238, [R1+0x228] ;  /* 0x0002280001ee7983 */ /* 0x000f220000300a00 */
[----:B------:R-:W-:-:S03]  /*47a40*/  SEL R24, R24, RZ, P3 ;  /* 0x000000ff18187207 */ /* 0x000fc60001800000 */
[----:B-1----:R-:W4:Y:S01]  /*47a50*/  LDL.LU.64 R228, [R1+0x3a0] ;  /* 0x0003a00001e47983 */ /* 0x002f220000300a00 */
[----:B------:R-:W-:Y:S02]  /*47a60*/  SEL R252, RZ, 0x4, P4 ;  /* 0x00000004fffc7807 */ /* 0x000fe40002000000 */
[----:B------:R-:W-:Y:S02]  /*47a70*/  ISETP.NE.U32.AND P4, PT, R24, RZ, PT ;  /* 0x000000ff1800720c */ /* 0x000fe40003f85070 */
[----:B------:R-:W-:Y:S01]  /*47a80*/  SEL R24, R252, RZ, P3 ;  /* 0x000000fffc187207 */ /* 0x000fe20001800000 */
[----:B--2---:R-:W-:Y:S01]  /*47a90*/  IMAD.WIDE R16, R2, 0x4, R244 ;  /* 0x0000000402107825 */ /* 0x004fe200078e02f4 */
[----:B------:R-:W-:-:S04]  /*47aa0*/  LOP3.LUT R245, R3, 0x8, RZ, 0xfc, !PT ;  /* 0x0000000803f57812 */ /* 0x000fc800078efcff */
[----:B------:R1:W-:Y:S01]  /*47ab0*/  LDGSTS.E [R232+-0x25ff8], desc[UR22][R16.64], P5 ;  /* 0xda00800010e87fae */ /* 0x0003e2000a9a1016 */
[----:B------:R-:W-:Y:S01]  /*47ac0*/  ISETP.GE.AND P5, PT, R245, UR4, PT ;  /* 0x00000004f5007c0c */ /* 0x000fe2000bfa6270 */
[----:B---3--:R-:W-:Y:S01]  /*47ad0*/  IMAD.WIDE R12, R2, 0x4, R12 ;  /* 0x00000004020c7825 */ /* 0x008fe200078e020c */
[----:B------:R-:W-:Y:S01]  /*47ae0*/  LOP3.LUT R245, R3, 0xa, RZ, 0xfc, !PT ;  /* 0x0000000a03f57812 */ /* 0x000fe200078efcff */
[----:B------:R-:W-:Y:S04]  /*47af0*/  STL.64 [R1+0x1378], R16 ;  /* 0x0013781001007387 */ /* 0x000fe80000100a00 */
[----:B------:R-:W-:Y:S01]  /*47b00*/  LDGSTS.E [R232+-0x24000], desc[UR22][R12.64], P6 ;  /* 0xdc0000000ce87fae */ /* 0x000fe2000b1a1016 */
[----:B------:R-:W-:Y:S02]  /*47b10*/  ISETP.NE.U32.AND P6, PT, R24, RZ, PT ;  /* 0x000000ff1800720c */ /* 0x000fe40003fc5070 */
[----:B------:R-:W-:Y:S01]  /*47b20*/  SEL R24, RZ, 0x4, P5 ;  /* 0x00000004ff187807 */ /* 0x000fe20002800000 */
[----:B------:R2:W-:Y:S01]  /*47b30*/  STL.64 [R1+0x1368], R12 ;  /* 0x0013680c01007387 */ /* 0x0005e20000100a00 */
[----:B------:R-:W-:-:S03]  /*47b40*/  ISETP.GE.AND P5, PT, R245, UR4, PT ;  /* 0x00000004f5007c0c */ /* 0x000fc6000bfa6270 */
[----:B------:R-:W3:Y:S01]  /*47b50*/  LDL.LU.64 R244, [R1+0x398] ;  /* 0x0003980001f47983 */ /* 0x000ee20000300a00 */
[----:B------:R-:W-:-:S03]  /*47b60*/  SEL R24, R24, RZ, P3 ;  /* 0x000000ff18187207 */ /* 0x000fc60001800000 */
[----:B--2---:R-:W2:Y:S01]  /*47b70*/  LDL.LU.64 R12, [R1+0x320] ;  /* 0x00032000010c7983 */ /* 0x004ea20000300a00 */
[----:B------:R-:W-:Y:S02]  /*47b80*/  SEL R252, RZ, 0x4, P5 ;  /* 0x00000004fffc7807 */ /* 0x000fe40002800000 */
[----:B------:R-:W-:Y:S02]  /*47b90*/  ISETP.NE.U32.AND P5, PT, R24, RZ, PT ;  /* 0x000000ff1800720c */ /* 0x000fe40003fa5070 */
[----:B------:R-:W-:Y:S01]  /*47ba0*/  SEL R24, R252, RZ, P3 ;  /* 0x000000fffc187207 */ /* 0x000fe20001800000 */
[----:B-1----:R-:W-:Y:S01]  /*47bb0*/  IMAD.WIDE R16, R2, 0x4, R250 ;  /* 0x0000000402107825 */ /* 0x002fe200078e02fa */
[----:B------:R-:W-:-:S04]  /*47bc0*/  LOP3.LUT R251, R3, 0x28, RZ, 0xfc, !PT ;  /* 0x0000002803fb7812 */ /* 0x000fc800078efcff */
[----:B------:R1:W-:Y:S01]  /*47bd0*/  LDGSTS.E [R232+-0x23ff8], desc[UR22][R16.64], P1 ;  /* 0xdc00800010e87fae */ /* 0x0003e200089a1016 */
[----:B------:R-:W-:Y:S01]  /*47be0*/  ISETP.GE.AND P1, PT, R251, UR4, PT ;  /* 0x00000004fb007c0c */ /* 0x000fe2000bf26270 */
[----:B----4-:R-:W-:Y:S01]  /*47bf0*/  IMAD.WIDE R14, R2, 0x4, R14 ;  /* 0x00000004020e7825 */ /* 0x010fe200078e020e */
[----:B------:R-:W-:Y:S01]  /*47c00*/  LOP3.LUT R251, R3, 0x2a, RZ, 0xfc, !PT ;  /* 0x0000002a03fb7812 */ /* 0x000fe200078efcff */
[----:B------:R1:W-:Y:S04]  /*47c10*/  STL.64 [R1+0x1358], R16 ;  /* 0x0013581001007387 */ /* 0x0003e80000100a00 */
[----:B------:R4:W-:Y:S01]  /*47c20*/  LDGSTS.E [R232+-0x22000], desc[UR22][R14.64], P4 ;  /* 0xde0000000ee87fae */ /* 0x0009e2000a1a1016 */
[----:B------:R-:W-:Y:S02]  /*47c30*/  ISETP.NE.U32.AND P4, PT, R24, RZ, PT ;  /* 0x000000ff1800720c */ /* 0x000fe40003f85070 */
[----:B------:R-:W-:Y:S01]  /*47c40*/  SEL R24, RZ, 0x4, P1 ;  /* 0x00000004ff187807 */ /* 0x000fe20000800000 */
[----:B------:R4:W-:Y:S01]  /*47c50*/  STL.64 [R1+0x1348], R14 ;  /* 0x0013480e01007387 */ /* 0x0009e20000100a00 */
[----:B------:R-:W-:-:S03]  /*47c60*/  ISETP.GE.AND P1, PT, R251, UR4, PT ;  /* 0x00000004fb007c0c */ /* 0x000fc6000bf26270 */
[----:B------:R-:W2:Y:S01]  /*47c70*/  LDL.LU.64 R250, [R1+0x318] ;  /* 0x0003180001fa7983 */ /* 0x000ea20000300a00 */
[----:B-1----:R-:W-:-:S03]  /*47c80*/  IMAD.WIDE R16, R2, 0x4, R238 ;  /* 0x0000000402107825 */ /* 0x002fc600078e02ee */
[----:B------:R-:W2:Y:S01]  /*47c90*/  LDL.LU.64 R238, [R1+0x2a0] ;  /* 0x0002a00001ee7983 */ /* 0x000ea20000300a00 */
[----:B------:R-:W-:Y:S01]  /*47ca0*/  SEL R24, R24, RZ, P3 ;  /* 0x000000ff18187207 */ /* 0x000fe20001800000 */
[----:B----4-:R-:W-:Y:S01]  /*47cb0*/  IMAD.WIDE R14, R2, 0x4, R228 ;  /* 0x00000004020e7825 */ /* 0x010fe200078e02e4 */
[----:B------:R-:W-:Y:S01]  /*47cc0*/  SEL R252, RZ, 0x4, P1 ;  /* 0x00000004fffc7807 */ /* 0x000fe20000800000 */
[----:B------:R3:W-:Y:S01]  /*47cd0*/  LDGSTS.E [R232+-0x21ff8], desc[UR22][R16.64], P6 ;  /* 0xde00800010e87fae */ /* 0x0007e2000b1a1016 */
[----:B------:R-:W-:Y:S02]  /*47ce0*/  LOP3.LUT R229, R3, 0x48, RZ, 0xfc, !PT ;  /* 0x0000004803e57812 */ /* 0x000fe400078efcff */
[----:B------:R-:W-:Y:S01]  /*47cf0*/  ISETP.NE.U32.AND P1, PT, R24, RZ, PT ;  /* 0x000000ff1800720c */ /* 0x000fe20003f25070 */
[----:B------:R-:W-:Y:S01]  /*47d00*/  LDGSTS.E [R231+-0x28000], desc[UR22][R14.64], P5 ;  /* 0xd80000000ee77fae */ /* 0x000fe2000a9a1016 */
[----:B------:R-:W-:Y:S02]  /*47d10*/  SEL R24, R252, RZ, P3 ;  /* 0x000000fffc187207 */ /* 0x000fe40001800000 */
[----:B------:R-:W-:-:S02]  /*47d20*/  ISETP.GE.AND P6, PT, R229, UR4, PT ;  /* 0x00000004e5007c0c */ /* 0x000fc4000bfc6270 */
[----:B------:R-:W-:Y:S01]  /*47d30*/  LOP3.LUT R229, R3, 0x4a, RZ, 0xfc, !PT ;  /* 0x0000004a03e57812 */ /* 0x000fe200078efcff */
[----:B------:R-:W-:Y:S01]  /*47d40*/  STL.64 [R1+0x1338], R16 ;  /* 0x0013381001007387 */ /* 0x000fe20000100a00 */
[----:B------:R-:W-:Y:S02]  /*47d50*/  ISETP.NE.U32.AND P5, PT, R24, RZ, PT ;  /* 0x000000ff1800720c */ /* 0x000fe40003fa5070 */
[----:B------:R-:W-:Y:S01]  /*47d60*/  SEL R24, RZ, 0x4, P6 ;  /* 0x00000004ff187807 */ /* 0x000fe20003000000 */
[----:B------:R-:W-:Y:S01]  /*47d70*/  STL.64 [R1+0x19f0], R232 ;  /* 0x0019f0e801007387 */ /* 0x000fe20000100a00 */
[----:B------:R-:W-:-:S03]  /*47d80*/  ISETP.GE.AND P6, PT, R229, UR4, PT ;  /* 0x00000004e5007c0c */ /* 0x000fc6000bfc6270 */
[----:B------:R1:W-:Y:S01]  /*47d90*/  STL.64 [R1+0x1330], R14 ;  /* 0x0013300e01007387 */ /* 0x0003e20000100a00 */
[----:B------:R-:W-:-:S03]  /*47da0*/  SEL R24, R24, RZ, P3 ;  /* 0x000000ff18187207 */ /* 0x000fc60001800000 */
[----:B------:R-:W4:Y:S01]  /*47db0*/  LDL.LU.64 R228, [R1+0x298] ;  /* 0x0002980001e47983 */ /* 0x000f220000300a00 */
[----:B------:R-:W-:Y:S02]  /*47dc0*/  SEL R252, RZ, 0x4, P6 ;  /* 0x00000004fffc7807 */ /* 0x000fe40003000000 */
[----:B------:R-:W-:Y:S02]  /*47dd0*/  ISETP.NE.U32.AND P6, PT, R24, RZ, PT ;  /* 0x000000ff1800720c */ /* 0x000fe40003fc5070 */
[----:B------:R-:W-:Y:S01]  /*47de0*/  SEL R24, R252, RZ, P3 ;  /* 0x000000fffc187207 */ /* 0x000fe20001800000 */
[----:B-1----:R-:W4:Y:S01]  /*47df0*/  LDL.LU.64 R14, [R1+0x220] ;  /* 0x00022000010e7983 */ /* 0x002f220000300a00 */
[----:B---3--:R-:W-:Y:S01]  /*47e00*/  IMAD.WIDE R16, R2, 0x4, R244 ;  /* 0x0000000402107825 */ /* 0x008fe200078e02f4 */
[----:B------:R-:W-:-:S04]  /*47e10*/  LOP3.LUT R245, R3, 0x68, RZ, 0xfc, !PT ;  /* 0x0000006803f57812 */ /* 0x000fc800078efcff */
[----:B------:R1:W-:Y:S01]  /*47e20*/  LDGSTS.E [R231+-0x27ff8], desc[UR22][R16.64], P4 ;  /* 0xd800800010e77fae */ /* 0x0003e2000a1a1016 */
[----:B------:R-:W-:Y:S01]  /*47e30*/  ISETP.GE.AND P4, PT, R245, UR4, PT ;  /* 0x00000004f5007c0c */ /* 0x000fe2000bf86270 */
[----:B--2---:R-:W-:Y:S01]  /*47e40*/  IMAD.WIDE R12, R2, 0x4, R12 ;  /* 0x00000004020c7825 */ /* 0x004fe200078e020c */
        /* <DEDUP_REMOVED lines=13> */
[----:B------:R-:W-:Y:S01]  /*47f20*/  IMAD.WIDE R232, R2, 0x4, R250 ;  /* 0x0000000402e87825 */ /* 0x000fe200078e02fa */
[----:B------:R-:W-:-:S04]  /*47f30*/  LOP3.LUT R251, R3, 0xc, RZ, 0xfc, !PT ;  /* 0x0000000c03fb7812 */ /* 0x000fc800078efcff */
[----:B------:R-:W-:Y:S01]  /*47f40*/  LDGSTS.E [R231+-0x25ff8], desc[UR22][R232.64], P5 ;  /* 0xda008000e8e77fae */ /* 0x000fe2000a9a1016 */
[----:B------:R-:W-:Y:S01]  /*47f50*/  ISETP.GE.AND P5, PT, R251, UR4, PT ;  /* 0x00000004fb007c0c */ /* 0x000fe2000bfa6270 */
[----:B-1----:R-:W-:Y:S01]  /*47f60*/  IMAD.WIDE R16, R2, 0x4, R238 ;  /* 0x0000000402107825 */ /* 0x002fe200078e02ee */
[----:B------:R-:W-:Y:S01]  /*47f70*/  LOP3.LUT R251, R3, 0xe, RZ, 0xfc, !PT ;  /* 0x0000000e03fb7812 */ /* 0x000fe200078efcff */
[----:B------:R-:W-:Y:S04]  /*47f80*/  STL.64 [R1+0x1300], R232 ;  /* 0x001300e801007387 */ /* 0x000fe80000100a00 */
[----:B------:R4:W-:Y:S01]  /*47f90*/  LDGSTS.E [R231+-0x24000], desc[UR22][R16.64], P6 ;  /* 0xdc00000010e77fae */ /* 0x0009e2000b1a1016 */
[----:B------:R-:W-:Y:S02]  /*47fa0*/  ISETP.NE.U32.AND P6, PT, R24, RZ, PT ;  /* 0x000000ff1800720c */ /* 0x000fe40003fc5070 */
[----:B------:R-:W-:Y:S01]  /*47fb0*/  SEL R24, RZ, 0x4, P5 ;  /* 0x00000004ff187807 */ /* 0x000fe20002800000 */
[----:B------:R4:W-:Y:S01]  /*47fc0*/  STL.64 [R1+0x12f0], R16 ;  /* 0x0012f01001007387 */ /* 0x0009e20000100a00 */
[----:B------:R-:W-:-:S03]  /*47fd0*/  ISETP.GE.AND P5, PT, R251, UR4, PT ;  /* 0x00000004fb007c0c */ /* 0x000fc6000bfa6270 */
[----:B------:R-:W2:Y:S04]  /*47fe0*/  LDL.LU.64 R250, [R1+0x388] ;  /* 0x0003880001fa7983 */ /* 0x000ea80000300a00 */
[----:B------:R-:W2:Y:S01]  /*47ff0*/  LDL.LU.64 R238, [R1+0x310] ;  /* 0x0003100001ee7983 */ /* 0x000ea20000300a00 */
[----:B------:R-:W-:Y:S02]  /*48000*/  SEL R24, R24, RZ, P3 ;  /* 0x000000ff18187207 */ /* 0x000fe40001800000 */
[----:B------:R-:W-:Y:S01]  /*48010*/  SEL R252, RZ, 0x4, P5 ;  /* 0x00000004fffc7807 */ /* 0x000fe20002800000 */
[----:B----4-:R-:W-:Y:S01]  /*48020*/  IMAD.WIDE R16, R2, 0x4, R228 ;  /* 0x0000000402107825 */ /* 0x010fe200078e02e4 */
[----:B------:R-:W-:Y:S02]  /*48030*/  LOP3.LUT R229, R3, 0x2c, RZ, 0xfc, !PT ;  /* 0x0000002c03e57812 */ /* 0x000fe400078efcff */
[----:B------:R-:W-:-:S02]  /*48040*/  ISETP.NE.U32.AND P5, PT, R24, RZ, PT ;  /* 0x000000ff1800720c */ /* 0x000fc40003fa5070 */
[----:B------:R3:W-:Y:S01]  /*48050*/  LDGSTS.E [R231+-0x23ff8], desc[UR22][R16.64], P1 ;  /* 0xdc00800010e77fae */ /* 0x0007e200089a1016 */
[----:B------:R-:W-:Y:S01]  /*48060*/  SEL R24, R252, RZ, P3 ;  /* 0x000000fffc187207 */ /* 0x000fe20001800000 */
[----:B------:R-:W-:Y:S01]  /*48070*/  IMAD.WIDE R14, R2, 0x4, R14 ;  /* 0x00000004020e7825 */ /* 0x000fe200078e020e */
[----:B------:R-:W-:Y:S02]  /*48080*/  ISETP.GE.AND P1, PT, R229, UR4, PT ;  /* 0x00000004e5007c0c */ /* 0x000fe4000bf26270 */
[----:B------:R-:W-:Y:S02]  /*48090*/  LOP3.LUT R229, R3, 0x2e, RZ, 0xfc, !PT ;  /* 0x0000002e03e57812 */ /* 0x000fe400078efcff */
[----:B------:R-:W-:Y:S01]  /*480a0*/  LDGSTS.E [R231+-0x22000], desc[UR22][R14.64], P4 ;  /* 0xde0000000ee77fae */ /* 0x000fe2000a1a1016 */
        /* <DEDUP_REMOVED lines=23> */
[----:B------:R-:W3:Y:S04]  /*48220*/  LDL.LU.64 R244, [R1+0x288] ;  /* 0x0002880001f47983 */ /* 0x000ee80000300a00 */
[----:B--2---:R-:W2:Y:S01]  /*48230*/  LDL.LU.64 R12, [R1+0x210] ;  /* 0x00021000010c7983 */ /* 0x004ea20000300a00 */
[----:B------:R-:W-:Y:S02]  /*48240*/  SEL R24, R24, RZ, P3 ;  /* 0x000000ff18187207 */ /* 0x000fe40001800000 */
[----:B------:R-:W-:Y:S02]  /*48250*/  SEL R252, RZ, 0x4, P6 ;  /* 0x00000004fffc7807 */ /* 0x000fe40003000000 */
[----:B------:R-:W-:Y:S02]  /*48260*/  ISETP.NE.U32.AND P6, PT, R24, RZ, PT ;  /* 0x000000ff1800720c */ /* 0x000fe40003fc5070 */
[----:B------:R-:W-:Y:S01]  /*48270*/  SEL R24, R252, RZ, P3 ;  /* 0x000000fffc187207 */ /* 0x000fe20001800000 */
[----:B------:R-:W-:-:S04]  /*48280*/  IMAD.WIDE R232, R2, 0x4, R250 ;  /* 0x0000000402e87825 */ /* 0x000fc800078e02fa */
[----:B-1----:R-:W-:Y:S01]  /*48290*/  IMAD.WIDE R16, R2, 0x4, R238 ;  /* 0x0000000402107825 */ /* 0x002fe200078e02ee */
[----:B------:R-:W-:Y:S04]  /*482a0*/  STL.64 [R1+0x12a0], R232 ;  /* 0x0012a0e801007387 */ /* 0x000fe80000100a00 */
[----:B------:R4:W-:Y:S04]  /*482b0*/  STL.64 [R1+0x1298], R16 ;  /* 0x0012981001007387 */ /* 0x0009e80000100a00 */
[----:B------:R-:W2:Y:S01]  /*482c0*/  LDL.LU.64 R238, [R1+0x208] ;  /* 0x0002080001ee7983 */ /* 0x000ea20000300a00 */
[----:B------:R-:W-:-:S03]  /*482d0*/  LOP3.LUT R251, R3, 0x6c, RZ, 0xfc, !PT ;  /* 0x0000006c03fb7812 */ /* 0x000fc600078efcff */
[----:B------:R-:W-:Y:S01]  /*482e0*/  LDGSTS.E [R230+-0x27ff8], desc[UR22][R232.64], P4 ;  /* 0xd8008000e8e67fae */ /* 0x000fe2000a1a1016 */
[----:B------:R-:W-:Y:S02]  /*482f0*/  ISETP.GE.AND P4, PT, R251, UR4, PT ;  /* 0x00000004fb007c0c */ /* 0x000fe4000bf86270 */
[----:B------:R-:W-:Y:S01]  /*48300*/  LOP3.LUT R251, R3, 0x6e, RZ, 0xfc, !PT ;  /* 0x0000006e03fb7812 */ /* 0x000fe200078efcff */
[----:B------:R4:W-:Y:S01]  /*48310*/  LDGSTS.E [R230+-0x26000], desc[UR22][R16.64], P1 ;  /* 0xda00000010e67fae */ /* 0x0009e200089a1016 */
[----:B------:R-:W-:Y:S02]  /*48320*/  ISETP.NE.U32.AND P1, PT, R24, RZ, PT ;  /* 0x000000ff1800720c */ /* 0x000fe40003f25070 */
[----:B------:R-:W-:Y:S02]  /*48330*/  SEL R24, RZ, 0x4, P4 ;  /* 0x00000004ff187807 */ /* 0x000fe40002000000 */
[----:B------:R-:W-:Y:S02]  /*48340*/  ISETP.GE.AND P4, PT, R251, UR4, PT ;  /* 0x00000004fb007c0c */ /* 0x000fe4000bf86270 */
[----:B------:R-:W2:Y:S01]  /*48350*/  LDL.LU.64 R250, [R1+0x380] ;  /* 0x0003800001fa7983 */ /* 0x000ea20000300a00 */
[----:B------:R-:W-:-:S02]  /*48360*/  SEL R24, R24, RZ, P3 ;  /* 0x000000ff18187207 */ /* 0x000fc40001800000 */
[----:B------:R-:W-:Y:S01]  /*48370*/  SEL R252, RZ, 0x4, P4 ;  /* 0x00000004fffc7807 */ /* 0x000fe20002000000 */
[----:B----4-:R-:W-:Y:S01]  /*48380*/  IMAD.WIDE R16, R2, 0x4, R228 ;  /* 0x0000000402107825 */ /* 0x010fe200078e02e4 */
[----:B------:R-:W-:Y:S02]  /*48390*/  LOP3.LUT R229, R3, 0x10, RZ, 0xfc, !PT ;  /* 0x0000001003e57812 */ /* 0x000fe400078efcff */
[----:B------:R-:W-:Y:S02]  /*483a0*/  ISETP.NE.U32.AND P4, PT, R24, RZ, PT ;  /* 0x000000ff1800720c */ /* 0x000fe40003f85070 */
[----:B------:R3:W-:Y:S01]  /*483b0*/  LDGSTS.E [R230+-0x25ff8], desc[UR22][R16.64], P5 ;  /* 0xda00800010e67fae */ /* 0x0007e2000a9a1016 */
[----:B------:R-:W-:Y:S01]  /*483c0*/  SEL R24, R252, RZ, P3 ;  /* 0x000000fffc187207 */ /* 0x000fe20001800000 */
[----:B------:R-:W-:Y:S01]  /*483d0*/  IMAD.WIDE R14, R2, 0x4, R14 ;  /* 0x00000004020e7825 */ /* 0x000fe200078e020e */
[----:B------:R-:W-:Y:S02]  /*483e0*/  ISETP.GE.AND P5, PT, R229, UR4, PT ;  /* 0x00000004e5007c0c */ /* 0x000fe4000bfa6270 */
[----:B------:R-:W-:-:S02]  /*483f0*/  LOP3.LUT R229, R3, 0x12, RZ, 0xfc, !PT ;  /* 0x0000001203e57812 */ /* 0x000fc400078efcff */
        /* <DEDUP_REMOVED lines=18> */
[----:B------:R1:W-:Y:S04]  /*48520*/  STL.64 [R1+0x1268], R16 ;  /* 0x0012681001007387 */ /* 0x0003e80000100a00 */
[----:B------:R2:W-:Y:S01]  /*48530*/  LDGSTS.E [R230+-0x22000], desc[UR22][R12.64], P4 ;  /* 0xde0000000ce67fae */ /* 0x0005e2000a1a1016 */
[----:B------:R-:W-:Y:S02]  /*48540*/  ISETP.NE.U32.AND P4, PT, R24, RZ, PT ;  /* 0x000000ff1800720c */ /* 0x000fe40003f85070 */
[----:B------:R-:W-:Y:S01]  /*48550*/  SEL R24, RZ, 0x4, P1 ;  /* 0x00000004ff187807 */ /* 0x000fe20000800000 */
[----:B------:R2:W-:Y:S01]  /*48560*/  STL.64 [R1+0x1258], R12 ;  /* 0x0012580c01007387 */ /* 0x0005e20000100a00 */
[----:B------:R-:W-:-:S03]  /*48570*/  ISETP.GE.AND P1, PT, R245, UR4, PT ;  /* 0x00000004f5007c0c */ /* 0x000fc6000bf26270 */
[----:B------:R-:W3:Y:S01]  /*48580*/  LDL.LU.64 R244, [R1+0x2f8] ;  /* 0x0002f80001f47983 */ /* 0x000ee20000300a00 */
[----:B------:R-:W-:Y:S02]  /*48590*/  SEL R24, R24, RZ, P3 ;  /* 0x000000ff18187207 */ /* 0x000fe40001800000 */
[----:B------:R-:W-:Y:S02]  /*485a0*/  SEL R252, RZ, 0x4, P1 ;  /* 0x00000004fffc7807 */ /* 0x000fe40000800000 */
[----:B------:R-:W-:Y:S02]  /*485b0*/  ISETP.NE.U32.AND P1, PT, R24, RZ, PT ;  /* 0x000000ff1800720c */ /* 0x000fe40003f25070 */
[----:B------:R-:W-:Y:S01]  /*485c0*/  SEL R24, R252, RZ, P3 ;  /* 0x000000fffc187207 */ /* 0x000fe20001800000 */
[C---:B-1----:R-:W-:Y:S02]  /*485d0*/  IMAD.WIDE R16, R2.reuse, 0x4, R238 ;  /* 0x0000000402107825 */ /* 0x042fe400078e02ee */
[----:B------:R-:W3:Y:S04]  /*485e0*/  LDL.LU.64 R238, [R1+0x280] ;  /* 0x0002800001ee7983 */ /* 0x000ee80000300a00 */
[----:B------:R4:W-:Y:S01]  /*485f0*/  LDGSTS.E [R230+-0x21ff8], desc[UR22][R16.64], P6 ;  /* 0xde00800010e67fae */ /* 0x0009e2000b1a1016 */
[----:B--2---:R-:W-:Y:S01]  /*48600*/  IMAD.WIDE R12, R2, 0x4, R250 ;  /* 0x00000004020c7825 */ /* 0x004fe200078e02fa */
[----:B------:R-:W-:-:S04]  /*48610*/  LOP3.LUT R251, R3, 0x50, RZ, 0xfc, !PT ;  /* 0x0000005003fb7812 */ /* 0x000fc800078efcff */
[----:B------:R-:W-:Y:S01]  /*48620*/  ISETP.GE.AND P6, PT, R251, UR4, PT ;  /* 0x00000004fb007c0c */ /* 0x000fe2000bfc6270 */
[----:B------:R-:W-:Y:S01]  /*48630*/  LDGSTS.E [R23+-0x28000], desc[UR22][R12.64], P5 ;  /* 0xd80000000c177fae */ /* 0x000fe2000a9a1016 */
[----:B------:R-:W-:Y:S02]  /*48640*/  LOP3.LUT R251, R3, 0x52, RZ, 0xfc, !PT ;  /* 0x0000005203fb7812 */ /* 0x000fe400078efcff */
[----:B------:R-:W-:Y:S01]  /*48650*/  ISETP.NE.U32.AND P5, PT, R24, RZ, PT ;  /* 0x000000ff1800720c */ /* 0x000fe20003fa5070 */
[----:B------:R-:W-:Y:S01]  /*48660*/  STL.64 [R1+0x1248], R16 ;  /* 0x0012481001007387 */ /* 0x000fe20000100a00 */
[----:B------:R-:W-:Y:S02]  /*48670*/  SEL R24, RZ, 0x4, P6 ;  /* 0x00000004ff187807 */ /* 0x000fe40003000000 */
[----:B------:R-:W-:Y:S01]  /*48680*/  ISETP.GE.AND P6, PT, R251, UR4, PT ;  /* 0x00000004fb007c0c */ /* 0x000fe2000bfc6270 */
[----:B------:R-:W-:Y:S04]  /*48690*/  STL.64 [R1+0x19f8], R230 ;  /* 0x0019f8e601007387 */ /* 0x000fe80000100a00 */
[----:B------:R1:W-:Y:S04]  /*486a0*/  STL.64 [R1+0x1238], R12 ;  /* 0x0012380c01007387 */ /* 0x0003e80000100a00 */
[----:B------:R-:W2:Y:S04]  /*486b0*/  LDL.LU.64 R250, [R1+0x278] ;  /* 0x0002780001fa7983 */ /* 0x000ea80000300a00 */
[----:B-1----:R-:W2:Y:S01]  /*486c0*/  LDL.LU.64 R12, [R1+0x200] ;  /* 0x00020000010c7983 */ /* 0x002ea20000300a00 */
[----:B------:R-:W-:Y:S01]  /*486d0*/  SEL R24, R24, RZ, P3 ;  /* 0x000000ff18187207 */ /* 0x000fe20001800000 */
[----:B----4-:R-:W-:Y:S01]  /*486e0*/  IMAD.WIDE R16, R2, 0x4, R228 ;  /* 0x0000000402107825 */ /* 0x010fe200078e02e4 */
[----:B------:R-:W-:-:S02]  /*486f0*/  SEL R252, RZ, 0x4, P6 ;  /* 0x00000004fffc7807 */ /* 0x000fc40003000000 */
[----:B------:R-:W-:Y:S02]  /*48700*/  LOP3.LUT R229, R3, 0x70, RZ, 0xfc, !PT ;  /* 0x0000007003e57812 */ /* 0x000fe400078efcff */
[----:B------:R-:W-:Y:S01]  /*48710*/  ISETP.NE.U32.AND P6, PT, R24, RZ, PT ;  /* 0x000000ff1800720c */ /* 0x000fe20003fc5070 */
[----:B------:R1:W-:Y:S01]  /*48720*/  LDGSTS.E [R23+-0x27ff8], desc[UR22][R16.64], P4 ;  /* 0xd800800010177fae */ /* 0x0003e2000a1a1016 */
[----:B------:R-:W-:Y:S01]  /*48730*/  IMAD.WIDE R14, R2, 0x4, R14 ;  /* 0x00000004020e7825 */ /* 0x000fe200078e020e */
[----:B------:R-:W-:Y:S02]  /*48740*/  SEL R24, R252, RZ, P3 ;  /* 0x000000fffc187207 */ /* 0x000fe40001800000 */
[----:B------:R-:W-:Y:S02]  /*48750*/  ISETP.GE.AND P4, PT, R229, UR4, PT ;  /* 0x00000004e5007c0c */ /* 0x000fe4000bf86270 */
[----:B------:R-:W-:Y:S01]  /*48760*/  LOP3.LUT R229, R3, 0x72, RZ, 0xfc, !PT ;  /* 0x0000007203e57812 */ /* 0x000fe200078efcff */
[----:B------:R-:W-:Y:S01]  /*48770*/  LDGSTS.E [R23+-0x26000], desc[UR22][R14.64], P1 ;  /* 0xda0000000e177fae */ /* 0x000fe200089a1016 */
[----:B------:R-:W-:-:S02]  /*48780*/  ISETP.NE.U32.AND P1, PT, R24, RZ, PT ;  /* 0x000000ff1800720c */ /* 0x000fc40003f25070 */
[----:B------:R-:W-:Y:S01]  /*48790*/  SEL R24, RZ, 0x4, P4 ;  /* 0x00000004ff187807 */ /* 0x000fe20002000000 */
[----:B------:R-:W-:Y:S01]  /*487a0*/  STL.64 [R1+0x1228], R16 ;  /* 0x0012281001007387 */ /* 0x000fe20000100a00 */
[----:B------:R-:W-:-:S03]  /*487b0*/  ISETP.GE.AND P4, PT, R229, UR4, PT ;  /* 0x00000004e5007c0c */ /* 0x000fc6000bf86270 */
[----:B------:R4:W-:Y:S01]  /*487c0*/  STL.64 [R1+0x1218], R14 ;  /* 0x0012180e01007387 */ /* 0x0009e20000100a00 */
[----:B------:R-:W-:-:S03]  /*487d0*/  SEL R24, R24, RZ, P3 ;  /* 0x000000ff18187207 */ /* 0x000fc60001800000 */
[----:B------:R-:W2:Y:S01]  /*487e0*/  LDL.LU.64 R228, [R1+0x1f8] ;  /* 0x0001f80001e47983 */ /* 0x000ea20000300a00 */
[----:B------:R-:W-:Y:S02]  /*487f0*/  SEL R252, RZ, 0x4, P4 ;  /* 0x00000004fffc7807 */ /* 0x000fe40002000000 */
[----:B------:R-:W-:Y:S02]  /*48800*/  ISETP.NE.U32.AND P4, PT, R24, RZ, PT ;  /* 0x000000ff1800720c */ /* 0x000fe40003f85070 */
[----:B------:R-:W-:Y:S01]  /*48810*/  SEL R24, R252, RZ, P3 ;  /* 0x000000fffc187207 */ /* 0x000fe20001800000 */
[----:B----4-:R-:W4:Y:S01]  /*48820*/  LDL.LU.64 R14, [R1+0x370] ;  /* 0x00037000010e7983 */ /* 0x010f220000300a00 */
[----:B---3--:R-:W-:Y:S01]  /*48830*/  IMAD.WIDE R230, R2, 0x4, R244 ;  /* 0x0000000402e67825 */ /* 0x008fe200078e02f4 */
[----:B------:R-:W-:-:S04]  /*48840*/  LOP3.LUT R245, R3, 0x14, RZ, 0xfc, !PT ;  /* 0x0000001403f57812 */ /* 0x000fc800078efcff */
[----:B------:R-:W-:Y:S01]  /*48850*/  LDGSTS.E [R23+-0x25ff8], desc[UR22][R230.64], P5 ;  /* 0xda008000e6177fae */ /* 0x000fe2000a9a1016 */
[----:B------:R-:W-:Y:S02]  /*48860*/  ISETP.GE.AND P5, PT, R245, UR4, PT ;  /* 0x00000004f5007c0c */ /* 0x000fe4000bfa6270 */
[----:B------:R-:W-:Y:S01]  /*48870*/  LOP3.LUT R245, R3, 0x16, RZ, 0xfc, !PT ;  /* 0x0000001603f57812 */ /* 0x000fe200078efcff */
[----:B------:R-:W-:Y:S01]  /*48880*/  STL.64 [R1+0x1208], R230 ;  /* 0x001208e601007387 */ /* 0x000fe20000100a00 */
[----:B-1----:R-:W-:-:S05]  /*48890*/  IMAD.WIDE R16, R2, 0x4, R238 ;  /* 0x0000000402107825 */ /* 0x002fca00078e02ee */
[----:B------:R2:W-:Y:S01]  /*488a0*/  LDGSTS.E [R23+-0x24000], desc[UR22][R16.64], P6 ;  /* 0xdc00000010177fae */ /* 0x0005e2000b1a1016 */
[----:B------:R-:W-:Y:S02]  /*488b0*/  ISETP.NE.U32.AND P6, PT, R24, RZ, PT ;  /* 0x000000ff1800720c */ /* 0x000fe40003fc5070 */
[----:B------:R-:W-:Y:S01]  /*488c0*/  SEL R24, RZ, 0x4, P5 ;  /* 0x00000004ff187807 */ /* 0x000fe20002800000 */
[----:B------:R2:W-:Y:S01]  /*488d0*/  STL.64 [R1+0x11f8], R16 ;  /* 0x0011f81001007387 */ /* 0x0005e20000100a00 */
[----:B------:R-:W-:-:S03]  /*488e0*/  ISETP.GE.AND P5, PT, R245, UR4, PT ;  /* 0x00000004f5007c0c */ /* 0x000fc6000bfa6270 */
[----:B------:R-:W3:Y:S04]  /*488f0*/  LDL.LU.64 R244, [R1+0x368] ;  /* 0x0003680001f47983 */ /* 0x000ee80000300a00 */
[----:B------:R-:W3:Y:S01]  /*48900*/  LDL.LU.64 R238, [R1+0x2f0] ;  /* 0x0002f00001ee7983 */ /* 0x000ee20000300a00 */
[----:B------:R-:W-:Y:S02]  /*48910*/  SEL R24, R24, RZ, P3 ;  /* 0x000000ff18187207 */ /* 0x000fe40001800000 */
[----:B------:R-:W-:Y:S02]  /*48920*/  SEL R252, RZ, 0x4, P5 ;  /* 0x00000004fffc7807 */ /* 0x000fe40002800000 */
[----:B------:R-:W-:Y:S02]  /*48930*/  ISETP.NE.U32.AND P5, PT, R24, RZ, PT ;  /* 0x000000ff1800720c */ /* 0x000fe40003fa5070 */
[----:B------:R-:W-:Y:S01]  /*48940*/  SEL R24, R252, RZ, P3 ;  /* 0x000000fffc187207 */ /* 0x000fe20001800000 */
[----:B--2---:R-:W-:Y:S01]  /*48950*/  IMAD.WIDE R16, R2, 0x4, R250 ;  /* 0x0000000402107825 */ /* 0x004fe200078e02fa */
[----:B------:R-:W-:-:S04]  /*48960*/  LOP3.LUT R251, R3, 0x34, RZ, 0xfc, !PT ;  /* 0x0000003403fb7812 */ /* 0x000fc800078efcff */
[----:B------:R1:W-:Y:S01]  /*48970*/  LDGSTS.E [R23+-0x23ff8], desc[UR22][R16.64], P1 ;  /* 0xdc00800010177fae */ /* 0x0003e200089a1016 */
[----:B------:R-:W-:Y:S01]  /*48980*/  ISETP.GE.AND P1, PT, R251, UR4, PT ;  /* 0x00000004fb007c0c */ /* 0x000fe2000bf26270 */
[----:B------:R-:W-:Y:S01]  /*48990*/  IMAD.WIDE R12, R2, 0x4, R12 ;  /* 0x00000004020c7825 */ /* 0x000fe200078e020c */
        /* <DEDUP_REMOVED lines=10> */
[----:B------:R-:W-:Y:S01]  /*48a40*/  SEL R252, RZ, 0x4, P1 ;  /* 0x00000004fffc7807 */ /* 0x000fe20000800000 */
[----:B-1----:R-:W-:Y:S01]  /*48a50*/  IMAD.WIDE R16, R2, 0x4, R228 ;  /* 0x0000000402107825 */ /* 0x002fe200078e02e4 */
[----:B------:R-:W-:Y:S02]  /*48a60*/  LOP3.LUT R229, R3, 0x54, RZ, 0xfc, !PT ;  /* 0x0000005403e57812 */ /* 0x000fe400078efcff */
[----:B------:R-:W-:-:S02]  /*48a70*/  ISETP.NE.U32.AND P1, PT, R24, RZ, PT ;  /* 0x000000ff1800720c */ /* 0x000fc40003f25070 */
[----:B------:R1:W-:Y:S01]  /*48a80*/  LDGSTS.E [R23+-0x21ff8], desc[UR22][R16.64], P6 ;  /* 0xde00800010177fae */ /* 0x0003e2000b1a1016 */
[----:B------:R-:W-:Y:S01]  /*48a90*/  SEL R24, R252, RZ, P3 ;  /* 0x000000fffc187207 */ /* 0x000fe20001800000 */
[----:B----4-:R-:W-:Y:S01]  /*48aa0*/  IMAD.WIDE R14, R2, 0x4, R14 ;  /* 0x00000004020e7825 */ /* 0x010fe200078e020e */
        /* <DEDUP_REMOVED lines=9> */
[----:B------:R-:W2:Y:S01]  /*48b40*/  LDL.LU.64 R228, [R1+0x268] ;  /* 0x0002680001e47983 */ /* 0x000ea20000300a00 */
[----:B------:R-:W-:Y:S02]  /*48b50*/  SEL R252, RZ, 0x4, P6 ;  /* 0x00000004fffc7807 */ /* 0x000fe40003000000 */
[----:B------:R-:W-:Y:S01]  /*48b60*/  ISETP.NE.U32.AND P6, PT, R24, RZ, PT ;  /* 0x000000ff1800720c */ /* 0x000fe20003fc5070 */
[----:B----4-:R-:W4:Y:S01]  /*48b70*/  LDL.LU.64 R14, [R1+0x1f0] ;  /* 0x0001f000010e7983 */ /* 0x010f220000300a00 */
[----:B------:R-:W-:Y:S01]  /*48b80*/  SEL R24, R252, RZ, P3 ;  /* 0x000000fffc187207 */ /* 0x000fe20001800000 */
[----:B---3--:R-:W-:Y:S01]  /*48b90*/  IMAD.WIDE R230, R2, 0x4, R244 ;  /* 0x0000000402e67825 */ /* 0x008fe200078e02f4 */
[----:B------:R-:W-:-:S03]  /*48ba0*/  LOP3.LUT R245, R3, 0x74, RZ, 0xfc, !PT ;  /* 0x0000007403f57812 */ /* 0x000fc600078efcff */
[----:B-1----:R-:W-:Y:S01]  /*48bb0*/  IMAD.WIDE R16, R2, 0x4, R238 ;  /* 0x0000000402107825 */ /* 0x002fe200078e02ee */
[----:B------:R-:W-:Y:S01]  /*48bc0*/  LDGSTS.E [R22+-0x27ff8], desc[UR22][R230.64], P4 ;  /* 0xd8008000e6167fae */ /* 0x000fe2000a1a1016 */
[----:B------:R-:W-:Y:S02]  /*48bd0*/  ISETP.GE.AND P4, PT, R245, UR4, PT ;  /* 0x00000004f5007c0c */ /* 0x000fe4000bf86270 */
[----:B------:R-:W-:Y:S01]  /*48be0*/  LOP3.LUT R245, R3, 0x76, RZ, 0xfc, !PT ;  /* 0x0000007603f57812 */ /* 0x000fe200078efcff */
[----:B------:R1:W-:Y:S01]  /*48bf0*/  LDGSTS.E [R22+-0x26000], desc[UR22][R16.64], P1 ;  /* 0xda00000010167fae */ /* 0x0003e200089a1016 */
[----:B------:R-:W-:Y:S02]  /*48c00*/  ISETP.NE.U32.AND P1, PT, R24, RZ, PT ;  /* 0x000000ff1800720c */ /* 0x000fe40003f25070 */
[----:B------:R-:W-:Y:S01]  /*48c10*/  SEL R24, RZ, 0x4, P4 ;  /* 0x00000004ff187807 */ /* 0x000fe20002000000 */
[----:B------:R-:W-:Y:S01]  /*48c20*/  STL.64 [R1+0x11b0], R230 ;  /* 0x0011b0e601007387 */ /* 0x000fe20000100a00 */
[----:B------:R-:W-:-:S03]  /*48c30*/  ISETP.GE.AND P4, PT, R245, UR4, PT ;  /* 0x00000004f5007c0c */ /* 0x000fc6000bf86270 */
[----:B------:R1:W-:Y:S04]  /*48c40*/  STL.64 [R1+0x11a0], R16 ;  /* 0x0011a01001007387 */ /* 0x0003e80000100a00 */
[----:B------:R-:W3:Y:S04]  /*48c50*/  LDL.LU.64 R238, [R1+0x1e8] ;  /* 0x0001e80001ee7983 */ /* 0x000ee80000300a00 */
[----:B------:R-:W3:Y:S01]  /*48c60*/  LDL.LU.64 R244, [R1+0x360] ;  /* 0x0003600001f47983 */ /* 0x000ee20000300a00 */
[----:B------:R-:W-:Y:S02]  /*48c70*/  SEL R24, R24, RZ, P3 ;  /* 0x000000ff18187207 */ /* 0x000fe40001800000 */
[----:B------:R-:W-:-:S02]  /*48c80*/  SEL R252, RZ, 0x4, P4 ;  /* 0x00000004fffc7807 */ /* 0x000fc40002000000 */
[----:B------:R-:W-:Y:S02]  /*48c90*/  ISETP.NE.U32.AND P4, PT, R24, RZ, PT ;  /* 0x000000ff1800720c */ /* 0x000fe40003f85070 */
[----:B------:R-:W-:Y:S01]  /*48ca0*/  SEL R24, R252, RZ, P3 ;  /* 0x000000fffc187207 */ /* 0x000fe20001800000 */
[----:B-1----:R-:W-:Y:S01]  /*48cb0*/  IMAD.WIDE R16, R2, 0x4, R250 ;  /* 0x0000000402107825 */ /* 0x002fe200078e02fa */
        /* <DEDUP_REMOVED lines=15> */
[----:B------:R-:W-:Y:S01]  /*48db0*/  ISETP.NE.U32.AND P5, PT, R24, RZ, PT ;  /* 0x000000ff1800720c */ /* 0x000fe20003fa5070 */
[----:B-1----:R-:W-:Y:S01]  /*48dc0*/  IMAD.WIDE R16, R2, 0x4, R228 ;  /* 0x0000000402107825 */ /* 0x002fe200078e02e4 */
[----:B------:R-:W-:-:S02]  /*48dd0*/  LOP3.LUT R229, R3, 0x38, RZ, 0xfc, !PT ;  /* 0x0000003803e57812 */ /* 0x000fc400078efcff */
[----:B------:R-:W-:Y:S02]  /*48de0*/  SEL R24, R252, RZ, P3 ;  /* 0x000000fffc187207 */ /* 0x000fe40001800000 */
[----:B------:R1:W-:Y:S01]  /*48df0*/  LDGSTS.E [R22+-0x23ff8], desc[UR22][R16.64], P1 ;  /* 0xdc00800010167fae */ /* 0x0003e200089a1016 */
[----:B----4-:R-:W-:Y:S01]  /*48e00*/  IMAD.WIDE R14, R2, 0x4, R14 ;  /* 0x00000004020e7825 */ /* 0x010fe200078e020e */
[----:B------:R-:W-:Y:S02]  /*48e10*/  ISETP.GE.AND P1, PT, R229, UR4, PT ;  /* 0x00000004e5007c0c */ /* 0x000fe4000bf26270 */
[----:B------:R-:W-:Y:S02]  /*48e20*/  LOP3.LUT R229, R3, 0x3a, RZ, 0xfc, !PT ;  /* 0x0000003a03e57812 */ /* 0x000fe400078efcff */
[----:B------:R-:W-:Y:S01]  /*48e30*/  LDGSTS.E [R22+-0x22000], desc[UR22][R14.64], P4 ;  /* 0xde0000000e167fae */ /* 0x000fe2000a1a1016 */
[----:B------:R-:W-:Y:S02]  /*48e40*/  ISETP.NE.U32.AND P4, PT, R24, RZ, PT ;  /* 0x000000ff1800720c */ /* 0x000fe40003f85070 */
[----:B------:R-:W-:-:S02]  /*48e50*/  SEL R24, RZ, 0x4, P1 ;  /* 0x00000004ff187807 */ /* 0x000fc40000800000 */
[----:B------:R-:W-:Y:S01]  /*48e60*/  ISETP.GE.AND P1, PT, R229, UR4, PT ;  /* 0x00000004e5007c0c */ /* 0x000fe2000bf26270 */
[----:B------:R-:W-:Y:S01]  /*48e70*/  STL.64 [R1+0x1170], R16 ;  /* 0x0011701001007387 */ /* 0x000fe20000100a00 */
[----:B------:R-:W-:Y:S02]  /*48e80*/  SEL R24, R24, RZ, P3 ;  /* 0x000000ff18187207 */ /* 0x000fe40001800000 */
[----:B------:R-:W-:Y:S01]  /*48e90*/  SEL R252, RZ, 0x4, P1 ;  /* 0x00000004fffc7807 */ /* 0x000fe20000800000 */
[----:B------:R4:W-:Y:S01]  /*48ea0*/  STL.64 [R1+0x1160], R14 ;  /* 0x0011600e01007387 */ /* 0x0009e20000100a00 */
[----:B------:R-:W-:-:S03]  /*48eb0*/  ISETP.NE.U32.AND P1, PT, R24, RZ, PT ;  /* 0x000000ff1800720c */ /* 0x000fc60003f25070 */
[----:B------:R-:W2:Y:S01]  /*48ec0*/  LDL.LU.64 R228, [R1+0x2d8] ;  /* 0x0002d80001e47983 */ /* 0x000ea20000300a00 */
[----:B------:R-:W-:-:S03]  /*48ed0*/  SEL R24, R252, RZ, P3 ;  /* 0x000000fffc187207 */ /* 0x000fc60001800000 */
[----:B----4-:R-:W4:Y:S01]  /*48ee0*/  LDL.LU.64 R14, [R1+0x260] ;  /* 0x00026000010e7983 */ /* 0x010f220000300a00 */
[----:B---3--:R-:W-:-:S04]  /*48ef0*/  IMAD.WIDE R230, R2, 0x4, R238 ;  /* 0x0000000402e67825 */ /* 0x008fc800078e02ee */
[----:B-1----:R-:W-:Y:S01]  /*48f00*/  IMAD.WIDE R16, R2, 0x4, R244 ;  /* 0x0000000402107825 */ /* 0x002fe200078e02f4 */
[----:B------:R-:W-:Y:S01]  /*48f10*/  LOP3.LUT R245, R3, 0x58, RZ, 0xfc, !PT ;  /* 0x0000005803f57812 */ /* 0x000fe200078efcff */
[----:B------:R-:W-:Y:S03]  /*48f20*/  LDGSTS.E [R22+-0x21ff8], desc[UR22][R230.64], P6 ;  /* 0xde008000e6167fae */ /* 0x000fe6000b1a1016 */
[----:B------:R-:W-:Y:S01]  /*48f30*/  ISETP.GE.AND P6, PT, R245, UR4, PT ;  /* 0x00000004f5007c0c */ /* 0x000fe2000bfc6270 */
[----:B------:R1:W-:Y:S01]  /*48f40*/  LDGSTS.E [R21+-0x28000], desc[UR22][R16.64], P5 ;  /* 0xd800000010157fae */ /* 0x0003e2000a9a1016 */
[----:B------:R-:W-:Y:S02]  /*48f50*/  LOP3.LUT R245, R3, 0x5a, RZ, 0xfc, !PT ;  /* 0x0000005a03f57812 */ /* 0x000fe400078efcff */
[----:B------:R-:W-:Y:S01]  /*48f60*/  ISETP.NE.U32.AND P5, PT, R24, RZ, PT ;  /* 0x000000ff1800720c */ /* 0x000fe20003fa5070 */
[----:B------:R-:W-:Y:S01]  /*48f70*/  STL.64 [R1+0x1150], R230 ;  /* 0x001150e601007387 */ /* 0x000fe20000100a00 */
[----:B------:R-:W-:-:S02]  /*48f80*/  SEL R24, RZ, 0x4, P6 ;  /* 0x00000004ff187807 */ /* 0x000fc40003000000 */
[----:B------:R-:W-:Y:S01]  /*48f90*/  ISETP.GE.AND P6, PT, R245, UR4, PT ;  /* 0x00000004f5007c0c */ /* 0x000fe2000bfc6270 */
[----:B------:R-:W-:Y:S04]  /*48fa0*/  STL.64 [R1+0x1a00], R22 ;  /* 0x001a001601007387 */ /* 0x000fe80000100a00 */
[----:B------:R1:W-:Y:S04]  /*48fb0*/  STL.64 [R1+0x1140], R16 ;  /* 0x0011401001007387 */ /* 0x0003e80000100a00 */
[----:B------:R-:W3:Y:S04]  /*48fc0*/  LDL.LU.64 R244, [R1+0x258] ;  /* 0x0002580001f47983 */ /* 0x000ee80000300a00 */
[----:B------:R-:W3:Y:S01]  /*48fd0*/  LDL.LU.64 R238, [R1+0x1e0] ;  /* 0x0001e00001ee7983 */ /* 0x000ee20000300a00 */
[----:B------:R-:W-:-:S02]  /*48fe0*/  SEL R24, R24, RZ, P3 ;  /* 0x000000ff18187207 */ /* 0x000fc40001800000 */
[----:B------:R-:W-:Y:S02]  /*48ff0*/  SEL R252, RZ, 0x4, P6 ;  /* 0x00000004fffc7807 */ /* 0x000fe40003000000 */
        /* <DEDUP_REMOVED lines=20> */
[----:B-1----:R-:W-:Y:S01]  /*49140*/  IMAD.WIDE R16, R2, 0x4, R228 ;  /* 0x0000000402107825 */ /* 0x002fe200078e02e4 */
[----:B------:R-:W-:-:S04]  /*49150*/  LOP3.LUT R229, R3, 0x1c, RZ, 0xfc, !PT ;  /* 0x0000001c03e57812 */ /* 0x000fc800078efcff */
[----:B------:R-:W-:Y:S01]  /*49160*/  LDGSTS.E [R21+-0x25ff8], desc[UR22][R16.64], P5 ;  /* 0xda00800010157fae */ /* 0x000fe2000a9a1016 */
        /* <DEDUP_REMOVED lines=9> */
[----:B-1----:R-:W2:Y:S04]  /*49200*/  LDL.LU.64 R16, [R1+0x348] ;  /* 0x0003480001107983 */ /* 0x002ea80000300a00 */
[----:B------:R-:W2:Y:S01]  /*49210*/  LDL.LU.64 R228, [R1+0x2d0] ;  /* 0x0002d00001e47983 */ /* 0x000ea20000300a00 */
[----:B------:R-:W-:Y:S02]  /*49220*/  SEL R24, R24, RZ, P3 ;  /* 0x000000ff18187207 */ /* 0x000fe40001800000 */
[----:B------:R-:W-:Y:S02]  /*49230*/  SEL R252, RZ, 0x4, P5 ;  /* 0x00000004fffc7807 */ /* 0x000fe40002800000 */
[----:B------:R-:W-:Y:S02]  /*49240*/  ISETP.NE.U32.AND P5, PT, R24, RZ, PT ;  /* 0x000000ff1800720c */ /* 0x000fe40003fa5070 */
[----:B------:R-:W-:Y:S01]  /*49250*/  SEL R24, R252, RZ, P3 ;  /* 0x000000fffc187207 */ /* 0x000fe20001800000 */
[----:B---3--:R-:W-:Y:S01]  /*49260*/  IMAD.WIDE R22, R2, 0x4, R244 ;  /* 0x0000000402167825 */ /* 0x008fe200078e02f4 */
[----:B------:R-:W-:-:S03]  /*49270*/  LOP3.LUT R245, R3, 0x3c, RZ, 0xfc, !PT ;  /* 0x0000003c03f57812 */ /* 0x000fc600078efcff */
[----:B----4-:R-:W-:Y:S01]  /*49280*/  IMAD.WIDE R14, R2, 0x4, R238 ;  /* 0x00000004020e7825 */ /* 0x010fe200078e02ee */
[----:B------:R-:W-:Y:S04]  /*49290*/  STL.64 [R1+0x1088], R22 ;  /* 0x0010881601007387 */ /* 0x000fe80000100a00 */
[----:B------:R-:W-:Y:S01]  /*492a0*/  LDGSTS.E [R21+-0x23ff8], desc[UR22][R22.64], P1 ;  /* 0xdc00800016157fae */ /* 0x000fe200089a1016 */
[----:B------:R-:W-:-:S03]  /*492b0*/  ISETP.GE.AND P1, PT, R245, UR4, PT ;  /* 0x00000004f5007c0c */ /* 0x000fc6000bf26270 */
[----:B------:R1:W-:Y:S04]  /*492c0*/  STL.64 [R1+0x1078], R14 ;  /* 0x0010780e01007387 */ /* 0x0003e80000100a00 */
[----:B------:R-:W3:Y:S04]  /*492d0*/  LDL.LU.64 R238, [R1+0x2c8] ;  /* 0x0002c80001ee7983 */ /* 0x000ee80000300a00 */
[----:B------:R-:W4:Y:S04]  /*492e0*/  LDL.LU.64 R244, [R1+0x250] ;  /* 0x0002500001f47983 */ /* 0x000f280000300a00 */
[----:B------:R1:W-:Y:S01]  /*492f0*/  LDGSTS.E [R21+-0x22000], desc[UR22][R14.64], P4 ;  /* 0xde0000000e157fae */ /* 0x0003e2000a1a1016 */
[----:B------:R-:W-:-:S02]  /*49300*/  ISETP.NE.U32.AND P4, PT, R24, RZ, PT ;  /* 0x000000ff1800720c */ /* 0x000fc40003f85070 */
[----:B------:R-:W-:Y:S02]  /*49310*/  SEL R24, RZ, 0x4, P1 ;  /* 0x00000004ff187807 */ /* 0x000fe40000800000 */
[----:B-1----:R-:W-:-:S04]  /*49320*/  LOP3.LUT R15, R3, 0x3e, RZ, 0xfc, !PT ;  /* 0x0000003e030f7812 */ /* 0x002fc800078efcff */
[----:B------:R-:W-:Y:S01]  /*49330*/  ISETP.GE.AND P1, PT, R15, UR4, PT ;  /* 0x000000040f007c0c */ /* 0x000fe2000bf26270 */
[----:B------:R-:W-:Y:S01]  /*49340*/  IMAD.WIDE R14, R2, 0x4, R250 ;  /* 0x00000004020e7825 */ /* 0x000fe200078e02fa */
[----:B------:R-:W-:-:S03]  /*49350*/  LOP3.LUT R251, R3, 0x5c, RZ, 0xfc, !PT ;  /* 0x0000005c03fb7812 */ /* 0x000fc600078efcff */
[----:B--2---:R-:W-:Y:S01]  /*49360*/  IMAD.WIDE R12, R2, 0x4, R12 ;  /* 0x00000004020c7825 */ /* 0x004fe200078e020c */
[----:B------:R1:W-:Y:S04]  /*49370*/  STL.64 [R1+0x1068], R14 ;  /* 0x0010680e01007387 */ /* 0x0003e80000100a00 */
[----:B------:R1:W-:Y:S01]  /*49380*/  LDGSTS.E [R21+-0x21ff8], desc[UR22][R14.64], P6 ;  /* 0xde0080000e157fae */ /* 0x0003e2000b1a1016 */
[----:B------:R-:W-:-:S03]  /*49390*/  ISETP.GE.AND P6, PT, R251, UR4, PT ;  /* 0x00000004fb007c0c */ /* 0x000fc6000bfc6270 */
[----:B------:R2:W-:Y:S04]  /*493a0*/  STL.64 [R1+0x1058], R12 ;  /* 0x0010580c01007387 */ /* 0x0005e80000100a00 */
[----:B------:R-:W3:Y:S01]  /*493b0*/  LDL.LU.64 R250, [R1+0x248] ;  /* 0x0002480001fa7983 */ /* 0x000ee20000300a00 */
[----:B------:R-:W-:Y:S02]  /*493c0*/  SEL R24, R24, RZ, P3 ;  /* 0x000000ff18187207 */ /* 0x000fe40001800000 */
[----:B------:R-:W-:Y:S01]  /*493d0*/  SEL R252, RZ, 0x4, P1 ;  /* 0x00000004fffc7807 */ /* 0x000fe20000800000 */
[----:B------:R2:W-:Y:S01]  /*493e0*/  LDGSTS.E [R20+-0x28000], desc[UR22][R12.64], P5 ;  /* 0xd80000000c147fae */ /* 0x0005e2000a9a1016 */
[----:B------:R-:W-:Y:S02]  /*493f0*/  ISETP.NE.U32.AND P1, PT, R24, RZ, PT ;  /* 0x000000ff1800720c */ /* 0x000fe40003f25070 */
[----:B------:R-:W-:-:S02]  /*49400*/  SEL R24, R252, RZ, P3 ;  /* 0x000000fffc187207 */ /* 0x000fc40001800000 */
[----:B-1----:R-:W-:Y:S02]  /*49410*/  LOP3.LUT R15, R3, 0x5e, RZ, 0xfc, !PT ;  /* 0x0000005e030f7812 */ /* 0x002fe400078efcff */
[----:B------:R-:W-:Y:S02]  /*49420*/  ISETP.NE.U32.AND P5, PT, R24, RZ, PT ;  /* 0x000000ff1800720c */ /* 0x000fe40003fa5070 */
[----:B------:R-:W-:Y:S02]  /*49430*/  SEL R24, RZ, 0x4, P6 ;  /* 0x00000004ff187807 */ /* 0x000fe40003000000 */
[----:B------:R-:W-:Y:S01]  /*49440*/  ISETP.GE.AND P6, PT, R15, UR4, PT ;  /* 0x000000040f007c0c */ /* 0x000fe2000bfc6270 */
[----:B------:R-:W-:-:S04]  /*49450*/  IMAD.WIDE R14, R2, 0x4, R16 ;  /* 0x00000004020e7825 */ /* 0x000fc800078e0210 */
[----:B--2---:R-:W-:Y:S01]  /*49460*/  IMAD.WIDE R12, R2, 0x4, R228 ;  /* 0x00000004020c7825 */ /* 0x004fe200078e02e4 */
[----:B------:R-:W-:Y:S01]  /*49470*/  STL.64 [R1+0x1048], R14 ;  /* 0x0010480e01007387 */ /* 0x000fe20000100a00 */
[----:B------:R-:W1:Y:S03]  /*49480*/  LDC R229, c[0x0][0x3a0] ;  /* 0x0000e800ffe57b82 */ /* 0x000e660000000800 */
[----:B------:R-:W-:Y:S04]  /*49490*/  LDGSTS.E [R20+-0x27ff8], desc[UR22][R14.64], P4 ;  /* 0xd80080000e147fae */ /* 0x000fe8000a1a1016 */
[----:B------:R4:W-:Y:S04]  /*494a0*/  STL.64 [R1+0x1038], R12 ;  /* 0x0010380c01007387 */ /* 0x0009e80000100a00 */
[----:B------:R4:W-:Y:S01]  /*494b0*/  LDGSTS.E [R20+-0x26000], desc[UR22][R12.64], P1 ;  /* 0xda0000000c147fae */ /* 0x0009e200089a1016 */
[----:B------:R-:W-:Y:S01]  /*494c0*/  SEL R24, R24, RZ, P3 ;  /* 0x000000ff18187207 */ /* 0x000fe20001800000 */
[----:B------:R-:W-:Y:S01]  /*494d0*/  UIADD3 UR5, UPT, UPT, UR5, -0x200, URZ ;  /* 0xfffffe0005057890 */ /* 0x000fe2000fffe0ff */
[----:B------:R-:W-:Y:S01]  /*494e0*/  SEL R252, RZ, 0x4, P6 ;  /* 0x00000004fffc7807 */ /* 0x000fe20003000000 */
[----:B------:R-:W2:Y:S01]  /*494f0*/  LDL.LU.64 R16, [R1+0x1d0] ;  /* 0x0001d00001107983 */ /* 0x000ea20000300a00 */
[----:B------:R-:W-:-:S02]  /*49500*/  ISETP.NE.U32.AND P6, PT, R24, RZ, PT ;  /* 0x000000ff1800720c */ /* 0x000fc40003fc5070 */
[----:B------:R-:W-:Y:S02]  /*49510*/  SEL R24, R252, RZ, P3 ;  /* 0x000000fffc187207 */ /* 0x000fe40001800000 */
[----:B------:R-:W-:Y:S01]  /*49520*/  ISETP.GE.AND P4, PT, R3, UR5, PT ;  /* 0x0000000503007c0c */ /* 0x000fe2000bf86270 */
[----:B-1----:R-:W-:Y:S01]  /*49530*/  VIADD R229, R229, 0x7f ;  /* 0x0000007fe5e57836 */ /* 0x002fe20000000000 */
[----:B------:R-:W-:Y:S02]  /*49540*/  ISETP.NE.U32.AND P1, PT, R24, RZ, PT ;  /* 0x000000ff1800720c */ /* 0x000fe40003f25070 */
[----:B------:R-:W-:Y:S02]  /*49550*/  SEL R24, RZ, 0x4, P4 ;  /* 0x00000004ff187807 */ /* 0x000fe40002000000 */
[----:B------:R-:W-:Y:S02]  /*49560*/  ISETP.GT.AND P4, PT, R229, 0x27f, PT ;  /* 0x0000027fe500780c */ /* 0x000fe40003f84270 */
[----:B------:R-:W2:Y:S01]  /*49570*/  LDL.LU.64 R228, [R1+0x1c0] ;  /* 0x0001c00001e47983 */ /* 0x000ea20000300a00 */
[----:B----4-:R-:W-:-:S02]  /*49580*/  IMAD.WIDE R12, R2, 0x4, R244 ;  /* 0x00000004020c7825 */ /* 0x010fc400078e02f4 */
[----:B------:R-:W1:Y:S02]  /*49590*/  S2R R245, SR_TID.X ;  /* 0x0000000000f57919 */ /* 0x000e640000002100 */
[----:B---3--:R-:W-:Y:S02]  /*495a0*/  IMAD.WIDE R14, R2, 0x4, R238 ;  /* 0x00000004020e7825 */ /* 0x008fe400078e02ee */
[----:B------:R-:W3:Y:S04]  /*495b0*/  LDL.LU.64 R238, [R1+0x1c8] ;  /* 0x0001c80001ee7983 */ /* 0x000ee80000300a00 */
[----:B------:R4:W-:Y:S04]  /*495c0*/  STL.64 [R1+0x1030], R14 ;  /* 0x0010300e01007387 */ /* 0x0009e80000100a00 */
[----:B------:R4:W-:Y:S04]  /*495d0*/  LDGSTS.E [R20+-0x25ff8], desc[UR22][R14.64], P5 ;  /* 0xda0080000e147fae */ /* 0x0009e8000a9a1016 */
[----:B------:R1:W-:Y:S04]  /*495e0*/  STL.64 [R1+0x1028], R12 ;  /* 0x0010280c01007387 */ /* 0x0003e80000100a00 */
[----:B------:R1:W-:Y:S02]  /*495f0*/  LDGSTS.E [R20+-0x24000], desc[UR22][R12.64], P6 ;  /* 0xdc0000000c147fae */ /* 0x0003e4000b1a1016 */
[----:B-1----:R-:W-:-:S04]  /*49600*/  SHF.R.U32.HI R244, RZ, 0x6, R245 ;  /* 0x00000006fff47819 */ /* 0x002fc800000116f5 */
[----:B------:R-:W-:-:S04]  /*49610*/  SGXT.U32 R244, R244, 0x1 ;  /* 0x00000001f4f4781a */ /* 0x000fc80000000000 */
[----:B------:R-:W-:Y:S02]  /*49620*/  LOP3.LUT R244, R244, 0x7c, RZ, 0xfc, !PT ;  /* 0x0000007cf4f47812 */ /* 0x000fe400078efcff */
[----:B----4-:R-:W-:Y:S02]  /*49630*/  SHF.R.U32.HI R15, RZ, 0x6, R245 ;  /* 0x00000006ff0f7819 */ /* 0x010fe400000116f5 */
[----:B------:R-:W-:Y:S02]  /*49640*/  ISETP.GE.AND P5, PT, R244, UR4, PT ;  /* 0x00000004f4007c0c */ /* 0x000fe4000bfa6270 */
[----:B------:R-:W4:Y:S01]  /*49650*/  LDL.LU.64 R244, [R1+0x1b0] ;  /* 0x0001b00001f47983 */ /* 0x000f220000300a00 */
[----:B------:R-:W-:-:S03]  /*49660*/  IMAD.WIDE R12, R2, 0x4, R250 ;  /* 0x00000004020c7825 */ /* 0x000fc600078e02fa */
[----:B------:R-:W4:Y:S04]  /*49670*/  LDL.LU.64 R232, [R1+0x1a0] ;  /* 0x0001a00001e87983 */ /* 0x000f280000300a00 */
[----:B------:R-:W4:Y:S01]  /*49680*/  LDL.LU.64 R250, [R1+0x190] ;  /* 0x0001900001fa7983 */ /* 0x000f220000300a00 */
[----:B------:R-:W-:Y:S02]  /*49690*/  SGXT.U32 R15, R15, 0x1 ;  /* 0x000000010f0f781a */ /* 0x000fe40000000000 */
[----:B------:R-:W-:Y:S01]  /*496a0*/  SEL R24, R24, RZ, P4 ;  /* 0x000000ff18187207 */ /* 0x000fe20002000000 */
[----:B------:R-:W-:Y:S01]  /*496b0*/  LDGSTS.E [R20+-0x23ff8], desc[UR22][R12.64], P1 ;  /* 0xdc0080000c147fae */ /* 0x000fe200089a1016 */
[----:B------:R-:W-:Y:S02]  /*496c0*/  LOP3.LUT R15, R15, 0x7e, RZ, 0xfc, !PT ;  /* 0x0000007e0f0f7812 */ /* 0x000fe400078efcff */
[----:B------:R-:W-:-:S02]  /*496d0*/  ISETP.NE.U32.AND P6, PT, R24, RZ, PT ;  /* 0x000000ff1800720c */ /* 0x000fc40003fc5070 */
[----:B------:R-:W-:Y:S02]  /*496e0*/  SEL R24, RZ, 0x4, P5 ;  /* 0x00000004ff187807 */ /* 0x000fe40002800000 */
[----:B------:R-:W-:Y:S02]  /*496f0*/  ISETP.GE.AND P5, PT, R15, UR4, PT ;  /* 0x000000040f007c0c */ /* 0x000fe4000bfa6270 */
[----:B------:R-:W1:Y:S01]  /*49700*/  S2R R15, SR_TID.X ;  /* 0x00000000000f7919 */ /* 0x000e620000002100 */
[----:B------:R-:W-:Y:S02]  /*49710*/  SEL R252, R24, RZ, P3 ;  /* 0x000000ff18fc7207 */ /* 0x000fe40001800000 */
[----:B------:R-:W-:Y:S02]  /*49720*/  SEL R24, RZ, 0x4, P5 ;  /* 0x00000004ff187807 */ /* 0x000fe40002800000 */
[----:B------:R-:W-:Y:S02]  /*49730*/  ISETP.NE.U32.AND P5, PT, R252, RZ, PT ;  /* 0x000000fffc00720c */ /* 0x000fe40003fa5070 */
[----:B------:R-:W-:-:S04]  /*49740*/  SEL R24, R24, RZ, P3 ;  /* 0x000000ff18187207 */ /* 0x000fc80001800000 */
[----:B------:R-:W-:Y:S01]  /*49750*/  ISETP.NE.U32.AND P3, PT, R24, RZ, PT ;  /* 0x000000ff1800720c */ /* 0x000fe20003f65070 */
[----:B------:R1:W-:Y:S02]  /*49760*/  STL.64 [R1+0x1018], R12 ;  /* 0x0010180c01007387 */ /* 0x0003e40000100a00 */
[--C-:B-1----:R-:W-:Y:S02]  /*49770*/  SHF.R.U32.HI R14, RZ, 0x6, R15.reuse ;  /* 0x00000006ff0e7819 */ /* 0x102fe4000001160f */
[----:B------:R-:W-:Y:S02]  /*49780*/  SHF.R.U32.HI R15, RZ, 0x6, R15 ;  /* 0x00000006ff0f7819 */ /* 0x000fe4000001160f */
[----:B------:R-:W-:Y:S02]  /*49790*/  SGXT.U32 R14, R14, 0x1 ;  /* 0x000000010e0e781a */ /* 0x000fe40000000000 */
[----:B------:R-:W-:Y:S02]  /*497a0*/  SGXT.U32 R15, R15, 0x1 ;  /* 0x000000010f0f781a */ /* 0x000fe40000000000 */
[----:B------:R-:W-:-:S02]  /*497b0*/  LOP3.LUT R14, R14, 0x2, RZ, 0xfc, !PT ;  /* 0x000000020e0e7812 */ /* 0x000fc400078efcff */
[----:B------:R-:W-:Y:S02]  /*497c0*/  LOP3.LUT R15, R15, 0x20, RZ, 0xfc, !PT ;  /* 0x000000200f0f7812 */ /* 0x000fe400078efcff */
[----:B------:R-:W-:Y:S01]  /*497d0*/  ISETP.GE.AND P1, PT, R14, UR5, PT ;  /* 0x000000050e007c0c */ /* 0x000fe2000bf26270 */
[----:B--2---:R-:W-:-:S03]  /*497e0*/  IMAD.WIDE R16, R2, 0x4, R16 ;  /* 0x0000000402107825 */ /* 0x004fc600078e0210 */
[----:B------:R-:W-:Y:S01]  /*497f0*/  SEL R24, RZ, 0x4, P1 ;  /* 0x00000004ff187807 */ /* 0x000fe20000800000 */
[----:B------:R-:W-:Y:S01]  /*49800*/  IMAD.WIDE R230, R25, 0x4, R228 ;  /* 0x0000000419e67825 */ /* 0x000fe200078e02e4 */
[----:B------:R-:W-:Y:S01]  /*49810*/  ISETP.GE.AND P1, PT, R15, UR5, PT ;  /* 0x000000050f007c0c */ /* 0x000fe2000bf26270 */
[----:B------:R-:W-:Y:S04]  /*49820*/  LDGSTS.E [R20+-0x22000], desc[UR22][R16.64], P5 ;  /* 0xde00000010147fae */ /* 0x000fe8000a9a1016 */
[----:B------:R-:W2:Y:S04]  /*49830*/  LDL.LU.64 R14, [R1+0x180] ;  /* 0x00018000010e7983 */ /* 0x000ea80000300a00 */
[----:B------:R-:W2:Y:S04]  /*49840*/  LDL.LU.64 R12, [R1+0x170] ;  /* 0x00017000010c7983 */ /* 0x000ea80000300a00 */
[----:B------:R1:W-:Y:S04]  /*49850*/  STL.64 [R1+0x1008], R16 ;  /* 0x0010081001007387 */ /* 0x0003e80000100a00 */
[----:B------:R-:W2:Y:S04]  /*49860*/  LDL.LU.64 R228, [R1+0x160] ;  /* 0x0001600001e47983 */ /* 0x000ea80000300a00 */
[----:B-1----:R-:W2:Y:S04]  /*49870*/  LDL.LU.64 R16, [R1+0x150] ;  /* 0x0001500001107983 */ /* 0x002ea80000300a00 */
[----:B------:R-:W-:Y:S01]  /*49880*/  STL.64 [R1+0xff0], R230 ;  /* 0x000ff0e601007387 */ /* 0x000fe20000100a00 */
[----:B---3--:R-:W-:-:S05]  /*49890*/  IMAD.WIDE R238, R2, 0x4, R238 ;  /* 0x0000000402ee7825 */ /* 0x008fca00078e02ee */
[----:B------:R1:W-:Y:S04]  /*498a0*/  STL.64 [R1+0x1000], R238 ;  /* 0x001000ee01007387 */ /* 0x0003e80000100a00 */
[----:B------:R3:W-:Y:S04]  /*498b0*/  STL [R1+0x1a08], R2 ;  /* 0x001a080201007387 */ /* 0x0007e80000100800 */
[----:B------:R-:W-:Y:S01]  /*498c0*/  LDGSTS.E [R20+-0x21ff8], desc[UR22][R238.64], P3 ;  /* 0xde008000ee147fae */ /* 0x000fe200099a1016 */
[----:B----4-:R-:W-:Y:S01]  /*498d0*/  IMAD.WIDE R22, R25, 0x4, R244 ;  /* 0x0000000419167825 */ /* 0x010fe200078e02f4 */
[----:B------:R-:W-:-:S02]  /*498e0*/  SEL R24, R24, RZ, P4 ;  /* 0x000000ff18187207 */ /* 0x000fc40002000000 */
[----:B------:R-:W0:Y:S04]  /*498f0*/  LDGDEPBAR ;  /* 0x00000000000079af */ /* 0x000e280000000000 */
[----:B------:R-:W-:Y:S04]  /*49900*/  STL.64 [R1+0xfe0], R22 ;  /* 0x000fe01601007387 */ /* 0x000fe80000100a00 */
[----:B-1----:R-:W4:Y:S01]  /*49910*/  LDL.LU.64 R238, [R1+0x140] ;  /* 0x0001400001ee7983 */ /* 0x002f220000300a00 */
[----:B---3--:R-:W-:-:S03]  /*49920*/  IMAD.WIDE R2, R25, 0x4, R250 ;  /* 0x0000000419027825 */ /* 0x008fc600078e02fa */
[----:B------:R-:W3:Y:S04]  /*49930*/  LDL.LU.64 R244, [R1+0x130] ;  /* 0x0001300001f47983 */ /* 0x000ee80000300a00 */
[----:B------:R1:W-:Y:S04]  /*49940*/  STL.64 [R1+0x1a10], R20 ;  /* 0x001a101401007387 */ /* 0x0003e80000100a00 */
[----:B------:R-:W3:Y:S01]  /*49950*/  LDL.LU.64 R250, [R1+0x120] ;  /* 0x0001200001fa7983 */ /* 0x000ee20000300a00 */
[----:B------:R-:W-:Y:S02]  /*49960*/  SEL R252, RZ, 0x4, P1 ;  /* 0x00000004fffc7807 */ /* 0x000fe40000800000 */
[----:B------:R-:W-:-:S02]  /*49970*/  ISETP.NE.U32.AND P1, PT, R24, RZ, PT ;  /* 0x000000ff1800720c */ /* 0x000fc40003f25070 */
[----:B------:R-:W-:Y:S01]  /*49980*/  SEL R24, R252, RZ, P4 ;  /* 0x000000fffc187207 */ /* 0x000fe20002000000 */
[C---:B------:R-:W-:Y:S01]  /*49990*/  VIADD R252, R19.reuse, 0x100000 ;  /* 0x0010000013fc7836 */ /* 0x040fe20000000000 */
[----:B-1----:R-:W3:Y:S02]  /*499a0*/  LDL.LU.64 R20, [R1+0x110] ;  /* 0x0001100001147983 */ /* 0x002ee40000300a00 */
[----:B------:R-:W-:Y:S01]  /*499b0*/  ISETP.NE.U32.AND P5, PT, R24, RZ, PT ;  /* 0x000000ff1800720c */ /* 0x000fe20003fa5070 */
[----:B------:R-:W-:Y:S01]  /*499c0*/  VIADD R24, R19, 0x100000 ;  /* 0x0010000013187836 */ /* 0x000fe20000000000 */
[----:B------:R-:W-:Y:S04]  /*499d0*/  LDGSTS.E [R252+-0x40000], desc[UR22][R230.64], P2 ;  /* 0xc0000000e6fc7fae */ /* 0x000fe800091a1016 */
[----:B------:R1:W-:Y:S02]  /*499e0*/  LDGSTS.E [R24+-0x3fc00], desc[UR22][R22.64], P2 ;  /* 0xc040000016187fae */ /* 0x0003e400091a1016 */
[----:B-1----:R-:W-:-:S05]  /*499f0*/  IMAD.WIDE R22, R25, 0x4, R232 ;  /* 0x0000000419167825 */ /* 0x002fca00078e02e8 */
[----:B------:R-:W-:Y:S04]  /*49a00*/  STL.64 [R1+0xfd8], R22 ;  /* 0x000fd81601007387 */ /* 0x000fe80000100a00 */
[----:B------:R-:W-:Y:S04]  /*49a10*/  LDGSTS.E [R252+-0x3f800], desc[UR22][R22.64], P2 ;  /* 0xc080000016fc7fae */ /* 0x000fe800091a1016 */
[----:B------:R1:W-:Y:S04]  /*49a20*/  STL.64 [R1+0xfd0], R2 ;  /* 0x000fd00201007387 */ /* 0x0003e80000100a00 */
[----:B------:R-:W-:Y:S01]  /*49a30*/  LDGSTS.E [R24+-0x3f400], desc[UR22][R2.64], P2 ;  /* 0xc0c0000002187fae */ /* 0x000fe200091a1016 */
[----:B--2---:R-:W-:-:S03]  /*49a40*/  IMAD.WIDE R14, R25, 0x4, R14 ;  /* 0x00000004190e7825 */ /* 0x004fc600078e020e */
[----:B-1----:R-:W2:Y:S01]  /*49a50*/  LDL.LU.64 R2, [R1+0x100] ;  /* 0x0001000001027983 */ /* 0x002ea20000300a00 */
[----:B------:R-:W-:-:S03]  /*49a60*/  IMAD.WIDE R12, R25, 0x4, R12 ;  /* 0x00000004190c7825 */ /* 0x000fc600078e020c */
[----:B------:R-:W2:Y:S04]  /*49a70*/  LDL.LU.64 R22, [R1+0xf0] ;  /* 0x0000f00001167983 */ /* 0x000ea80000300a00 */
[----:B------:R-:W2:Y:S01]  /*49a80*/  LDL.LU.64 R230, [R1+0xe0] ;  /* 0x0000e00001e67983 */ /* 0x000ea20000300a00 */
[----:B------:R-:W-:-:S03]  /*49a90*/  IMAD.WIDE R228, R25, 0x4, R228 ;  /* 0x0000000419e47825 */ /* 0x000fc600078e02e4 */
[----:B------:R-:W2:Y:S04]  /*49aa0*/  LDL.LU.64 R232, [R1+0xd0] ;  /* 0x0000d00001e87983 */ /* 0x000ea80000300a00 */
[----:B------:R-:W-:Y:S01]  /*49ab0*/  STL.64 [R1+0xfc8], R14 ;  /* 0x000fc80e01007387 */ /* 0x000fe20000100a00 */
[----:B------:R-:W-:-:S03]  /*49ac0*/  IMAD.WIDE R16, R25, 0x4, R16 ;  /* 0x0000000419107825 */ /* 0x000fc600078e0210 */
[----:B------:R-:W-:Y:S04]  /*49ad0*/  LDGSTS.E [R252+-0x3f000], desc[UR22][R14.64], P2 ;  /* 0xc10000000efc7fae */ /* 0x000fe800091a1016 */
[----:B------:R1:W-:Y:S04]  /*49ae0*/  STL.64 [R1+0xfc0], R12 ;  /* 0x000fc00c01007387 */ /* 0x0003e80000100a00 */
[----:B------:R-:W-:Y:S04]  /*49af0*/  LDGSTS.E [R24+-0x3ec00], desc[UR22][R12.64], P2 ;  /* 0xc14000000c187fae */ /* 0x000fe800091a1016 */
[----:B------:R-:W-:Y:S04]  /*49b00*/  LDGSTS.E [R252+-0x3e800], desc[UR22][R228.64], P2 ;  /* 0xc1800000e4fc7fae */ /* 0x000fe800091a1016 */
[----:B------:R-:W-:Y:S04]  /*49b10*/  LDGSTS.E [R24+-0x3e400], desc[UR22][R16.64], P2 ;  /* 0xc1c0000010187fae */ /* 0x000fe800091a1016 */
[----:B-1----:R-:W2:Y:S04]  /*49b20*/  LDL.LU.64 R12, [R1+0x40] ;  /* 0x00004000010c7983 */ /* 0x002ea80000300a00 */
[----:B------:R-:W2:Y:S04]  /*49b30*/  LDL.LU.64 R14, [R1+0x28] ;  /* 0x00002800010e7983 */ /* 0x000ea80000300a00 */
[----:B------:R1:W-:Y:S04]  /*49b40*/  STL.64 [R1+0xfb8], R228 ;  /* 0x000fb8e401007387 */ /* 0x0003e80000100a00 */
[----:B------:R1:W-:Y:S04]  /*49b50*/  STL.64 [R1+0xfb0], R16 ;  /* 0x000fb01001007387 */ /* 0x0003e80000100a00 */
[----:B-1----:R-:W2:Y:S04]  /*49b60*/  LDL.LU.64 R228, [R1+0x1a50] ;  /* 0x001a500001e47983 */ /* 0x002ea80000300a00 */
[----:B------:R-:W2:Y:S01]  /*49b70*/  LDL.LU.64 R16, [R1+0x10] ;  /* 0x0000100001107983 */ /* 0x000ea20000300a00 */
[----:B----4-:R-:W-:-:S04]  /*49b80*/  IMAD.WIDE R238, R25, 0x4, R238 ;  /* 0x0000000419ee7825 */ /* 0x010fc800078e02ee */
[C---:B---3--:R-:W-:Y:S01]  /*49b90*/  IMAD.WIDE R244, R25.reuse, 0x4, R244 ;  /* 0x0000000419f47825 */ /* 0x048fe200078e02f4 */
[----:B------:R1:W-:Y:S04]  /*49ba0*/  STL.64 [R1+0xfa8], R238 ;  /* 0x000fa8ee01007387 */ /* 0x0003e80000100a00 */
[----:B------:R-:W-:Y:S01]  /*49bb0*/  LDGSTS.E [R252+-0x3e000], desc[UR22][R238.64], P2 ;  /* 0xc2000000eefc7fae */ /* 0x000fe200091a1016 */
[----:B------:R-:W-:-:S03]  /*49bc0*/  IMAD.WIDE R250, R25, 0x4, R250 ;  /* 0x0000000419fa7825 */ /* 0x000fc600078e02fa */
[----:B------:R-:W-:Y:S04]  /*49bd0*/  LDGSTS.E [R24+-0x3dc00], desc[UR22][R244.64], P2 ;  /* 0xc2400000f4187fae */ /* 0x000fe800091a1016 */
[----:B------:R-:W-:Y:S04]  /*49be0*/  LDGSTS.E [R252+-0x3d800], desc[UR22][R250.64], P2 ;  /* 0xc2800000fafc7fae */ /* 0x000fe800091a1016 */
[----:B-1----:R-:W3:Y:S04]  /*49bf0*/  LDL.LU.64 R238, [R1+0x1a48] ;  /* 0x001a480001ee7983 */ /* 0x002ee80000300a00 */
[----:B------:R1:W-:Y:S04]  /*49c00*/  STL.64 [R1+0xfa0], R244 ;  /* 0x000fa0f401007387 */ /* 0x0003e80000100a00 */
[----:B-1----:R-:W4:Y:S04]  /*49c10*/  LDL.LU.64 R244, [R1+0x1a40] ;  /* 0x001a400001f47983 */ /* 0x002f280000300a00 */
[----:B------:R1:W-:Y:S04]  /*49c20*/  STL.64 [R1+0xf98], R250 ;  /* 0x000f98fa01007387 */ /* 0x0003e80000100a00 */
[----:B-1----:R-:W3:Y:S01]  /*49c30*/  LDL.LU.64 R250, [R1+0x1a38] ;  /* 0x001a380001fa7983 */ /* 0x002ee20000300a00 */
[----:B------:R-:W-:-:S05]  /*49c40*/  IMAD.WIDE R20, R25, 0x4, R20 ;  /* 0x0000000419147825 */ /* 0x000fca00078e0214 */
[----:B------:R2:W-:Y:S04]  /*49c50*/  STL.64 [R1+0xf90], R20 ;  /* 0x000f901401007387 */ /* 0x0005e80000100a00 */
[----:B------:R2:W-:Y:S02]  /*49c60*/  LDGSTS.E [R24+-0x3d400], desc[UR22][R20.64], P2 ;  /* 0xc2c0000014187fae */ /* 0x0005e400091a1016 */
[----:B--2---:R-:W-:-:S04]  /*49c70*/  IMAD.WIDE R20, R25, 0x4, R2 ;  /* 0x0000000419147825 */ /* 0x004fc800078e0202 */
        /* <DEDUP_REMOVED lines=8> */
[----:B------:R-:W-:Y:S01]  /*49d00*/  LDGSTS.E [R252+-0x3c800], desc[UR22][R20.64], P2 ;  /* 0xc380000014fc7fae */ /* 0x000fe200091a1016 */
[----:B------:R-:W-:-:S03]  /*49d10*/  IMAD.WIDE R12, R25, 0x4, R12 ;  /* 0x00000004190c7825 */ /* 0x000fc600078e020c */
[----:B------:R1:W-:Y:S04]  /*49d20*/  STL.64 [R1+0xf70], R2 ;  /* 0x000f700201007387 */ /* 0x0003e80000100a00 */
[----:B------:R1:W-:Y:S04]  /*49d30*/  LDGSTS.E [R24+-0x3c400], desc[UR22][R2.64], P2 ;  /* 0xc3c0000002187fae */ /* 0x0003e800091a1016 */
[----:B------:R2:W-:Y:S04]  /*49d40*/  STL.64 [R1+0xf60], R12 ;  /* 0x000f600c01007387 */ /* 0x0005e80000100a00 */
[----:B------:R2:W-:Y:S01]  /*49d50*/  LDGSTS.E [R252+-0x3c000], desc[UR22][R12.64], P2 ;  /* 0xc40000000cfc7fae */ /* 0x0005e200091a1016 */
[----:B-1----:R-:W-:-:S05]  /*49d60*/  IMAD.WIDE R2, R25, 0x4, R14 ;  /* 0x0000000419027825 */ /* 0x002fca00078e020e */
[----:B------:R3:W-:Y:S04]  /*49d70*/  STL.64 [R1+0xf48], R2 ;  /* 0x000f480201007387 */ /* 0x0007e80000100a00 */
[----:B------:R3:W-:Y:S01]  /*49d80*/  LDGSTS.E [R24+-0x3bc00], desc[UR22][R2.64], P2 ;  /* 0xc440000002187fae */ /* 0x0007e200091a1016 */
[----:B--2---:R-:W-:-:S05]  /*49d90*/  IMAD.WIDE R12, R25, 0x4, R16 ;  /* 0x00000004190c7825 */ /* 0x004fca00078e0210 */
[----:B------:R4:W-:Y:S01]  /*49da0*/  STL.64 [R1+0xf38], R12 ;  /* 0x000f380c01007387 */ /* 0x0009e20000100a00 */
[----:B------:R-:W-:-:S04]  /*49db0*/  IMAD.WIDE R14, R25, 0x4, R90 ;  /* 0x00000004190e7825 */ /* 0x000fc800078e025a */
[----:B------:R-:W-:-:S04]  /*49dc0*/  IMAD.WIDE R16, R25, 0x4, R98 ;  /* 0x0000000419107825 */ /* 0x000fc800078e0262 */
[----:B---3--:R-:W-:Y:S01]  /*49dd0*/  IMAD.WIDE R2, R25, 0x4, R250 ;  /* 0x0000000419027825 */ /* 0x008fe200078e02fa */
[----:B------:R-:W-:-:S04]  /*49de0*/  IADD3 R250, PT, PT, R19, 0x100000, RZ ;  /* 0x0010000013fa7810 */ /* 0x000fc80007ffe0ff */
[----:B------:R1:W-:Y:S04]  /*49df0*/  STL.64 [R1+0xf28], R2 ;  /* 0x000f280201007387 */ /* 0x0003e80000100a00 */
[----:B------:R4:W-:Y:S04]  /*49e00*/  LDGSTS.E [R250+-0x3b800], desc[UR22][R12.64], P2 ;  /* 0xc48000000cfa7fae */ /* 0x0009e800091a1016 */
[----:B------:R1:W-:Y:S01]  /*49e10*/  LDGSTS.E [R24+-0x3b400], desc[UR22][R2.64], P2 ;  /* 0xc4c0000002187fae */ /* 0x0003e200091a1016 */
[----:B----4-:R-:W-:-:S04]  /*49e20*/  IMAD.WIDE R12, R25, 0x4, R244 ;  /* 0x00000004190c7825 */ /* 0x010fc800078e02f4 */
[----:B-1----:R-:W-:-:S04]  /*49e30*/  IMAD.WIDE R2, R25, 0x4, R238 ;  /* 0x0000000419027825 */ /* 0x002fc800078e02ee */
[----:B------:R-:W-:Y:S01]  /*49e40*/  VIADD R238, R19, 0x100000 ;  /* 0x0010000013ee7836 */ /* 0x000fe20000000000 */
[----:B------:R1:W-:Y:S04]  /*49e50*/  STL.64 [R1+0xf18], R12 ;  /* 0x000f180c01007387 */ /* 0x0003e80000100a00 */
[----:B------:R1:W-:Y:S04]  /*49e60*/  LDGSTS.E [R238+-0x3b000], desc[UR22][R12.64], P2 ;  /* 0xc50000000cee7fae */ /* 0x0003e800091a1016 */
[----:B------:R2:W-:Y:S04]  /*49e70*/  STL.64 [R1+0xf08], R2 ;  /* 0x000f080201007387 */ /* 0x0005e80000100a00 */
[----:B------:R2:W-:Y:S01]  /*49e80*/  LDGSTS.E [R24+-0x3ac00], desc[UR22][R2.64], P2 ;  /* 0xc540000002187fae */ /* 0x0005e200091a1016 */
[----:B-1----:R-:W-:-:S04]  /*49e90*/  IMAD.WIDE R12, R25, 0x4, R228 ;  /* 0x00000004190c7825 */ /* 0x002fc800078e02e4 */
[----:B--2---:R-:W-:-:S04]  /*49ea0*/  IMAD.WIDE R2, R25, 0x4, R222 ;  /* 0x0000000419027825 */ /* 0x004fc800078e02de */
[----:B------:R-:W-:Y:S01]  /*49eb0*/  VIADD R222, R19, 0x100000 ;  /* 0x0010000013de7836 */ /* 0x000fe20000000000 */
[----:B------:R1:W-:Y:S04]  /*49ec0*/  STL.64 [R1+0xef8], R12 ;  /* 0x000ef80c01007387 */ /* 0x0003e80000100a00 */
[----:B------:R1:W-:Y:S04]  /*49ed0*/  LDGSTS.E [R222+-0x3a800], desc[UR22][R12.64], P2 ;  /* 0xc58000000cde7fae */ /* 0x0003e800091a1016 */
[----:B------:R2:W-:Y:S04]  /*49ee0*/  STL.64 [R1+0xee8], R2 ;  /* 0x000ee80201007387 */ /* 0x0005e80000100a00 */
[----:B------:R2:W-:Y:S01]  /*49ef0*/  LDGSTS.E [R24+-0x3a400], desc[UR22][R2.64], P2 ;  /* 0xc5c0000002187fae */ /* 0x0005e200091a1016 */
[----:B-1----:R-:W-:-:S04]  /*49f00*/  IMAD.WIDE R12, R25, 0x4, R26 ;  /* 0x00000004190c7825 */ /* 0x002fc800078e021a */
[----:B------:R-:W-:Y:S02]  /*49f10*/  VIADD R26, R19, 0x100000 ;  /* 0x00100000131a7836 */ /* 0x000fe40000000000 */
[C---:B--2---:R-:W-:Y:S01]  /*49f20*/  IMAD.WIDE R2, R25.reuse, 0x4, R28 ;  /* 0x0000000419027825 */ /* 0x044fe200078e021c */
[----:B------:R1:W-:Y:S04]  /*49f30*/  STL.64 [R1+0xed8], R12 ;  /* 0x000ed80c01007387 */ /* 0x0003e80000100a00 */
[----:B------:R1:W-:Y:S04]  /*49f40*/  LDGSTS.E [R26+-0x3a000], desc[UR22][R12.64], P2 ;  /* 0xc60000000c1a7fae */ /* 0x0003e800091a1016 */
[----:B------:R2:W-:Y:S04]  /*49f50*/  STL.64 [R1+0xec0], R2 ;  /* 0x000ec00201007387 */ /* 0x0005e80000100a00 */
[----:B------:R2:W-:Y:S01]  /*49f60*/  LDGSTS.E [R24+-0x39c00], desc[UR22][R2.64], P2 ;  /* 0xc640000002187fae */ /* 0x0005e200091a1016 */
        /* <DEDUP_REMOVED lines=89> */
[----:B------:R-:W-:Y:S04]  /*4a500*/  LDGSTS.E [R24+-0x1a400], desc[UR22][R2.64], P2 ;  /* 0xe5c0000002187fae */ /* 0x000fe800091a1016 */
[----:B------:R-:W3:Y:S01]  /*4a510*/  LDL.LU.64 R20, [R1+0x1b8] ;  /* 0x0001b80001147983 */ /* 0x000ee20000300a00 */
[----:B-1----:R-:W-:-:S03]  /*4a520*/  IMAD.WIDE R12, R25, 0x4, R92 ;  /* 0x00000004190c7825 */ /* 0x002fc600078e025c */
[----:B------:R1:W-:Y:S04]  /*4a530*/  LDGSTS.E [R26+-0x1a000], desc[UR22][R14.64], P2 ;  /* 0xe60000000e1a7fae */ /* 0x0003e800091a1016 */
[----:B--2---:R-:W2:Y:S04]  /*4a540*/  LDL.LU.64 R2, [R1+0x1a8] ;  /* 0x0001a80001027983 */ /* 0x004ea80000300a00 */
[----:B------:R1:W-:Y:S04]  /*4a550*/  STL.64 [R1+0xc58], R14 ;  /* 0x000c580e01007387 */ /* 0x0003e80000100a00 */
[----:B------:R4:W-:Y:S04]  /*4a560*/  STL.64 [R1+0xc48], R12 ;  /* 0x000c480c01007387 */ /* 0x0009e80000100a00 */
[----:B------:R-:W2:Y:S04]  /*4a570*/  LDL.LU.64 R22, [R1+0x198] ;  /* 0x0001980001167983 */ /* 0x000ea80000300a00 */
[----:B------:R-:W2:Y:S01]  /*4a580*/  LDL.LU.64 R230, [R1+0x188] ;  /* 0x0001880001e67983 */ /* 0x000ea20000300a00 */
[----:B-1----:R-:W-:-:S03]  /*4a590*/  IMAD.WIDE R14, R25, 0x4, R94 ;  /* 0x00000004190e7825 */ /* 0x002fc600078e025e */
[----:B------:R4:W-:Y:S04]  /*4a5a0*/  LDGSTS.E [R24+-0x19c00], desc[UR22][R12.64], P2 ;  /* 0xe64000000c187fae */ /* 0x0009e800091a1016 */
[----:B------:R1:W-:Y:S04]  /*4a5b0*/  STL.64 [R1+0xc40], R14 ;  /* 0x000c400e01007387 */ /* 0x0003e80000100a00 */
[----:B------:R1:W-:Y:S01]  /*4a5c0*/  LDGSTS.E [R26+-0x19800], desc[UR22][R14.64], P2 ;  /* 0xe68000000e1a7fae */ /* 0x0003e200091a1016 */
[----:B----4-:R-:W-:-:S05]  /*4a5d0*/  IMAD.WIDE R12, R25, 0x4, R96 ;  /* 0x00000004190c7825 */ /* 0x010fca00078e0260 */
[----:B------:R4:W-:Y:S01]  /*4a5e0*/  STL.64 [R1+0xc30], R12 ;  /* 0x000c300c01007387 */ /* 0x0009e20000100a00 */
[----:B-1----:R-:W-:-:S03]  /*4a5f0*/  IMAD.WIDE R14, R25, 0x4, R100 ;  /* 0x00000004190e7825 */ /* 0x002fc600078e0264 */
[----:B------:R-:W-:Y:S04]  /*4a600*/  LDGSTS.E [R24+-0x19400], desc[UR22][R12.64], P2 ;  /* 0xe6c000000c187fae */ /* 0x000fe800091a1016 */
[----:B------:R-:W2:Y:S04]  /*4a610*/  LDL.LU.64 R232, [R1+0x178] ;  /* 0x0001780001e87983 */ /* 0x000ea80000300a00 */
[----:B------:R-:W-:Y:S04]  /*4a620*/  LDGSTS.E [R26+-0x19000], desc[UR22][R16.64], P2 ;  /* 0xe7000000101a7fae */ /* 0x000fe800091a1016 */
[----:B----4-:R-:W4:Y:S04]  /*4a630*/  LDL.LU.64 R12, [R1+0x168] ;  /* 0x00016800010c7983 */ /* 0x010f280000300a00 */
[----:B------:R-:W-:Y:S04]  /*4a640*/  STL.64 [R1+0xc20], R16 ;  /* 0x000c201001007387 */ /* 0x000fe80000100a00 */
[----:B------:R1:W-:Y:S04]  /*4a650*/  STL.64 [R1+0xc10], R14 ;  /* 0x000c100e01007387 */ /* 0x0003e80000100a00 */
[----:B------:R-:W-:Y:S04]  /*4a660*/  LDGSTS.E [R24+-0x18c00], desc[UR22][R14.64], P2 ;  /* 0xe74000000e187fae */ /* 0x000fe800091a1016 */
[----:B-1----:R-:W4:Y:S04]  /*4a670*/  LDL.LU.64 R14, [R1+0x158] ;  /* 0x00015800010e7983 */ /* 0x002f280000300a00 */
[----:B------:R-:W4:Y:S01]  /*4a680*/  LDL.LU.64 R16, [R1+0x148] ;  /* 0x0001480001107983 */ /* 0x000f220000300a00 */
[----:B------:R-:W-:-:S04]  /*4a690*/  IMAD.WIDE R30, R25, 0x4, R102 ;  /* 0x00000004191e7825 */ /* 0x000fc800078e0266 */
[----:B------:R-:W-:Y:S01]  /*4a6a0*/  IMAD.WIDE R28, R25, 0x4, R104 ;  /* 0x00000004191c7825 */ /* 0x000fe200078e0268 */
[----:B------:R-:W-:Y:S04]  /*4a6b0*/  STL.64 [R1+0xc00], R30 ;  /* 0x000c001e01007387 */ /* 0x000fe80000100a00 */
[----:B------:R3:W-:Y:S04]  /*4a6c0*/  STL.64 [R1+0x1a18], R18 ;  /* 0x001a181201007387 */ /* 0x0007e80000100a00 */
[----:B------:R-:W-:Y:S04]  /*4a6d0*/  STL.64 [R1+0xbf0], R28 ;  /* 0x000bf01c01007387 */ /* 0x000fe80000100a00 */
[----:B------:R1:W-:Y:S04]  /*4a6e0*/  LDGSTS.E [R26+-0x18800], desc[UR22][R30.64], P2 ;  /* 0xe78000001e1a7fae */ /* 0x0003e800091a1016 */
[----:B------:R1:W-:Y:S04]  /*4a6f0*/  LDGSTS.E [R24+-0x18400], desc[UR22][R28.64], P2 ;  /* 0xe7c000001c187fae */ /* 0x0003e800091a1016 */
[----:B------:R-:W4:Y:S01]  /*4a700*/  LDL.LU.64 R238, [R1+0x138] ;  /* 0x0001380001ee7983 */ /* 0x000f220000300a00 */
[----:B-1----:R-:W-:-:S03]  /*4a710*/  VIADD R26, R10, 0x100000 ;  /* 0x001000000a1a7836 */ /* 0x002fc60000000000 */
[----:B------:R-:W4:Y:S01]  /*4a720*/  LDL.LU.64 R244, [R1+0x128] ;  /* 0x0001280001f47983 */ /* 0x000f220000300a00 */
[----:B------:R-:W-:Y:S02]  /*4a730*/  VIADD R24, R10, 0x100000 ;  /* 0x001000000a187836 */ /* 0x000fe40000000000 */
[----:B---3--:R-:W-:-:S04]  /*4a740*/  IMAD.WIDE R18, R25, 0x4, R20 ;  /* 0x0000000419127825 */ /* 0x008fc800078e0214 */
[C---:B--2---:R-:W-:Y:S01]  /*4a750*/  IMAD.WIDE R2, R25.reuse, 0x4, R2 ;  /* 0x0000000419027825 */ /* 0x044fe200078e0202 */
[----:B------:R1:W-:Y:S04]  /*4a760*/  STL.64 [R1+0xbd8], R18 ;  /* 0x000bd81201007387 */ /* 0x0003e80000100a00 */
[----:B------:R2:W-:Y:S04]  /*4a770*/  STL.64 [R1+0xbd0], R2 ;  /* 0x000bd00201007387 */ /* 0x0005e80000100a00 */
[----:B------:R1:W-:Y:S04]  /*4a780*/  LDGSTS.E [R26+-0x3ff80], desc[UR22][R18.64], P2 ;  /* 0xc0080000121a7fae */ /* 0x0003e800091a1016 */
[----:B------:R2:W-:Y:S04]  /*4a790*/  LDGSTS.E [R24+-0x3fb80], desc[UR22][R2.64], P2 ;  /* 0xc048000002187fae */ /* 0x0005e800091a1016 */
[----:B------:R-:W3:Y:S01]  /*4a7a0*/  LDL.LU.64 R20, [R1+0x118] ;  /* 0x0001180001147983 */ /* 0x000ee20000300a00 */
[----:B-1----:R-:W-:-:S03]  /*4a7b0*/  IMAD.WIDE R18, R25, 0x4, R22 ;  /* 0x0000000419127825 */ /* 0x002fc600078e0216 */
[----:B------:R-:W3:Y:S01]  /*4a7c0*/  LDL.LU.64 R250, [R1+0x108] ;  /* 0x0001080001fa7983 */ /* 0x000ee20000300a00 */
[----:B--2---:R-:W-:-:S03]  /*4a7d0*/  IMAD.WIDE R2, R25, 0x4, R230 ;  /* 0x0000000419027825 */ /* 0x004fc600078e02e6 */
[----:B------:R1:W-:Y:S04]  /*4a7e0*/  STL.64 [R1+0xbc8], R18 ;  /* 0x000bc81201007387 */ /* 0x0003e80000100a00 */
[----:B------:R1:W-:Y:S04]  /*4a7f0*/  LDGSTS.E [R26+-0x3f780], desc[UR22][R18.64], P2 ;  /* 0xc0880000121a7fae */ /* 0x0003e800091a1016 */
[----:B------:R2:W-:Y:S04]  /*4a800*/  STL.64 [R1+0xbc0], R2 ;  /* 0x000bc00201007387 */ /* 0x0005e80000100a00 */
[----:B------:R-:W-:Y:S01]  /*4a810*/  LDGSTS.E [R24+-0x3f380], desc[UR22][R2.64], P2 ;  /* 0xc0c8000002187fae */ /* 0x000fe200091a1016 */
[----:B-1----:R-:W-:-:S03]  /*4a820*/  IMAD.WIDE R18, R25, 0x4, R232 ;  /* 0x0000000419127825 */ /* 0x002fc600078e02e8 */
[----:B--2---:R-:W2:Y:S04]  /*4a830*/  LDL.LU.64 R2, [R1+0xf8] ;  /* 0x0000f80001027983 */ /* 0x004ea80000300a00 */
[----:B------:R-:W2:Y:S01]  /*4a840*/  LDL.LU.64 R22, [R1+0xe8] ;  /* 0x0000e80001167983 */ /* 0x000ea20000300a00 */
[----:B----4-:R-:W-:-:S03]  /*4a850*/  IMAD.WIDE R12, R25, 0x4, R12 ;  /* 0x00000004190c7825 */ /* 0x010fc600078e020c */
[----:B------:R-:W4:Y:S04]  /*4a860*/  LDL.LU.64 R230, [R1+0xd8] ;  /* 0x0000d80001e67983 */ /* 0x000f280000300a00 */
[----:B------:R-:W4:Y:S04]  /*4a870*/  LDL.LU.64 R232, [R1+0xc8] ;  /* 0x0000c80001e87983 */ /* 0x000f280000300a00 */
[----:B------:R1:W-:Y:S04]  /*4a880*/  STL.64 [R1+0xbb8], R18 ;  /* 0x000bb81201007387 */ /* 0x0003e80000100a00 */
[----:B------:R1:W-:Y:S04]  /*4a890*/  LDGSTS.E [R26+-0x3ef80], desc[UR22][R18.64], P2 ;  /* 0xc1080000121a7fae */ /* 0x0003e800091a1016 */
[----:B------:R1:W-:Y:S04]  /*4a8a0*/  STL.64 [R1+0xbb0], R12 ;  /* 0x000bb00c01007387 */ /* 0x0003e80000100a00 */
[----:B------:R-:W-:Y:S01]  /*4a8b0*/  LDGSTS.E [R24+-0x3eb80], desc[UR22][R12.64], P2 ;  /* 0xc14800000c187fae */ /* 0x000fe200091a1016 */
[----:B------:R-:W-:-:S04]  /*4a8c0*/  IMAD.WIDE R16, R25, 0x4, R16 ;  /* 0x0000000419107825 */ /* 0x000fc800078e0210 */
[C---:B-1----:R-:W-:Y:S01]  /*4a8d0*/  IMAD.WIDE R18, R25.reuse, 0x4, R14 ;  /* 0x0000000419127825 */ /* 0x042fe200078e020e */
[----:B------:R-:W4:Y:S04]  /*4a8e0*/  LDL.LU.64 R12, [R1+0x38] ;  /* 0x00003800010c7983 */ /* 0x000f280000300a00 */
[----:B------:R-:W4:Y:S04]  /*4a8f0*/  LDL.LU.64 R14, [R1+0x20] ;  /* 0x00002000010e7983 */ /* 0x000f280000300a00 */
[----:B------:R-:W-:Y:S04]  /*4a900*/  STL.64 [R1+0xba8], R18 ;  /* 0x000ba81201007387 */ /* 0x000fe80000100a00 */
[----:B------:R1:W-:Y:S04]  /*4a910*/  LDGSTS.E [R26+-0x3e780], desc[UR22][R18.64], P2 ;  /* 0xc1880000121a7fae */ /* 0x0003e800091a1016 */
[----:B------:R1:W-:Y:S04]  /*4a920*/  STL.64 [R1+0xba0], R16 ;  /* 0x000ba01001007387 */ /* 0x0003e80000100a00 */
[----:B------:R-:W-:Y:S04]  /*4a930*/  LDGSTS.E [R24+-0x3e380], desc[UR22][R16.64], P2 ;  /* 0xc1c8000010187fae */ /* 0x000fe800091a1016 */
[----:B-1----:R-:W4:Y:S01]  /*4a940*/  LDL.LU.64 R16, [R1+0x8] ;  /* 0x0000080001107983 */ /* 0x002f220000300a00 */
[----:B------:R-:W-:-:S04]  /*4a950*/  IMAD.WIDE R28, R25, 0x4, R238 ;  /* 0x00000004191c7825 */ /* 0x000fc800078e02ee */
[C---:B------:R-:W-:Y:S01]  /*4a960*/  IMAD.WIDE R18, R25.reuse, 0x4, R244 ;  /* 0x0000000419127825 */ /* 0x040fe200078e02f4 */
[----:B------:R-:W-:Y:S04]  /*4a970*/  STL.64 [R1+0xb98], R28 ;  /* 0x000b981c01007387 */ /* 0x000fe80000100a00 */
[----:B------:R-:W-:Y:S04]  /*4a980*/  LDGSTS.E [R26+-0x3df80], desc[UR22][R28.64], P2 ;  /* 0xc20800001c1a7fae */ /* 0x000fe800091a1016 */
[----:B------:R1:W-:Y:S04]  /*4a990*/  STL.64 [R1+0xb90], R18 ;  /* 0x000b901201007387 */ /* 0x0003e80000100a00 */
[----:B------:R1:W-:Y:S01]  /*4a9a0*/  LDGSTS.E [R24+-0x3db80], desc[UR22][R18.64], P2 ;  /* 0xc248000012187fae */ /* 0x0003e200091a1016 */
[----:B---3--:R-:W-:-:S04]  /*4a9b0*/  IMAD.WIDE R20, R25, 0x4, R20 ;  /* 0x0000000419147825 */ /* 0x008fc800078e0214 */
[C---:B-1----:R-:W-:Y:S01]  /*4a9c0*/  IMAD.WIDE R18, R25.reuse, 0x4, R250 ;  /* 0x0000000419127825 */ /* 0x042fe200078e02fa */
[----:B------:R-:W-:Y:S04]  /*4a9d0*/  STL.64 [R1+0xb80], R20 ;  /* 0x000b801401007387 */ /* 0x000fe80000100a00 */
[----:B------:R-:W-:Y:S04]  /*4a9e0*/  LDGSTS.E [R26+-0x3d780], desc[UR22][R20.64], P2 ;  /* 0xc2880000141a7fae */ /* 0x000fe800091a1016 */
        /* <DEDUP_REMOVED lines=8> */
[----:B----4-:R-:W-:-:S04]  /*4aa70*/  IMAD.WIDE R18, R25, 0x4, R230 ;  /* 0x0000000419127825 */ /* 0x010fc800078e02e6 */
[C---:B-1----:R-:W-:Y:S01]  /*4aa80*/  IMAD.WIDE R2, R25.reuse, 0x4, R232 ;  /* 0x0000000419027825 */ /* 0x042fe200078e02e8 */
[----:B------:R-:W-:Y:S04]  /*4aa90*/  STL.64 [R1+0xb40], R18 ;  /* 0x000b401201007387 */ /* 0x000fe80000100a00 */
[----:B------:R-:W-:Y:S04]  /*4aaa0*/  LDGSTS.E [R26+-0x3c780], desc[UR22][R18.64], P2 ;  /* 0xc3880000121a7fae */ /* 0x000fe800091a1016 */
[----:B------:R1:W-:Y:S01]  /*4aab0*/  STL.64 [R1+0xb30], R2 ;  /* 0x000b300201007387 */ /* 0x0003e20000100a00 */
[----:B------:R-:W-:-:S03]  /*4aac0*/  IMAD.WIDE R12, R25, 0x4, R12 ;  /* 0x00000004190c7825 */ /* 0x000fc600078e020c */
        /* <DEDUP_REMOVED lines=116> */
[----:B------:R1:W-:Y:S03]  /*4b210*/  STL.64 [R1+0x360], R12 ;  /* 0x0003600c01007387 */ /* 0x0003e60000100a00 */
[C---:B------:R-:W-:Y:S01]  /*4b220*/  IMAD.WIDE R14, R25.reuse, 0x4, R170 ;  /* 0x00000004190e7825 */ /* 0x040fe200078e02aa */
        /* <DEDUP_REMOVED lines=12> */
[----:B------:R4:W-:Y:S01]  /*4b2f0*/  LDGSTS.E [R24+-0x19b80], desc[UR22][R12.64], P2 ;  /* 0xe64800000c187fae */ /* 0x0009e200091a1016 */
[----:B------:R-:W-:-:S03]  /*4b300*/  IMAD.WIDE R16, R25, 0x4, R178 ;  /* 0x0000000419107825 */ /* 0x000fc600078e02b2 */
[----:B------:R1:W-:Y:S04]  /*4b310*/  STL.64 [R1+0x320], R14 ;  /* 0x0003200e01007387 */ /* 0x0003e80000100a00 */
[----:B------:R1:W-:Y:S01]  /*4b320*/  LDGSTS.E [R26+-0x19780], desc[UR22][R14.64], P2 ;  /* 0xe68800000e1a7fae */ /* 0x0003e200091a1016 */
[----:B----4-:R-:W-:-:S05]  /*4b330*/  IMAD.WIDE R12, R25, 0x4, R176 ;  /* 0x00000004190c7825 */ /* 0x010fca00078e02b0 */
[----:B------:R4:W-:Y:S01]  /*4b340*/  STL.64 [R1+0x310], R12 ;  /* 0x0003100c01007387 */ /* 0x0009e20000100a00 */
[----:B-1----:R-:W-:-:S03]  /*4b350*/  IMAD.WIDE R14, R25, 0x4, R180 ;  /* 0x00000004190e7825 */ /* 0x002fc600078e02b4 */
[----:B------:R-:W-:Y:S04]  /*4b360*/  LDGSTS.E [R24+-0x19380], desc[UR22][R12.64], P2 ;  /* 0xe6c800000c187fae */ /* 0x000fe800091a1016 */
[----:B------:R-:W-:Y:S04]  /*4b370*/  LDGSTS.E [R26+-0x18f80], desc[UR22][R16.64], P2 ;  /* 0xe7080000101a7fae */ /* 0x000fe800091a1016 */
[----:B------:R-:W-:Y:S04]  /*4b380*/  LDGSTS.E [R24+-0x18b80], desc[UR22][R14.64], P2 ;  /* 0xe74800000e187fae */ /* 0x000fe800091a1016 */
[----:B----4-:R-:W4:Y:S04]  /*4b390*/  LDL.LU.64 R12, [R1+0xa0] ;  /* 0x0000a000010c7983 */ /* 0x010f280000300a00 */
[----:B------:R-:W4:Y:S04]  /*4b3a0*/  LDL.LU.64 R232, [R1+0x98] ;  /* 0x0000980001e87983 */ /* 0x000f280000300a00 */
[----:B------:R1:W-:Y:S04]  /*4b3b0*/  STL.64 [R1+0x300], R16 ;  /* 0x0003001001007387 */ /* 0x0003e80000100a00 */
[----:B------:R1:W-:Y:S04]  /*4b3c0*/  STL.64 [R1+0x2f0], R14 ;  /* 0x0002f00e01007387 */ /* 0x0003e80000100a00 */
        /* <DEDUP_REMOVED lines=23> */
[----:B------:R-:W-:Y:S04]  /*4b540*/  STL.64 [R1+0x2a8], R10 ;  /* 0x0002a80a01007387 */ /* 0x000fe80000100a00 */
[----:B------:R1:W-:Y:S04]  /*4b550*/  LDGSTS.E [R26+-0x3f700], desc[UR22][R10.64], P2 ;  /* 0xc09000000a1a7fae */ /* 0x0003e800091a1016 */
[----:B------:R2:W-:Y:S04]  /*4b560*/  STL.64 [R1+0x2a0], R2 ;  /* 0x0002a00201007387 */ /* 0x0005e80000100a00 */
[----:B------:R-:W-:Y:S04]  /*4b570*/  LDGSTS.E [R24+-0x3f300], desc[UR22][R2.64], P2 ;  /* 0xc0d0000002187fae */ /* 0x000fe800091a1016 */
[----:B--2---:R-:W2:Y:S04]  /*4b580*/  LDL.LU.64 R2, [R1+0x60] ;  /* 0x0000600001027983 */ /* 0x004ea80000300a00 */
[----:B------:R-:W2:Y:S01]  /*4b590*/  LDL.LU.64 R22, [R1+0x58] ;  /* 0x0000580001167983 */ /* 0x000ea20000300a00 */
[----:B----4-:R-:W-:-:S03]  /*4b5a0*/  IMAD.WIDE R12, R25, 0x4, R12 ;  /* 0x00000004190c7825 */ /* 0x010fc600078e020c */
[----:B------:R-:W4:Y:S01]  /*4b5b0*/  LDL.LU.64 R230, [R1+0x50] ;  /* 0x0000500001e67983 */ /* 0x000f220000300a00 */
[----:B-1----:R-:W-:-:S03]  /*4b5c0*/  IMAD.WIDE R10, R25, 0x4, R232 ;  /* 0x00000004190a7825 */ /* 0x002fc600078e02e8 */
[----:B------:R-:W4:Y:S04]  /*4b5d0*/  LDL.LU.64 R232, [R1+0x48] ;  /* 0x0000480001e87983 */ /* 0x000f280000300a00 */
[----:B------:R1:W-:Y:S04]  /*4b5e0*/  STL.64 [R1+0x298], R12 ;  /* 0x0002980c01007387 */ /* 0x0003e80000100a00 */
[----:B------:R-:W-:Y:S01]  /*4b5f0*/  LDGSTS.E [R26+-0x3ef00], desc[UR22][R12.64], P2 ;  /* 0xc11000000c1a7fae */ /* 0x000fe200091a1016 */
[----:B------:R-:W-:-:S03]  /*4b600*/  IMAD.WIDE R16, R25, 0x4, R16 ;  /* 0x0000000419107825 */ /* 0x000fc600078e0210 */
[----:B------:R1:W-:Y:S04]  /*4b610*/  STL.64 [R1+0x290], R10 ;  /* 0x0002900a01007387 */ /* 0x0003e80000100a00 */
[----:B------:R1:W-:Y:S04]  /*4b620*/  LDGSTS.E [R24+-0x3eb00], desc[UR22][R10.64], P2 ;  /* 0xc15000000a187fae */ /* 0x0003e800091a1016 */
[----:B-1----:R-:W4:Y:S04]  /*4b630*/  LDL.LU.64 R12, [R1+0x30] ;  /* 0x00003000010c7983 */ /* 0x002f280000300a00 */
[----:B------:R-:W-:Y:S01]  /*4b640*/  LDGSTS.E [R26+-0x3e700], desc[UR22][R16.64], P2 ;  /* 0xc1900000101a7fae */ /* 0x000fe200091a1016 */
[----:B------:R-:W-:-:S03]  /*4b650*/  IMAD.WIDE R10, R25, 0x4, R14 ;  /* 0x00000004190a7825 */ /* 0x000fc600078e020e */
[----:B------:R-:W4:Y:S04]  /*4b660*/  LDL.LU.64 R14, [R1+0x18] ;  /* 0x00001800010e7983 */ /* 0x000f280000300a00 */
[----:B------:R1:W-:Y:S04]  /*4b670*/  STL.64 [R1+0x288], R16 ;  /* 0x0002881001007387 */ /* 0x0003e80000100a00 */
[----:B------:R1:W-:Y:S01]  /*4b680*/  STL.64 [R1+0x280], R10 ;  /* 0x0002800a01007387 */ /* 0x0003e20000100a00 */
[----:B------:R-:W-:-:S03]  /*4b690*/  IMAD.WIDE R18, R25, 0x4, R238 ;  /* 0x0000000419127825 */ /* 0x000fc600078e02ee */
[----:B------:R1:W-:Y:S04]  /*4b6a0*/  LDGSTS.E [R24+-0x3e300], desc[UR22][R10.64], P2 ;  /* 0xc1d000000a187fae */ /* 0x0003e800091a1016 */
[----:B-1----:R-:W4:Y:S04]  /*4b6b0*/  LDL.LU.64 R16, [R1] ;  /* 0x0000000001107983 */ /* 0x002f280000300a00 */
[----:B------:R3:W-:Y:S01]  /*4b6c0*/  STL.64 [R1+0x278], R18 ;  /* 0x0002781201007387 */ /* 0x0007e20000100a00 */
[----:B------:R-:W-:-:S03]  /*4b6d0*/  IMAD.WIDE R10, R25, 0x4, R244 ;  /* 0x00000004190a7825 */ /* 0x000fc600078e02f4 */
[----:B------:R3:W-:Y:S04]  /*4b6e0*/  LDGSTS.E [R26+-0x3df00], desc[UR22][R18.64], P2 ;  /* 0xc2100000121a7fae */ /* 0x0007e800091a1016 */
        /* <DEDUP_REMOVED lines=65> */
[----:B------:R2:W-:Y:S04]  /*4bb00*/  STL.64 [R1+0x1c0], R2 ;  /* 0x0001c00201007387 */ /* 0x0005e80000100a00 */
[----:B------:R1:W-:Y:S04]  /*4bb10*/  LDGSTS.E [R26+-0x38700], desc[UR22][R10.64], P2 ;  /* 0xc79000000a1a7fae */ /* 0x0003e800091a1016 */
[----:B------:R-:W3:Y:S04]  /*4bb20*/  LDL.LU.64 R20, [R1+0x570] ;  /* 0x0005700001147983 */ /* 0x000ee80000300a00 */
[----:B------:R2:W-:Y:S04]  /*4bb30*/  LDGSTS.E [R24+-0x38300], desc[UR22][R2.64], P2 ;  /* 0xc7d0000002187fae */ /* 0x0005e800091a1016 */
[----:B------:R-:W4:Y:S01]  /*4bb40*/  LDL.LU.64 R14, [R1+0x5a0] ;  /* 0x0005a000010e7983 */ /* 0x000f220000300a00 */
[----:B-1----:R-:W-:-:S04]  /*4bb50*/  IMAD.WIDE R10, R25, 0x4, R204 ;  /* 0x00000004190a7825 */ /* 0x002fc800078e02cc */
[C---:B--2---:R-:W-:Y:S01]  /*4bb60*/  IMAD.WIDE R2, R25.reuse, 0x4, R206 ;  /* 0x0000000419027825 */ /* 0x044fe200078e02ce */
[----:B------:R1:W-:Y:S04]  /*4bb70*/  STL.64 [R1+0x1b8], R10 ;  /* 0x0001b80a01007387 */ /* 0x0003e80000100a00 */
[----:B------:R2:W-:Y:S04]  /*4bb80*/  STL.64 [R1+0x1a8], R2 ;  /* 0x0001a80201007387 */ /* 0x0005e80000100a00 */
[----:B------:R-:W4:Y:S01]  /*4bb90*/  LDL.LU.64 R16, [R1+0x5a8] ;  /* 0x0005a80001107983 */ /* 0x000f220000300a00 */
[----:B------:R-:W-:-:S03]  /*4bba0*/  IMAD.WIDE R12, R25, 0x4, R208 ;  /* 0x00000004190c7825 */ /* 0x000fc600078e02d0 */
[----:B------:R1:W-:Y:S04]  /*4bbb0*/  LDGSTS.E [R26+-0x1ff00], desc[UR22][R10.64], P2 ;  /* 0xe01000000a1a7fae */ /* 0x0003e800091a1016 */
[----:B------:R-:W-:Y:S04]  /*4bbc0*/  LDGSTS.E [R24+-0x1fb00], desc[UR22][R2.64], P2 ;  /* 0xe050000002187fae */ /* 0x000fe800091a1016 */
[----:B------:R2:W-:Y:S01]  /*4bbd0*/  LDGSTS.E [R26+-0x1f700], desc[UR22][R12.64], P2 ;  /* 0xe09000000c1a7fae */ /* 0x0005e200091a1016 */
[----:B-1----:R-:W-:-:S03]  /*4bbe0*/  IMAD.WIDE R10, R25, 0x4, R210 ;  /* 0x00000004190a7825 */ /* 0x002fc600078e02d2 */
[----:B--2---:R-:W2:Y:S04]  /*4bbf0*/  LDL.LU.64 R2, [R1+0x5b0] ;  /* 0x0005b00001027983 */ /* 0x004ea80000300a00 */
[----:B------:R1:W-:Y:S04]  /*4bc00*/  STL.64 [R1+0x198], R12 ;  /* 0x0001980c01007387 */ /* 0x0003e80000100a00 */
[----:B------:R1:W-:Y:S04]  /*4bc10*/  STL.64 [R1+0x188], R10 ;  /* 0x0001880a01007387 */ /* 0x0003e80000100a00 */
[----:B------:R1:W-:Y:S04]  /*4bc20*/  LDGSTS.E [R24+-0x1f300], desc[UR22][R10.64], P2 ;  /* 0xe0d000000a187fae */ /* 0x0003e800091a1016 */
[----:B------:R-:W2:Y:S01]  /*4bc30*/  LDL.LU.64 R22, [R1+0x5b8] ;  /* 0x0005b80001167983 */ /* 0x000ea20000300a00 */
[----:B-1----:R-:W-:-:S03]  /*4bc40*/  IMAD.WIDE R12, R25, 0x4, R212 ;  /* 0x00000004190c7825 */ /* 0x002fc600078e02d4 */
[----:B------:R-:W2:Y:S01]  /*4bc50*/  LDL.LU.64 R230, [R1+0x5c0] ;  /* 0x0005c00001e67983 */ /* 0x000ea20000300a00 */
[----:B------:R-:W-:-:S03]  /*4bc60*/  IMAD.WIDE R10, R25, 0x4, R214 ;  /* 0x00000004190a7825 */ /* 0x000fc600078e02d6 */
[----:B------:R1:W-:Y:S04]  /*4bc70*/  STL.64 [R1+0x178], R12 ;  /* 0x0001780c01007387 */ /* 0x0003e80000100a00 */
[----:B------:R-:W-:Y:S01]  /*4bc80*/  LDGSTS.E [R26+-0x1ef00], desc[UR22][R12.64], P2 ;  /* 0xe11000000c1a7fae */ /* 0x000fe200091a1016 */
[----:B------:R-:W-:-:S03]  /*4bc90*/  IMAD.WIDE R146, R25, 0x4, R218 ;  /* 0x0000000419927825 */ /* 0x000fc600078e02da */
[----:B------:R1:W-:Y:S04]  /*4bca0*/  STL.64 [R1+0x168], R10 ;  /* 0x0001680a01007387 */ /* 0x0003e80000100a00 */
[----:B------:R1:W-:Y:S04]  /*4bcb0*/  LDGSTS.E [R24+-0x1eb00], desc[UR22][R10.64], P2 ;  /* 0xe15000000a187fae */ /* 0x0003e800091a1016 */
[----:B------:R-:W2:Y:S04]  /*4bcc0*/  LDL.LU.64 R232, [R1+0x5c8] ;  /* 0x0005c80001e87983 */ /* 0x000ea80000300a00 */
[----:B-1----:R-:W2:Y:S01]  /*4bcd0*/  LDL.LU.64 R12, [R1+0x5d0] ;  /* 0x0005d000010c7983 */ /* 0x002ea20000300a00 */
[----:B------:R-:W-:-:S05]  /*4bce0*/  IMAD.WIDE R10, R25, 0x4, R216 ;  /* 0x00000004190a7825 */ /* 0x000fca00078e02d8 */
[----:B------:R1:W-:Y:S04]  /*4bcf0*/  STL.64 [R1+0x158], R10 ;  /* 0x0001580a01007387 */ /* 0x0003e80000100a00 */
[----:B------:R-:W-:Y:S04]  /*4bd00*/  STL.64 [R1+0x1a28], R146 ;  /* 0x001a289201007387 */ /* 0x000fe80000100a00 */
[----:B------:R-:W-:Y:S04]  /*4bd10*/  LDGSTS.E [R26+-0x1e700], desc[UR22][R10.64], P2 ;  /* 0xe19000000a1a7fae */ /* 0x000fe800091a1016 */
[----:B------:R-:W-:Y:S01]  /*4bd20*/  LDGSTS.E [R24+-0x1e300], desc[UR22][R146.64], P2 ;  /* 0xe1d0000092187fae */ /* 0x000fe200091a1016 */
[----:B---3--:R-:W-:-:S05]  /*4bd30*/  IMAD.WIDE R144, R25, 0x4, R20 ;  /* 0x0000000419907825 */ /* 0x008fca00078e0214 */
[----:B------:R-:W-:Y:S01]  /*4bd40*/  LDGSTS.E [R26+-0x1df00], desc[UR22][R144.64], P2 ;  /* 0xe2100000901a7fae */ /* 0x000fe200091a1016 */
[----:B----4-:R-:W-:-:S03]  /*4bd50*/  IMAD.WIDE R142, R25, 0x4, R14 ;  /* 0x00000004198e7825 */ /* 0x010fc600078e020e */
[----:B------:R-:W3:Y:S04]  /*4bd60*/  LDL.LU.64 R14, [R1+0x598] ;  /* 0x00059800010e7983 */ /* 0x000ee80000300a00 */
[----:B------:R-:W4:Y:S04]  /*4bd70*/  LDL.LU.64 R20, [R1+0x590] ;  /* 0x0005900001147983 */ /* 0x000f280000300a00 */
[----:B------:R-:W-:Y:S04]  /*4bd80*/  STL.64 [R1+0x1a30], R144 ;  /* 0x001a309001007387 */ /* 0x000fe80000100a00 */
[----:B------:R-:W-:Y:S01]  /*4bd90*/  LDGSTS.E [R24+-0x1db00], desc[UR22][R142.64], P2 ;  /* 0xe25000008e187fae */ /* 0x000fe200091a1016 */
[----:B------:R-:W-:-:S03]  /*4bda0*/  IMAD.WIDE R140, R25, 0x4, R16 ;  /* 0x00000004198c7825 */ /* 0x000fc600078e0210 */
[----:B------:R-:W4:Y:S04]  /*4bdb0*/  LDL.LU.64 R16, [R1+0x588] ;  /* 0x0005880001107983 */ /* 0x000f280000300a00 */
[----:B------:R-:W-:Y:S01]  /*4bdc0*/  LDGSTS.E [R26+-0x1d700], desc[UR22][R140.64], P2 ;  /* 0xe29000008c1a7fae */ /* 0x000fe200091a1016 */
[----:B--2---:R-:W-:-:S03]  /*4bdd0*/  IMAD.WIDE R138, R25, 0x4, R2 ;  /* 0x00000004198a7825 */ /* 0x004fc600078e0202 */
[----:B------:R-:W2:Y:S04]  /*4bde0*/  LDL.LU.64 R2, [R1+0x580] ;  /* 0x0005800001027983 */ /* 0x000ea80000300a00 */
[----:B------:R-:W-:Y:S01]  /*4bdf0*/  LDGSTS.E [R24+-0x1d300], desc[UR22][R138.64], P2 ;  /* 0xe2d000008a187fae */ /* 0x000fe200091a1016 */
[----:B------:R-:W-:-:S03]  /*4be00*/  IMAD.WIDE R136, R25, 0x4, R22 ;  /* 0x0000000419887825 */ /* 0x000fc600078e0216 */
[----:B------:R-:W2:Y:S01]  /*4be10*/  LDL.LU.64 R22, [R1+0x578] ;  /* 0x0005780001167983 */ /* 0x000ea20000300a00 */
[----:B------:R-:W-:-:S03]  /*4be20*/  IMAD.WIDE R134, R25, 0x4, R230 ;  /* 0x0000000419867825 */ /* 0x000fc600078e02e6 */
[----:B------:R-:W2:Y:S04]  /*4be30*/  LDL.LU.64 R230, [R1+0x568] ;  /* 0x0005680001e67983 */ /* 0x000ea80000300a00 */
[----:B------:R-:W-:Y:S04]  /*4be40*/  LDGSTS.E [R26+-0x1cf00], desc[UR22][R136.64], P2 ;  /* 0xe3100000881a7fae */ /* 0x000fe800091a1016 */
[----:B------:R-:W-:Y:S01]  /*4be50*/  LDGSTS.E [R24+-0x1cb00], desc[UR22][R134.64], P2 ;  /* 0xe350000086187fae */ /* 0x000fe200091a1016 */
[----:B------:R-:W-:-:S03]  /*4be60*/  IMAD.WIDE R132, R25, 0x4, R232 ;  /* 0x0000000419847825 */ /* 0x000fc600078e02e8 */
[----:B------:R-:W2:Y:S01]  /*4be70*/  LDL.LU.64 R232, [R1+0x560] ;  /* 0x0005600001e87983 */ /* 0x000ea20000300a00 */
[----:B------:R-:W-:-:S03]  /*4be80*/  IMAD.WIDE R130, R25, 0x4, R12 ;  /* 0x0000000419827825 */ /* 0x000fc600078e020c */
[----:B------:R-:W2:Y:S04]  /*4be90*/  LDL.LU.64 R12, [R1+0x550] ;  /* 0x00055000010c7983 */ /* 0x000ea80000300a00 */
[----:B------:R-:W-:Y:S04]  /*4bea0*/  LDGSTS.E [R26+-0x1c700], desc[UR22][R132.64], P2 ;  /* 0xe3900000841a7fae */ /* 0x000fe800091a1016 */
[----:B------:R-:W-:Y:S01]  /*4beb0*/  LDGSTS.E [R24+-0x1c300], desc[UR22][R130.64], P2 ;  /* 0xe3d0000082187fae */ /* 0x000fe200091a1016 */
[----:B---3--:R-:W-:-:S03]  /*4bec0*/  IMAD.WIDE R128, R25, 0x4, R14 ;  /* 0x0000000419807825 */ /* 0x008fc600078e020e */
[----:B------:R-:W3:Y:S01]  /*4bed0*/  LDL.LU.64 R14, [R1+0x540] ;  /* 0x00054000010e7983 */ /* 0x000ee20000300a00 */
[----:B----4-:R-:W-:-:S03]  /*4bee0*/  IMAD.WIDE R126, R25, 0x4, R20 ;  /* 0x00000004197e7825 */ /* 0x010fc600078e0214 */
[----:B------:R-:W4:Y:S04]  /*4bef0*/  LDL.LU.64 R20, [R1+0x510] ;  /* 0x0005100001147983 */ /* 0x000f280000300a00 */
[----:B------:R-:W-:Y:S04]  /*4bf00*/  LDGSTS.E [R26+-0x1bf00], desc[UR22][R128.64], P2 ;  /* 0xe4100000801a7fae */ /* 0x000fe800091a1016 */
        /* <DEDUP_REMOVED lines=22> */
[----:B------:R-:W1:Y:S04]  /*4c070*/  LDL.LU.64 R20, [R1+0x5e0] ;  /* 0x0005e00001147983 */ /* 0x000e680000300a00 */
        /* <DEDUP_REMOVED lines=18> */
[----:B------:R3:W-:Y:S04]  /*4c1a0*/  LDGSTS.E [R26+-0x18700], desc[UR22][R100.64], P2 ;  /* 0xe7900000641a7fae */ /* 0x0007e800091a1016 */
[----:B------:R-:W-:Y:S01]  /*4c1b0*/  LDGSTS.E [R24+-0x18300], desc[UR22][R98.64], P2 ;  /* 0xe7d0000062187fae */ /* 0x000fe200091a1016 */
[----:B---3--:R-:W-:Y:S02]  /*4c1c0*/  VIADD R26, R8, 0x100000 ;  /* 0x00100000081a7836 */ /* 0x008fe40000000000 */
[----:B------:R-:W-:-:S02]  /*4c1d0*/  IMAD.WIDE R18, R25, 0x4, R14 ;  /* 0x0000000419127825 */ /* 0x000fc400078e020e */
[----:B------:R-:W3:Y:S02]  /*4c1e0*/  LDL.LU.64 R14, [R1+0x618] ;  /* 0x00061800010e7983 */ /* 0x000ee40000300a00 */
[C---:B-1----:R-:W-:Y:S02]  /*4c1f0*/  IMAD.WIDE R10, R25.reuse, 0x4, R20 ;  /* 0x00000004190a7825 */ /* 0x042fe400078e0214 */
[----:B------:R-:W3:Y:S04]  /*4c200*/  LDL.LU.64 R20, [R1+0x620] ;  /* 0x0006200001147983 */ /* 0x000ee80000300a00 */
[----:B------:R4:W-:Y:S04]  /*4c210*/  STL.64 [R1+0x150], R18 ;  /* 0x0001501201007387 */ /* 0x0009e80000100a00 */
[----:B------:R4:W-:Y:S04]  /*4c220*/  LDGSTS.E [R26+-0x3fe80], desc[UR22][R18.64], P2 ;  /* 0xc0180000121a7fae */ /* 0x0009e800091a1016 */
[----:B------:R2:W-:Y:S01]  /*4c230*/  STL.64 [R1+0x138], R10 ;  /* 0x0001380a01007387 */ /* 0x0005e20000100a00 */
[----:B----4-:R-:W-:-:S03]  /*4c240*/  IMAD.WIDE R18, R25, 0x4, R16 ;  /* 0x0000000419127825 */ /* 0x010fc600078e0210 */
[----:B------:R-:W4:Y:S01]  /*4c250*/  LDL.LU.64 R16, [R1+0x628] ;  /* 0x0006280001107983 */ /* 0x000f220000300a00 */
[----:B------:R-:W-:-:S05]  /*4c260*/  VIADD R24, R8, 0x100000 ;  /* 0x0010000008187836 */ /* 0x000fca0000000000 */
[----:B------:R2:W-:Y:S04]  /*4c270*/  LDGSTS.E [R24+-0x3fa80], desc[UR22][R10.64], P2 ;  /* 0xc05800000a187fae */ /* 0x0005e800091a1016 */
[----:B------:R1:W-:Y:S01]  /*4c280*/  LDGSTS.E [R26+-0x3f680], desc[UR22][R18.64], P2 ;  /* 0xc0980000121a7fae */ /* 0x0003e200091a1016 */
[----:B--2---:R-:W-:-:S03]  /*4c290*/  IMAD.WIDE R10, R25, 0x4, R2 ;  /* 0x00000004190a7825 */ /* 0x004fc600078e0202 */
[----:B------:R-:W2:Y:S04]  /*4c2a0*/  LDL.LU.64 R2, [R1+0x630] ;  /* 0x0006300001027983 */ /* 0x000ea80000300a00 */
[----:B------:R1:W-:Y:S04]  /*4c2b0*/  STL.64 [R1+0x128], R18 ;  /* 0x0001281201007387 */ /* 0x0003e80000100a00 */
[----:B------:R1:W-:Y:S04]  /*4c2c0*/  STL.64 [R1+0x118], R10 ;  /* 0x0001180a01007387 */ /* 0x0003e80000100a00 */
[----:B------:R1:W-:Y:S02]  /*4c2d0*/  LDGSTS.E [R24+-0x3f280], desc[UR22][R10.64], P2 ;  /* 0xc0d800000a187fae */ /* 0x0003e400091a1016 */
[----:B-1----:R-:W-:-:S02]  /*4c2e0*/  IMAD.WIDE R18, R25, 0x4, R22 ;  /* 0x0000000419127825 */ /* 0x002fc400078e0216 */
[----:B------:R-:W2:Y:S04]  /*4c2f0*/  LDL.LU.64 R22, [R1+0x638] ;  /* 0x0006380001167983 */ /* 0x000ea80000300a00 */
[----:B------:R1:W-:Y:S01]  /*4c300*/  LDGSTS.E [R26+-0x3ee80], desc[UR22][R18.64], P2 ;  /* 0xc1180000121a7fae */ /* 0x0003e200091a1016 */
[----:B------:R-:W-:-:S03]  /*4c310*/  IMAD.WIDE R10, R25, 0x4, R230 ;  /* 0x00000004190a7825 */ /* 0x000fc600078e02e6 */
        /* <DEDUP_REMOVED lines=20> */
[----:B----4-:R-:W-:-:S03]  /*4c460*/  IMAD.WIDE R18, R25, 0x4, R16 ;  /* 0x0000000419127825 */ /* 0x010fc600078e0210 */
[----:B------:R-:W4:Y:S04]  /*4c470*/  LDL.LU.64 R16, [R1+0x668] ;  /* 0x0006680001107983 */ /* 0x000f280000300a00 */
        /* <DEDUP_REMOVED lines=32> */
[----:B------:R-:W-:Y:S01]  /*4c680*/  LDGSTS.E [R26+-0x3b680], desc[UR22][R18.64], P2 ;  /* 0xc4980000121a7fae */ /* 0x000fe200091a1016 */
[----:B--2---:R-:W-:-:S03]  /*4c690*/  IMAD.WIDE R10, R25, 0x4, R2 ;  /* 0x00000004190a7825 */ /* 0x004fc600078e0202 */
[----:B------:R-:W2:Y:S04]  /*4c6a0*/  LDL.LU.64 R2, [R1+0x6b0] ;  /* 0x0006b00001027983 */ /* 0x000ea80000300a00 */
[----:B------:R-:W-:Y:S04]  /*4c6b0*/  STL.64 [R1+0x28], R18 ;  /* 0x0000281201007387 */ /* 0x000fe80000100a00 */
[----:B------:R1:W-:Y:S04]  /*4c6c0*/  STL.64 [R1+0x18], R10 ;  /* 0x0000180a01007387 */ /* 0x0003e80000100a00 */
[----:B------:R1:W-:Y:S02]  /*4c6d0*/  LDGSTS.E [R24+-0x3b280], desc[UR22][R10.64], P2 ;  /* 0xc4d800000a187fae */ /* 0x0003e400091a1016 */
[----:B-1----:R-:W-:-:S02]  /*4c6e0*/  IMAD.WIDE R10, R25, 0x4, R22 ;  /* 0x00000004190a7825 */ /* 0x002fc400078e0216 */
[----:B------:R-:W2:Y:S02]  /*4c6f0*/  LDL.LU.64 R22, [R1+0x6b8] ;  /* 0x0006b80001167983 */ /* 0x000ea40000300a00 */
[C---:B------:R-:W-:Y:S02]  /*4c700*/  IMAD.WIDE R250, R25.reuse, 0x4, R230 ;  /* 0x0000000419fa7825 */ /* 0x040fe400078e02e6 */
[----:B------:R-:W2:Y:S04]  /*4c710*/  LDL.LU.64 R230, [R1+0x6c0] ;  /* 0x0006c00001e67983 */ /* 0x000ea80000300a00 */
[----:B------:R1:W-:Y:S04]  /*4c720*/  STL.64 [R1+0x8], R10 ;  /* 0x0000080a01007387 */ /* 0x0003e80000100a00 */
[----:B------:R-:W-:Y:S01]  /*4c730*/  LDGSTS.E [R26+-0x3ae80], desc[UR22][R10.64], P2 ;  /* 0xc51800000a1a7fae */ /* 0x000fe200091a1016 */
[----:B------:R-:W-:-:S03]  /*4c740*/  IMAD.WIDE R246, R25, 0x4, R232 ;  /* 0x0000000419f67825 */ /* 0x000fc600078e02e8 */
[----:B------:R-:W-:Y:S04]  /*4c750*/  LDGSTS.E [R24+-0x3aa80], desc[UR22][R250.64], P2 ;  /* 0xc5580000fa187fae */ /* 0x000fe800091a1016 */
[----:B------:R-:W2:Y:S01]  /*4c760*/  LDL.LU.64 R232, [R1+0x6c8] ;  /* 0x0006c80001e87983 */ /* 0x000ea20000300a00 */
[----:B------:R-:W-:-:S03]  /*4c770*/  IMAD.WIDE R242, R25, 0x4, R12 ;  /* 0x0000000419f27825 */ /* 0x000fc600078e020c */
[----:B------:R-:W-:Y:S04]  /*4c780*/  LDGSTS.E [R26+-0x3a680], desc[UR22][R246.64], P2 ;  /* 0xc5980000f61a7fae */ /* 0x000fe800091a1016 */
[----:B------:R-:W2:Y:S04]  /*4c790*/  LDL.LU.64 R12, [R1+0x6d0] ;  /* 0x0006d000010c7983 */ /* 0x000ea80000300a00 */
[----:B------:R-:W-:Y:S01]  /*4c7a0*/  LDGSTS.E [R24+-0x3a280], desc[UR22][R242.64], P2 ;  /* 0xc5d80000f2187fae */ /* 0x000fe200091a1016 */
[----:B---3--:R-:W-:-:S03]  /*4c7b0*/  IMAD.WIDE R238, R25, 0x4, R14 ;  /* 0x0000000419ee7825 */ /* 0x008fc600078e020e */
[----:B------:R-:W3:Y:S01]  /*4c7c0*/  LDL.LU.64 R14, [R1+0x6d8] ;  /* 0x0006d800010e7983 */ /* 0x000ee20000300a00 */
[----:B------:R-:W-:-:S03]  /*4c7d0*/  IMAD.WIDE R234, R25, 0x4, R20 ;  /* 0x0000000419ea7825 */ /* 0x000fc600078e0214 */
[----:B------:R-:W3:Y:S04]  /*4c7e0*/  LDL.LU.64 R20, [R1+0x6e0] ;  /* 0x0006e00001147983 */ /* 0x000ee80000300a00 */
[----:B------:R-:W-:Y:S04]  /*4c7f0*/  LDGSTS.E [R26+-0x39e80], desc[UR22][R238.64], P2 ;  /* 0xc6180000ee1a7fae */ /* 0x000fe800091a1016 */
[----:B------:R-:W-:Y:S01]  /*4c800*/  LDGSTS.E [R24+-0x39a80], desc[UR22][R234.64], P2 ;  /* 0xc6580000ea187fae */ /* 0x000fe200091a1016 */
[----:B----4-:R-:W-:-:S03]  /*4c810*/  IMAD.WIDE R226, R25, 0x4, R16 ;  /* 0x0000000419e27825 */ /* 0x010fc600078e0210 */
        /* <DEDUP_REMOVED lines=12> */
[----:B------:R-:W2:Y:S04]  /*4c8e0*/  LDL.LU.64 R232, [R1+0x708] ;  /* 0x0007080001e87983 */ /* 0x000ea80000300a00 */
[----:B------:R-:W-:Y:S01]  /*4c8f0*/  LDGSTS.E [R26+-0x38680], desc[UR22][R92.64], P2 ;  /* 0xc79800005c1a7fae */ /* 0x000fe200091a1016 */
[----:B------:R-:W-:-:S03]  /*4c900*/  IMAD.WIDE R90, R25, 0x4, R12 ;  /* 0x00000004195a7825 */ /* 0x000fc600078e020c */
        /* <DEDUP_REMOVED lines=77> */
[----:B------:R-:W1:Y:S04]  /*4cde0*/  LDL.LU.64 R20, [R1+0x790] ;  /* 0x0007900001147983 */ /* 0x000e680000300a00 */
        /* <DEDUP_REMOVED lines=8> */
[----:B------:R-:W-:Y:S02]  /*4ce70*/  VIADD R148, R8, 0x100000 ;  /* 0x0010000008947836 */ /* 0x000fe40000000000 */
[C---:B------:R-:W-:Y:S02]  /*4ce80*/  IMAD.WIDE R32, R25.reuse, 0x4, R22 ;  /* 0x0000000419207825 */ /* 0x040fe400078e0216 */
[----:B------:R-:W2:Y:S02]  /*4ce90*/  LDL.LU.64 R22, [R1+0x7a8] ;  /* 0x0007a80001167983 */ /* 0x000ea40000300a00 */
[----:B------:R-:W-:-:S02]  /*4cea0*/  IMAD.WIDE R30, R25, 0x4, R230 ;  /* 0x00000004191e7825 */ /* 0x000fc400078e02e6 */
[----:B------:R-:W2:Y:S04]  /*4ceb0*/  LDL.LU.64 R230, [R1+0x7b0] ;  /* 0x0007b00001e67983 */ /* 0x000ea80000300a00 */
[----:B------:R3:W-:Y:S04]  /*4cec0*/  LDGSTS.E [R26+-0x18e80], desc[UR22][R32.64], P2 ;  /* 0xe7180000201a7fae */ /* 0x0007e800091a1016 */
[----:B------:R-:W-:Y:S01]  /*4ced0*/  LDGSTS.E [R24+-0x18a80], desc[UR22][R30.64], P2 ;  /* 0xe75800001e187fae */ /* 0x000fe200091a1016 */
[----:B------:R-:W-:-:S03]  /*4cee0*/  IMAD.WIDE R28, R25, 0x4, R232 ;  /* 0x00000004191c7825 */ /* 0x000fc600078e02e8 */
[----:B------:R-:W2:Y:S04]  /*4cef0*/  LDL.LU.64 R232, [R1+0x7b8] ;  /* 0x0007b80001e87983 */ /* 0x000ea80000300a00 */
[----:B------:R3:W-:Y:S02]  /*4cf00*/  LDGSTS.E [R148+-0x18680], desc[UR22][R28.64], P2 ;  /* 0xe79800001c947fae */ /* 0x0007e400091a1016 */
[----:B---3--:R-:W-:Y:S02]  /*4cf10*/  IMAD.WIDE R26, R25, 0x4, R12 ;  /* 0x00000004191a7825 */ /* 0x008fe400078e020c */
[----:B------:R-:W3:Y:S04]  /*4cf20*/  LDL.LU.64 R12, [R1+0x7c0] ;  /* 0x0007c000010c7983 */ /* 0x000ee80000300a00 */
[----:B------:R-:W-:Y:S01]  /*4cf30*/  LDGSTS.E [R24+-0x18280], desc[UR22][R26.64], P2 ;  /* 0xe7d800001a187fae */ /* 0x000fe200091a1016 */
[----:B------:R-:W-:-:S02]  /*4cf40*/  VIADD R148, R7, 0x100000 ;  /* 0x0010000007947836 */ /* 0x000fc40000000000 */
[C---:B------:R-:W-:Y:S02]  /*4cf50*/  IMAD.WIDE R18, R25.reuse, 0x4, R14 ;  /* 0x0000000419127825 */ /* 0x040fe400078e020e */
        /* <DEDUP_REMOVED lines=17> */
[----:B------:R-:W2:Y:S02]  /*4d070*/  LDL.LU.64 R22, [R1+0x7e8] ;  /* 0x0007e80001167983 */ /* 0x000ea40000300a00 */
[C---:B------:R-:W-:Y:S02]  /*4d080*/  IMAD.WIDE R10, R25.reuse, 0x4, R230 ;  /* 0x00000004190a7825 */ /* 0x040fe400078e02e6 */
[----:B------:R-:W2:Y:S04]  /*4d090*/  LDL.LU.64 R230, [R1+0x7f0] ;  /* 0x0007f00001e67983 */ /* 0x000ea80000300a00 */
[----:B------:R1:W-:Y:S04]  /*4d0a0*/  STL.64 [R1+0x100], R18 ;  /* 0x0001001201007387 */ /* 0x0003e80000100a00 */
[----:B------:R1:W-:Y:S04]  /*4d0b0*/  LDGSTS.E [R148+-0x3ee00], desc[UR22][R18.64], P2 ;  /* 0xc120000012947fae */ /* 0x0003e800091a1016 */
[----:B------:R3:W-:Y:S04]  /*4d0c0*/  STL.64 [R1+0xf0], R10 ;  /* 0x0000f00a01007387 */ /* 0x0007e80000100a00 */
[----:B------:R3:W-:Y:S01]  /*4d0d0*/  LDGSTS.E [R24+-0x3ea00], desc[UR22][R10.64], P2 ;  /* 0xc16000000a187fae */ /* 0x0007e200091a1016 */
[----:B-1----:R-:W-:-:S03]  /*4d0e0*/  IMAD.WIDE R18, R25, 0x4, R232 ;  /* 0x0000000419127825 */ /* 0x002fc600078e02e8 */
[----:B------:R-:W2:Y:S04]  /*4d0f0*/  LDL.LU.64 R232, [R1+0x7f8] ;  /* 0x0007f80001e87983 */ /* 0x000ea80000300a00 */
[----:B------:R1:W-:Y:S01]  /*4d100*/  LDGSTS.E [R148+-0x3e600], desc[UR22][R18.64], P2 ;  /* 0xc1a0000012947fae */ /* 0x0003e200091a1016 */
[----:B---3--:R-:W-:-:S03]  /*4d110*/  IMAD.WIDE R10, R25, 0x4, R12 ;  /* 0x00000004190a7825 */ /* 0x008fc600078e020c */
[----:B------:R-:W3:Y:S04]  /*4d120*/  LDL.LU.64 R12, [R1+0x800] ;  /* 0x00080000010c7983 */ /* 0x000ee80000300a00 */
[----:B------:R1:W-:Y:S04]  /*4d130*/  STL.64 [R1+0xe0], R18 ;  /* 0x0000e01201007387 */ /* 0x0003e80000100a00 */
[----:B------:R1:W-:Y:S04]  /*4d140*/  STL.64 [R1+0xd0], R10 ;  /* 0x0000d00a01007387 */ /* 0x0003e80000100a00 */
[----:B------:R1:W-:Y:S02]  /*4d150*/  LDGSTS.E [R24+-0x3e200], desc[UR22][R10.64], P2 ;  /* 0xc1e000000a187fae */ /* 0x0003e400091a1016 */
[----:B-1----:R-:W-:-:S02]  /*4d160*/  IMAD.WIDE R18, R25, 0x4, R14 ;  /* 0x0000000419127825 */ /* 0x002fc400078e020e */
[----:B------:R-:W3:Y:S02]  /*4d170*/  LDL.LU.64 R14, [R1+0x808] ;  /* 0x00080800010e7983 */ /* 0x000ee40000300a00 */
[C---:B------:R-:W-:Y:S02]  /*4d180*/  IMAD.WIDE R10, R25.reuse, 0x4, R20 ;  /* 0x00000004190a7825 */ /* 0x040fe400078e0214 */
        /* <DEDUP_REMOVED lines=49> */
[----:B------:R1:W-:Y:S04]  /*4d4a0*/  STL.64 [R1], R10 ;  /* 0x0000000a01007387 */ /* 0x0003e80000100a00 */
[----:B------:R-:W-:Y:S04]  /*4d4b0*/  LDGSTS.E [R148+-0x3ae00], desc[UR22][R10.64], P2 ;  /* 0xc52000000a947fae */ /* 0x000fe800091a1016 */
[----:B------:R-:W-:Y:S01]  /*4d4c0*/  LDGSTS.E [R24+-0x3aa00], desc[UR22][R248.64], P2 ;  /* 0xc5600000f8187fae */ /* 0x000fe200091a1016 */
[----:B------:R-:W-:-:S03]  /*4d4d0*/  IMAD.WIDE R244, R25, 0x4, R232 ;  /* 0x0000000419f47825 */ /* 0x000fc600078e02e8 */
[----:B------:R-:W2:Y:S04]  /*4d4e0*/  LDL.LU.64 R232, [R1+0x880] ;  /* 0x0008800001e87983 */ /* 0x000ea80000300a00 */
[----:B------:R-:W-:Y:S01]  /*4d4f0*/  LDGSTS.E [R148+-0x3a600], desc[UR22][R244.64], P2 ;  /* 0xc5a00000f4947fae */ /* 0x000fe200091a1016 */
[----:B---3--:R-:W-:-:S03]  /*4d500*/  IMAD.WIDE R240, R25, 0x4, R12 ;  /* 0x0000000419f07825 */ /* 0x008fc600078e020c */
[----:B------:R-:W3:Y:S04]  /*4d510*/  LDL.LU.64 R12, [R1+0x890] ;  /* 0x00089000010c7983 */ /* 0x000ee80000300a00 */
[----:B------:R-:W-:Y:S01]  /*4d520*/  LDGSTS.E [R24+-0x3a200], desc[UR22][R240.64], P2 ;  /* 0xc5e00000f0187fae */ /* 0x000fe200091a1016 */
[----:B------:R-:W-:-:S03]  /*4d530*/  IMAD.WIDE R236, R25, 0x4, R14 ;  /* 0x0000000419ec7825 */ /* 0x000fc600078e020e */
[----:B------:R-:W3:Y:S01]  /*4d540*/  LDL.LU.64 R14, [R1+0x898] ;  /* 0x00089800010e7983 */ /* 0x000ee20000300a00 */
[----:B------:R-:W-:-:S03]  /*4d550*/  IMAD.WIDE R228, R25, 0x4, R20 ;  /* 0x0000000419e47825 */ /* 0x000fc600078e0214 */
[----:B------:R-:W3:Y:S04]  /*4d560*/  LDL.LU.64 R20, [R1+0x8a0] ;  /* 0x0008a00001147983 */ /* 0x000ee80000300a00 */
[----:B------:R-:W-:Y:S01]  /*4d570*/  LDGSTS.E [R148+-0x39e00], desc[UR22][R236.64], P2 ;  /* 0xc6200000ec947fae */ /* 0x000fe200091a1016 */
[----:B------:R-:W-:-:S03]  /*4d580*/  VIADD R152, R7, 0x100000 ;  /* 0x0010000007987836 */ /* 0x000fc60000000000 */
[----:B------:R-:W-:Y:S01]  /*4d590*/  LDGSTS.E [R24+-0x39a00], desc[UR22][R228.64], P2 ;  /* 0xc6600000e4187fae */ /* 0x000fe200091a1016 */
[----:B----4-:R-:W-:-:S03]  /*4d5a0*/  IMAD.WIDE R224, R25, 0x4, R16 ;  /* 0x0000000419e07825 */ /* 0x010fc600078e0210 */
[----:B------:R-:W4:Y:S04]  /*4d5b0*/  LDL.LU.64 R16, [R1+0x8a8] ;  /* 0x0008a80001107983 */ /* 0x000f280000300a00 */
[----:B------:R1:W-:Y:S01]  /*4d5c0*/  LDGSTS.E [R148+-0x39600], desc[UR22][R224.64], P2 ;  /* 0xc6a00000e0947fae */ /* 0x0003e200091a1016 */
[----:B------:R-:W-:Y:S02]  /*4d5d0*/  VIADD R156, R7, 0x100000 ;  /* 0x00100000079c7836 */ /* 0x000fe40000000000 */
[----:B--2---:R-:W-:Y:S02]  /*4d5e0*/  IMAD.WIDE R220, R25, 0x4, R2 ;  /* 0x0000000419dc7825 */ /* 0x004fe400078e0202 */
[----:B------:R-:W2:Y:S04]  /*4d5f0*/  LDL.LU.64 R2, [R1+0x8b0] ;  /* 0x0008b00001027983 */ /* 0x000ea80000300a00 */
[----:B------:R-:W-:Y:S01]  /*4d600*/  LDGSTS.E [R24+-0x39200], desc[UR22][R220.64], P2 ;  /* 0xc6e00000dc187fae */ /* 0x000fe200091a1016 */
[----:B------:R-:W-:-:S02]  /*4d610*/  VIADD R160, R7, 0x100000 ;  /* 0x0010000007a07836 */ /* 0x000fc40000000000 */
[C---:B-1----:R-:W-:Y:S02]  /*4d620*/  IMAD.WIDE R148, R25.reuse, 0x4, R22 ;  /* 0x0000000419947825 */ /* 0x042fe400078e0216 */
[----:B------:R-:W2:Y:S02]  /*4d630*/  LDL.LU.64 R22, [R1+0x8c0] ;  /* 0x0008c00001167983 */ /* 0x000ea40000300a00 */
[C---:B------:R-:W-:Y:S02]  /*4d640*/  IMAD.WIDE R150, R25.reuse, 0x4, R230 ;  /* 0x0000000419967825 */ /* 0x040fe400078e02e6 */
[----:B------:R-:W2:Y:S04]  /*4d650*/  LDL.LU.64 R230, [R1+0x8d0] ;  /* 0x0008d00001e67983 */ /* 0x000ea80000300a00 */
[----:B------:R1:W-:Y:S04]  /*4d660*/  LDGSTS.E [R152+-0x38e00], desc[UR22][R148.64], P2 ;  /* 0xc720000094987fae */ /* 0x0003e800091a1016 */
[----:B------:R-:W-:Y:S01]  /*4d670*/  LDGSTS.E [R24+-0x38a00], desc[UR22][R150.64], P2 ;  /* 0xc760000096187fae */ /* 0x000fe200091a1016 */
[----:B-1----:R-:W-:-:S03]  /*4d680*/  IMAD.WIDE R152, R25, 0x4, R232 ;  /* 0x0000000419987825 */ /* 0x002fc600078e02e8 */
[----:B------:R-:W2:Y:S04]  /*4d690*/  LDL.LU.64 R232, [R1+0x8d8] ;  /* 0x0008d80001e87983 */ /* 0x000ea80000300a00 */
[----:B------:R1:W-:Y:S01]  /*4d6a0*/  LDGSTS.E [R156+-0x38600], desc[UR22][R152.64], P2 ;  /* 0xc7a00000989c7fae */ /* 0x0003e200091a1016 */
[----:B---3--:R-:W-:-:S03]  /*4d6b0*/  IMAD.WIDE R154, R25, 0x4, R12 ;  /* 0x00000004199a7825 */ /* 0x008fc600078e020c */
[----:B------:R-:W3:Y:S04]  /*4d6c0*/  LDL.LU.64 R12, [R1+0x8e0] ;  /* 0x0008e000010c7983 */ /* 0x000ee80000300a00 */
[----:B------:R-:W-:Y:S01]  /*4d6d0*/  LDGSTS.E [R24+-0x38200], desc[UR22][R154.64], P2 ;  /* 0xc7e000009a187fae */ /* 0x000fe200091a1016 */
[----:B-1----:R-:W-:-:S03]  /*4d6e0*/  IMAD.WIDE R156, R25, 0x4, R14 ;  /* 0x00000004199c7825 */ /* 0x002fc600078e020e */
[----:B------:R-:W3:Y:S01]  /*4d6f0*/  LDL.LU.64 R14, [R1+0x8e8] ;  /* 0x0008e800010e7983 */ /* 0x000ee20000300a00 */
[----:B------:R-:W-:-:S03]  /*4d700*/  IMAD.WIDE R158, R25, 0x4, R20 ;  /* 0x00000004199e7825 */ /* 0x000fc600078e0214 */
[----:B------:R4:W-:Y:S04]  /*4d710*/  LDGSTS.E [R160+-0x1fe00], desc[UR22][R156.64], P2 ;  /* 0xe02000009ca07fae */ /* 0x0009e800091a1016 */
[----:B------:R-:W3:Y:S01]  /*4d720*/  LDL.LU.64 R20, [R1+0x8f0] ;  /* 0x0008f00001147983 */ /* 0x000ee20000300a00 */
[----:B------:R-:W-:-:S03]  /*4d730*/  IADD3 R164, PT, PT, R7, 0x100000, RZ ;  /* 0x0010000007a47810 */ /* 0x000fc60007ffe0ff */
[----:B------:R-:W-:Y:S01]  /*4d740*/  LDGSTS.E [R24+-0x1fa00], desc[UR22][R158.64], P2 ;  /* 0xe06000009e187fae */ /* 0x000fe200091a1016 */
[----:B----4-:R-:W-:-:S03]  /*4d750*/  IMAD.WIDE R160, R25, 0x4, R16 ;  /* 0x0000000419a07825 */ /* 0x010fc600078e0210 */
[----:B------:R-:W4:Y:S01]  /*4d760*/  LDL.LU.64 R16, [R1+0x8f8] ;  /* 0x0008f80001107983 */ /* 0x000f220000300a00 */
[----:B------:R-:W-:-:S03]  /*4d770*/  VIADD R168, R7, 0x100000 ;  /* 0x0010000007a87836 */ /* 0x000fc60000000000 */
        /* <DEDUP_REMOVED lines=19> */
[----:B------:R-:W3:Y:S04]  /*4d8b0*/  LDL.LU.64 R14, [R1+0x930] ;  /* 0x00093000010e7983 */ /* 0x000ee80000300a00 */
[----:B------:R4:W-:Y:S01]  /*4d8c0*/  LDGSTS.E [R176+-0x1de00], desc[UR22][R172.64], P2 ;  /* 0xe2200000acb07fae */ /* 0x0009e200091a1016 */
[----:B------:R-:W-:-:S03]  /*4d8d0*/  IMAD.WIDE R174, R25, 0x4, R20 ;  /* 0x0000000419ae7825 */ /* 0x000fc600078e0214 */
[----:B------:R-:W3:Y:S01]  /*4d8e0*/  LDL.LU.64 R20, [R1+0x940] ;  /* 0x0009400001147983 */ /* 0x000ee20000300a00 */
[----:B------:R-:W-:-:S03]  /*4d8f0*/  VIADD R180, R7, 0x100000 ;  /* 0x0010000007b47836 */ /* 0x000fc60000000000 */
        /* <DEDUP_REMOVED lines=52> */
[----:B------:R-:W3:Y:S04]  /*4dc40*/  LDL.LU.64 R18, [R1+0x988] ;  /* 0x0009880001127983 */ /* 0x000ee80000300a00 */
[----:B------:R4:W-:Y:S02]  /*4dc50*/  LDGSTS.E [R208+-0x19e00], desc[UR22][R204.64], P2 ;  /* 0xe6200000ccd07fae */ /* 0x0009e400091a1016 */
[----:B----4-:R-:W-:-:S02]  /*4dc60*/  IMAD.WIDE R208, R25, 0x4, R16 ;  /* 0x0000000419d07825 */ /* 0x010fc400078e0210 */
[----:B------:R-:W4:Y:S02]  /*4dc70*/  LDL.LU.64 R16, [R1+0x998] ;  /* 0x0009980001107983 */ /* 0x000f240000300a00 */
[----:B------:R-:W-:-:S04]  /*4dc80*/  IMAD.WIDE R206, R25, 0x4, R20 ;  /* 0x0000000419ce7825 */ /* 0x000fc800078e0214 */
[C---:B------:R-:W-:Y:S01]  /*4dc90*/  VIADD R212, R7.reuse, 0x100000 ;  /* 0x0010000007d47836 */ /* 0x040fe20000000000 */
[----:B------:R-:W-:Y:S01]  /*4dca0*/  LDGSTS.E [R24+-0x19a00], desc[UR22][R206.64], P2 ;  /* 0xe6600000ce187fae */ /* 0x000fe200091a1016 */
[----:B------:R-:W-:-:S03]  /*4dcb0*/  VIADD R216, R7, 0x100000 ;  /* 0x0010000007d87836 */ /* 0x000fc60000000000 */
[----:B------:R1:W-:Y:S01]  /*4dcc0*/  LDGSTS.E [R212+-0x19600], desc[UR22][R208.64], P2 ;  /* 0xe6a00000d0d47fae */ /* 0x0003e200091a1016 */
[----:B--2---:R-:W-:-:S03]  /*4dcd0*/  IMAD.WIDE R210, R25, 0x4, R2 ;  /* 0x0000000419d27825 */ /* 0x004fc600078e0202 */
[----:B------:R-:W2:Y:S04]  /*4dce0*/  LDL.LU.64 R2, [R1+0x9a0] ;  /* 0x0009a00001027983 */ /* 0x000ea80000300a00 */
[----:B------:R-:W-:Y:S01]  /*4dcf0*/  LDGSTS.E [R24+-0x19200], desc[UR22][R210.64], P2 ;  /* 0xe6e00000d2187fae */ /* 0x000fe200091a1016 */
[----:B------:R-:W-:Y:S02]  /*4dd00*/  VIADD R252, R7, 0x100000 ;  /* 0x0010000007fc7836 */ /* 0x000fe40000000000 */
[C---:B-1----:R-:W-:Y:S02]  /*4dd10*/  IMAD.WIDE R212, R25.reuse, 0x4, R22 ;  /* 0x0000000419d47825 */ /* 0x042fe400078e0216 */
[----:B------:R-:W2:Y:S02]  /*4dd20*/  LDL.LU.64 R22, [R1+0x9b0] ;  /* 0x0009b00001167983 */ /* 0x000ea40000300a00 */
[----:B------:R-:W-:-:S02]  /*4dd30*/  IMAD.WIDE R214, R25, 0x4, R230 ;  /* 0x0000000419d67825 */ /* 0x000fc400078e02e6 */
        /* <DEDUP_REMOVED lines=9> */
[----:B-1----:R-:W-:Y:S02]  /*4ddd0*/  VIADD R252, R6, 0x100000 ;  /* 0x0010000006fc7836 */ /* 0x002fe40000000000 */
[C---:B------:R-:W-:Y:S02]  /*4dde0*/  IMAD.WIDE R20, R25.reuse, 0x4, R14 ;  /* 0x0000000419147825 */ /* 0x040fe400078e020e */
[----:B------:R-:W3:Y:S02]  /*4ddf0*/  LDL.LU.64 R14, [R1+0x9f8] ;  /* 0x0009f800010e7983 */ /* 0x000ee40000300a00 */
[----:B------:R-:W-:-:S02]  /*4de00*/  IMAD.WIDE R10, R25, 0x4, R18 ;  /* 0x00000004190a7825 */ /* 0x000fc400078e0212 */
[----:B------:R-:W3:Y:S04]  /*4de10*/  LDL.LU.64 R18, [R1+0xa08] ;  /* 0x000a080001127983 */ /* 0x000ee80000300a00 */
[----:B------:R4:W-:Y:S04]  /*4de20*/  STL.64 [R1+0x140], R20 ;  /* 0x0001401401007387 */ /* 0x0009e80000100a00 */
[----:B------:R4:W-:Y:S04]  /*4de30*/  LDGSTS.E [R252+-0x3fd80], desc[UR22][R20.64], P2 ;  /* 0xc028000014fc7fae */ /* 0x0009e800091a1016 */
[----:B------:R2:W-:Y:S01]  /*4de40*/  STL.64 [R1+0x160], R10 ;  /* 0x0001600a01007387 */ /* 0x0005e20000100a00 */
[----:B----4-:R-:W-:-:S03]  /*4de50*/  IMAD.WIDE R20, R25, 0x4, R16 ;  /* 0x0000000419147825 */ /* 0x010fc600078e0210 */
[----:B------:R-:W4:Y:S01]  /*4de60*/  LDL.LU.64 R16, [R1+0xa10] ;  /* 0x000a100001107983 */ /* 0x000f220000300a00 */
[----:B------:R-:W-:-:S05]  /*4de70*/  IADD3 R24, PT, PT, R6, 0x100000, RZ ;  /* 0x0010000006187810 */ /* 0x000fca0007ffe0ff */
        /* <DEDUP_REMOVED lines=245> */
[----:B------:R1:W-:Y:S02]  /*4edd0*/  STL.64 [R1+0x458], R10 ;  /* 0x0004580a01007387 */ /* 0x0003e40000100a00 */
[----:B-1----:R-:W-:-:S02]  /*4ede0*/  VIADD R252, R5, 0x100000 ;  /* 0x0010000005fc7836 */ /* 0x002fc40000000000 */
[----:B------:R1:W-:Y:S01]  /*4edf0*/  LDGSTS.E [R24+-0x18180], desc[UR22][R10.64], P2 ;  /* 0xe7e800000a187fae */ /* 0x0003e200091a1016 */
[----:B------:R-:W-:-:S03]  /*4ee00*/  IMAD.WIDE R20, R25, 0x4, R14 ;  /* 0x0000000419147825 */ /* 0x000fc600078e020e */
[----:B------:R-:W3:Y:S01]  /*4ee10*/  LDL.LU.64 R14, [R1+0xdb0] ;  /* 0x000db000010e7983 */ /* 0x000ee20000300a00 */
[----:B-1----:R-:W-:-:S03]  /*4ee20*/  IMAD.WIDE R10, R25, 0x4, R18 ;  /* 0x00000004190a7825 */ /* 0x002fc600078e0212 */
        /* <DEDUP_REMOVED lines=367> */
[----:B------:R-:W-:Y:S01]  /*50520*/  LDGSTS.E [R24+-0x39080], desc[UR22][R10.64], P2 ;  /* 0xc6f800000a187fae */ /* 0x000fe200091a1016 */
[----:B------:R-:W-:-:S03]  /*50530*/  IMAD.WIDE R144, R25, 0x4, R22 ;  /* 0x0000000419907825 */ /* 0x000fc600078e0216 */
[----:B------:R-:W2:Y:S01]  /*50540*/  LDL.LU.64 R22, [R1+0x1390] ;  /* 0x0013900001167983 */ /* 0x000ea20000300a00 */
[----:B-1----:R-:W-:-:S03]  /*50550*/  IMAD.WIDE R20, R25, 0x4, R230 ;  /* 0x0000000419147825 */ /* 0x002fc600078e02e6 */
[----:B------:R-:W2:Y:S04]  /*50560*/  LDL.LU.64 R10, [R1+0x13a0] ;  /* 0x0013a000010a7983 */ /* 0x000ea80000300a00 */
[----:B------:R-:W-:Y:S04]  /*50570*/  STL.64 [R1+0x7f8], R144 ;  /* 0x0007f89001007387 */ /* 0x000fe80000100a00 */
[----:B------:R-:W-:Y:S04]  /*50580*/  LDGSTS.E [R252+-0x38c80], desc[UR22][R144.64], P2 ;  /* 0xc738000090fc7fae */ /* 0x000fe800091a1016 */
[----:B------:R1:W-:Y:S04]  /*50590*/  STL.64 [R1+0x800], R20 ;  /* 0x0008001401007387 */ /* 0x0003e80000100a00 */
[----:B------:R1:W-:Y:S04]  /*505a0*/  LDGSTS.E [R24+-0x38880], desc[UR22][R20.64], P2 ;  /* 0xc778000014187fae */ /* 0x0003e800091a1016 */
[----:B------:R-:W2:Y:S01]  /*505b0*/  LDL.LU.64 R230, [R1+0x13b0] ;  /* 0x0013b00001e67983 */ /* 0x000ea20000300a00 */
[----:B-1----:R-:W-:-:S03]  /*505c0*/  IMAD.WIDE R20, R25, 0x4, R232 ;  /* 0x0000000419147825 */ /* 0x002fc600078e02e8 */
[----:B------:R-:W2:Y:S01]  /*505d0*/  LDL.LU.64 R232, [R1+0x13c0] ;  /* 0x0013c00001e87983 */ /* 0x000ea20000300a00 */
[----:B---3--:R-:W-:-:S03]  /*505e0*/  IMAD.WIDE R12, R25, 0x4, R12 ;  /* 0x00000004190c7825 */ /* 0x008fc600078e020c */
[----:B------:R-:W-:Y:S04]  /*505f0*/  STL.64 [R1+0x808], R20 ;  /* 0x0008081401007387 */ /* 0x000fe80000100a00 */
[----:B------:R1:W-:Y:S04]  /*50600*/  LDGSTS.E [R252+-0x38480], desc[UR22][R20.64], P2 ;  /* 0xc7b8000014fc7fae */ /* 0x0003e800091a1016 */
[----:B------:R3:W-:Y:S04]  /*50610*/  STL.64 [R1+0x810], R12 ;  /* 0x0008100c01007387 */ /* 0x0007e80000100a00 */
[----:B------:R-:W-:Y:S04]  /*50620*/  LDGSTS.E [R24+-0x38080], desc[UR22][R12.64], P2 ;  /* 0xc7f800000c187fae */ /* 0x000fe800091a1016 */
[----:B---3--:R-:W3:Y:S01]  /*50630*/  LDL.LU.64 R12, [R1+0x13d0] ;  /* 0x0013d000010c7983 */ /* 0x008ee20000300a00 */
[----:B-1----:R-:W-:-:S03]  /*50640*/  IMAD.WIDE R20, R25, 0x4, R14 ;  /* 0x0000000419147825 */ /* 0x002fc600078e020e */
[----:B------:R-:W3:Y:S01]  /*50650*/  LDL.LU.64 R14, [R1+0x13e0] ;  /* 0x0013e000010e7983 */ /* 0x000ee20000300a00 */
[----:B------:R-:W-:-:S03]  /*50660*/  IMAD.WIDE R18, R25, 0x4, R18 ;  /* 0x0000000419127825 */ /* 0x000fc600078e0212 */
[----:B------:R1:W-:Y:S04]  /*50670*/  STL.64 [R1+0x818], R20 ;  /* 0x0008181401007387 */ /* 0x0003e80000100a00 */
[----:B------:R-:W-:Y:S04]  /*50680*/  LDGSTS.E [R252+-0x1fc80], desc[UR22][R20.64], P2 ;  /* 0xe038000014fc7fae */ /* 0x000fe800091a1016 */
[----:B------:R4:W-:Y:S04]  /*50690*/  STL.64 [R1+0x820], R18 ;  /* 0x0008201201007387 */ /* 0x0009e80000100a00 */
[----:B------:R4:W-:Y:S04]  /*506a0*/  LDGSTS.E [R24+-0x1f880], desc[UR22][R18.64], P2 ;  /* 0xe078000012187fae */ /* 0x0009e800091a1016 */
[----:B-1----:R-:W3:Y:S01]  /*506b0*/  LDL.LU.64 R20, [R1+0x13f8] ;  /* 0x0013f80001147983 */ /* 0x002ee20000300a00 */
[----:B----4-:R-:W-:-:S03]  /*506c0*/  IMAD.WIDE R18, R25, 0x4, R16 ;  /* 0x0000000419127825 */ /* 0x010fc600078e0210 */
[----:B------:R-:W4:Y:S04]  /*506d0*/  LDL.LU.64 R16, [R1+0x1410] ;  /* 0x0014100001107983 */ /* 0x000f280000300a00 */
[----:B------:R-:W-:Y:S04]  /*506e0*/  STL.64 [R1+0x828], R18 ;  /* 0x0008281201007387 */ /* 0x000fe80000100a00 */
[----:B------:R1:W-:Y:S01]  /*506f0*/  LDGSTS.E [R252+-0x1f480], desc[UR22][R18.64], P2 ;  /* 0xe0b8000012fc7fae */ /* 0x0003e200091a1016 */
[----:B--2---:R-:W-:-:S05]  /*50700*/  IMAD.WIDE R2, R25, 0x4, R2 ;  /* 0x0000000419027825 */ /* 0x004fca00078e0202 */
[----:B------:R2:W-:Y:S04]  /*50710*/  STL.64 [R1+0x830], R2 ;  /* 0x0008300201007387 */ /* 0x0005e80000100a00 */
[----:B------:R-:W-:Y:S04]  /*50720*/  LDGSTS.E [R24+-0x1f080], desc[UR22][R2.64], P2 ;  /* 0xe0f8000002187fae */ /* 0x000fe800091a1016 */
[----:B--2---:R-:W2:Y:S01]  /*50730*/  LDL.LU.64 R2, [R1+0x14b8] ;  /* 0x0014b80001027983 */ /* 0x004ea20000300a00 */
[----:B-1----:R-:W-:-:S03]  /*50740*/  IMAD.WIDE R18, R25, 0x4, R22 ;  /* 0x0000000419127825 */ /* 0x002fc600078e0216 */
[----:B------:R-:W2:Y:S01]  /*50750*/  LDL.LU.64 R22, [R1+0x14b0] ;  /* 0x0014b00001167983 */ /* 0x000ea20000300a00 */
[----:B------:R-:W-:-:S03]  /*50760*/  IMAD.WIDE R10, R25, 0x4, R10 ;  /* 0x00000004190a7825 */ /* 0x000fc600078e020a */
[----:B------:R1:W-:Y:S04]  /*50770*/  STL.64 [R1+0x838], R18 ;  /* 0x0008381201007387 */ /* 0x0003e80000100a00 */
[----:B------:R1:W-:Y:S04]  /*50780*/  LDGSTS.E [R252+-0x1ec80], desc[UR22][R18.64], P2 ;  /* 0xe138000012fc7fae */ /* 0x0003e800091a1016 */
        /* <DEDUP_REMOVED lines=11> */
[----:B------:R-:W3:Y:S04]  /*50840*/  LDL.LU.64 R12, [R1+0x1498] ;  /* 0x00149800010c7983 */ /* 0x000ee80000300a00 */
[----:B------:R-:W-:Y:S01]  /*50850*/  LDGSTS.E [R252+-0x1dc80], desc[UR22][R18.64], P2 ;  /* 0xe238000012fc7fae */ /* 0x000fe200091a1016 */
[----:B-1----:R-:W-:-:S03]  /*50860*/  IMAD.WIDE R10, R25, 0x4, R14 ;  /* 0x00000004190a7825 */ /* 0x002fc600078e020e */
[----:B------:R-:W3:Y:S04]  /*50870*/  LDL.LU.64 R14, [R1+0x1490] ;  /* 0x00149000010e7983 */ /* 0x000ee80000300a00 */
[----:B------:R-:W-:Y:S04]  /*50880*/  STL.64 [R1+0x858], R18 ;  /* 0x0008581201007387 */ /* 0x000fe80000100a00 */
[----:B------:R4:W-:Y:S04]  /*50890*/  STL.64 [R1+0x860], R10 ;  /* 0x0008600a01007387 */ /* 0x0009e80000100a00 */
[----:B------:R4:W-:Y:S02]  /*508a0*/  LDGSTS.E [R24+-0x1d880], desc[UR22][R10.64], P2 ;  /* 0xe27800000a187fae */ /* 0x0009e400091a1016 */
[----:B----4-:R-:W-:-:S02]  /*508b0*/  IMAD.WIDE R10, R25, 0x4, R16 ;  /* 0x00000004190a7825 */ /* 0x010fc400078e0210 */
[----:B------:R-:W4:Y:S02]  /*508c0*/  LDL.LU.64 R16, [R1+0x1488] ;  /* 0x0014880001107983 */ /* 0x000f240000300a00 */
[----:B------:R-:W-:-:S05]  /*508d0*/  IMAD.WIDE R18, R25, 0x4, R20 ;  /* 0x0000000419127825 */ /* 0x000fca00078e0214 */
[----:B------:R-:W-:Y:S04]  /*508e0*/  STL.64 [R1+0x868], R18 ;  /* 0x0008681201007387 */ /* 0x000fe80000100a00 */
[----:B------:R1:W-:Y:S04]  /*508f0*/  STL.64 [R1+0x870], R10 ;  /* 0x0008700a01007387 */ /* 0x0003e80000100a00 */
[----:B------:R-:W-:Y:S04]  /*50900*/  LDGSTS.E [R252+-0x1d480], desc[UR22][R18.64], P2 ;  /* 0xe2b8000012fc7fae */ /* 0x000fe800091a1016 */
[----:B------:R-:W4:Y:S04]  /*50910*/  LDL.LU.64 R146, [R1+0x1480] ;  /* 0x0014800001927983 */ /* 0x000f280000300a00 */
[----:B------:R-:W-:Y:S01]  /*50920*/  LDGSTS.E [R24+-0x1d080], desc[UR22][R10.64], P2 ;  /* 0xe2f800000a187fae */ /* 0x000fe200091a1016 */
[----:B--2---:R-:W-:-:S03]  /*50930*/  IMAD.WIDE R20, R25, 0x4, R2 ;  /* 0x0000000419147825 */ /* 0x004fc600078e0202 */
[----:B-1----:R-:W2:Y:S04]  /*50940*/  LDL.LU.64 R10, [R1+0x1478] ;  /* 0x00147800010a7983 */ /* 0x002ea80000300a00 */
[----:B------:R-:W2:Y:S01]  /*50950*/  LDL.LU.64 R18, [R1+0x1470] ;  /* 0x0014700001127983 */ /* 0x000ea20000300a00 */
[----:B------:R-:W-:-:S03]  /*50960*/  IMAD.WIDE R2, R25, 0x4, R22 ;  /* 0x0000000419027825 */ /* 0x000fc600078e0216 */
[----:B------:R1:W-:Y:S04]  /*50970*/  STL.64 [R1+0x878], R20 ;  /* 0x0008781401007387 */ /* 0x0003e80000100a00 */
[----:B------:R1:W-:Y:S04]  /*50980*/  STL.64 [R1+0x880], R2 ;  /* 0x0008800201007387 */ /* 0x0003e80000100a00 */
[----:B------:R-:W-:Y:S04]  /*50990*/  LDGSTS.E [R252+-0x1cc80], desc[UR22][R20.64], P2 ;  /* 0xe338000014fc7fae */ /* 0x000fe800091a1016 */
[----:B------:R-:W-:Y:S04]  /*509a0*/  LDGSTS.E [R24+-0x1c880], desc[UR22][R2.64], P2 ;  /* 0xe378000002187fae */ /* 0x000fe800091a1016 */
[----:B-1----:R-:W2:Y:S01]  /*509b0*/  LDL.LU.64 R20, [R1+0x1468] ;  /* 0x0014680001147983 */ /* 0x002ea20000300a00 */
[----:B------:R-:W-:-:S03]  /*509c0*/  IMAD.WIDE R22, R25, 0x4, R230 ;  /* 0x0000000419167825 */ /* 0x000fc600078e02e6 */
[----:B------:R-:W2:Y:S04]  /*509d0*/  LDL.LU.64 R2, [R1+0x1460] ;  /* 0x0014600001027983 */ /* 0x000ea80000300a00 */
[----:B------:R1:W-:Y:S01]  /*509e0*/  STL.64 [R1+0x888], R22 ;  /* 0x0008881601007387 */ /* 0x0003e20000100a00 */
[----:B------:R-:W-:-:S03]  /*509f0*/  IMAD.WIDE R144, R25, 0x4, R232 ;  /* 0x0000000419907825 */ /* 0x000fc600078e02e8 */
[----:B------:R-:W-:Y:S04]  /*50a00*/  LDGSTS.E [R252+-0x1c480], desc[UR22][R22.64], P2 ;  /* 0xe3b8000016fc7fae */ /* 0x000fe800091a1016 */
[----:B------:R3:W-:Y:S04]  /*50a10*/  STL.64 [R1+0x918], R144 ;  /* 0x0009189001007387 */ /* 0x0007e80000100a00 */
[----:B------:R3:W-:Y:S04]  /*50a20*/  LDGSTS.E [R24+-0x1c080], desc[UR22][R144.64], P2 ;  /* 0xe3f8000090187fae */ /* 0x0007e800091a1016 */
[----:B-1----:R-:W2:Y:S04]  /*50a30*/  LDL.LU.64 R22, [R1+0x1458] ;  /* 0x0014580001167983 */ /* 0x002ea80000300a00 */
[----:B------:R-:W2:Y:S04]  /*50a40*/  LDL.LU.64 R230, [R1+0x1450] ;  /* 0x0014500001e67983 */ /* 0x000ea80000300a00 */
[----:B------:R-:W2:Y:S01]  /*50a50*/  LDL.LU.64 R232, [R1+0x1448] ;  /* 0x0014480001e87983 */ /* 0x000ea20000300a00 */
[----:B---3--:R-:W-:-:S03]  /*50a60*/  IMAD.WIDE R144, R25, 0x4, R12 ;  /* 0x0000000419907825 */ /* 0x008fc600078e020c */
[----:B------:R-:W3:Y:S04]  /*50a70*/  LDL.LU.64 R12, [R1+0x1440] ;  /* 0x00144000010c7983 */ /* 0x000ee80000300a00 */
[----:B------:R-:W-:Y:S04]  /*50a80*/  STL.64 [R1+0x910], R144 ;  /* 0x0009109001007387 */ /* 0x000fe80000100a00 */
[----:B------:R4:W-:Y:S01]  /*50a90*/  LDGSTS.E [R252+-0x1bc80], desc[UR22][R144.64], P2 ;  /* 0xe438000090fc7fae */ /* 0x0009e200091a1016 */
[----:B------:R-:W-:-:S05]  /*50aa0*/  IMAD.WIDE R14, R25, 0x4, R14 ;  /* 0x00000004190e7825 */ /* 0x000fca00078e020e */
[----:B------:R1:W-:Y:S04]  /*50ab0*/  STL.64 [R1+0x908], R14 ;  /* 0x0009080e01007387 */ /* 0x0003e80000100a00 */
[----:B------:R1:W-:Y:S04]  /*50ac0*/  LDGSTS.E [R24+-0x1b880], desc[UR22][R14.64], P2 ;  /* 0xe47800000e187fae */ /* 0x0003e800091a1016 */
[----:B-1----:R-:W3:Y:S01]  /*50ad0*/  LDL.LU.64 R14, [R1+0x1438] ;  /* 0x00143800010e7983 */ /* 0x002ee20000300a00 */
[----:B----4-:R-:W-:-:S03]  /*50ae0*/  IMAD.WIDE R144, R25, 0x4, R16 ;  /* 0x0000000419907825 */ /* 0x010fc600078e0210 */
[----:B------:R-:W4:Y:S04]  /*50af0*/  LDL.LU.64 R16, [R1+0x1430] ;  /* 0x0014300001107983 */ /* 0x000f280000300a00 */
[----:B------:R1:W-:Y:S04]  /*50b00*/  STL.64 [R1+0x900], R144 ;  /* 0x0009009001007387 */ /* 0x0003e80000100a00 */
[----:B------:R-:W-:Y:S01]  /*50b10*/  LDGSTS.E [R252+-0x1b480], desc[UR22][R144.64], P2 ;  /* 0xe4b8000090fc7fae */ /* 0x000fe200091a1016 */
[----:B------:R-:W-:-:S03]  /*50b20*/  IMAD.WIDE R146, R25, 0x4, R146 ;  /* 0x0000000419927825 */ /* 0x000fc600078e0292 */
[----:B-1----:R-:W4:Y:S04]  /*50b30*/  LDL.LU.64 R144, [R1+0x1a30] ;  /* 0x001a300001907983 */ /* 0x002f280000300a00 */
[----:B------:R1:W-:Y:S04]  /*50b40*/  STL.64 [R1+0x8f8], R146 ;  /* 0x0008f89201007387 */ /* 0x0003e80000100a00 */
[----:B------:R-:W-:Y:S01]  /*50b50*/  LDGSTS.E [R24+-0x1b080], desc[UR22][R146.64], P2 ;  /* 0xe4f8000092187fae */ /* 0x000fe200091a1016 */
[----:B--2---:R-:W-:-:S04]  /*50b60*/  IMAD.WIDE R10, R25, 0x4, R10 ;  /* 0x00000004190a7825 */ /* 0x004fc800078e020a */
[C---:B------:R-:W-:Y:S01]  /*50b70*/  IMAD.WIDE R18, R25.reuse, 0x4, R18 ;  /* 0x0000000419127825 */ /* 0x040fe200078e0212 */
[----:B------:R-:W-:Y:S04]  /*50b80*/  LDGSTS.E [R252+-0x1ac80], desc[UR22][R10.64], P2 ;  /* 0xe53800000afc7fae */ /* 0x000fe800091a1016 */
[----:B-1----:R-:W2:Y:S04]  /*50b90*/  LDL.LU.64 R146, [R1+0x1a28] ;  /* 0x001a280001927983 */ /* 0x002ea80000300a00 */
[----:B------:R1:W-:Y:S04]  /*50ba0*/  STL.64 [R1+0x8f0], R10 ;  /* 0x0008f00a01007387 */ /* 0x0003e80000100a00 */
[----:B------:R-:W-:Y:S04]  /*50bb0*/  LDGSTS.E [R24+-0x1a880], desc[UR22][R18.64], P2 ;  /* 0xe578000012187fae */ /* 0x000fe800091a1016 */
[----:B-1----:R-:W2:Y:S01]  /*50bc0*/  LDL.LU.64 R10, [R1+0x1a20] ;  /* 0x001a2000010a7983 */ /* 0x002ea20000300a00 */
[----:B------:R-:W-:-:S03]  /*50bd0*/  IMAD.WIDE R20, R25, 0x4, R20 ;  /* 0x0000000419147825 */ /* 0x000fc600078e0214 */
[----:B------:R1:W-:Y:S01]  /*50be0*/  STL.64 [R1+0x8e8], R18 ;  /* 0x0008e81201007387 */ /* 0x0003e20000100a00 */
[----:B------:R-:W-:-:S03]  /*50bf0*/  IMAD.WIDE R2, R25, 0x4, R2 ;  /* 0x0000000419027825 */ /* 0x000fc600078e0202 */
[----:B------:R-:W-:Y:S04]  /*50c00*/  LDGSTS.E [R252+-0x1a480], desc[UR22][R20.64], P2 ;  /* 0xe5b8000014fc7fae */ /* 0x000fe800091a1016 */
[----:B------:R-:W-:Y:S04]  /*50c10*/  LDGSTS.E [R24+-0x1a080], desc[UR22][R2.64], P2 ;  /* 0xe5f8000002187fae */ /* 0x000fe800091a1016 */
[----:B-1----:R-:W2:Y:S04]  /*50c20*/  LDL.LU.64 R18, [R1+0x1a18] ;  /* 0x001a180001127983 */ /* 0x002ea80000300a00 */
[----:B------:R1:W-:Y:S01]  /*50c30*/  STL.64 [R1+0x8e0], R20 ;  /* 0x0008e01401007387 */ /* 0x0003e20000100a00 */
[----:B------:R-:W-:-:S03]  /*50c40*/  IMAD.WIDE R22, R25, 0x4, R22 ;  /* 0x0000000419167825 */ /* 0x000fc600078e0216 */
[----:B-1----:R-:W2:Y:S01]  /*50c50*/  LDL.LU.64 R20, [R1+0x1a10] ;  /* 0x001a100001147983 */ /* 0x002ea20000300a00 */
[----:B------:R-:W-:-:S03]  /*50c60*/  IMAD.WIDE R230, R25, 0x4, R230 ;  /* 0x0000000419e67825 */ /* 0x000fc600078e02e6 */
[----:B------:R1:W-:Y:S01]  /*50c70*/  STL.64 [R1+0x8d8], R2 ;  /* 0x0008d80201007387 */ /* 0x0003e20000100a00 */
[----:B------:R-:W-:-:S03]  /*50c80*/  IMAD.WIDE R232, R25, 0x4, R232 ;  /* 0x0000000419e87825 */ /* 0x000fc600078e02e8 */
[----:B------:R-:W-:Y:S04]  /*50c90*/  LDGSTS.E [R252+-0x19c80], desc[UR22][R22.64], P2 ;  /* 0xe638000016fc7fae */ /* 0x000fe800091a1016 */
[----:B------:R-:W-:Y:S01]  /*50ca0*/  LDGSTS.E [R24+-0x19880], desc[UR22][R230.64], P2 ;  /* 0xe6780000e6187fae */ /* 0x000fe200091a1016 */
[----:B---3--:R-:W-:-:S03]  /*50cb0*/  IMAD.WIDE R12, R25, 0x4, R12 ;  /* 0x00000004190c7825 */ /* 0x008fc600078e020c */
[----:B-1----:R-:W3:Y:S04]  /*50cc0*/  LDL.LU R2, [R1+0x1a08] ;  /* 0x001a080001027983 */ /* 0x002ee80000300800 */
[----:B------:R1:W-:Y:S04]  /*50cd0*/  STL.64 [R1+0x8d0], R22 ;  /* 0x0008d01601007387 */ /* 0x0003e80000100a00 */
[----:B------:R-:W-:Y:S04]  /*50ce0*/  LDGSTS.E [R252+-0x19480], desc[UR22][R232.64], P2 ;  /* 0xe6b80000e8fc7fae */ /* 0x000fe800091a1016 */
[----:B------:R3:W-:Y:S04]  /*50cf0*/  LDGSTS.E [R24+-0x19080], desc[UR22][R12.64], P2 ;  /* 0xe6f800000c187fae */ /* 0x0007e800091a1016 */
[----:B-1----:R-:W2:Y:S04]  /*50d00*/  LDL.LU.64 R22, [R1+0x1a00] ;  /* 0x001a000001167983 */ /* 0x002ea80000300a00 */
[----:B------:R1:W-:Y:S04]  /*50d10*/  STL.64 [R1+0x8c8], R230 ;  /* 0x0008c8e601007387 */ /* 0x0003e80000100a00 */
[----:B-1----:R-:W2:Y:S04]  /*50d20*/  LDL.LU.64 R230, [R1+0x19f8] ;  /* 0x0019f80001e67983 */ /* 0x002ea80000300a00 */
[----:B------:R1:W-:Y:S04]  /*50d30*/  STL.64 [R1+0x8c0], R232 ;  /* 0x0008c0e801007387 */ /* 0x0003e80000100a00 */
[----:B-1----:R-:W2:Y:S04]  /*50d40*/  LDL.LU.64 R232, [R1+0x19f0] ;  /* 0x0019f00001e87983 */ /* 0x002ea80000300a00 */
[----:B------:R1:W-:Y:S04]  /*50d50*/  STL.64 [R1+0x8b8], R12 ;  /* 0x0008b80c01007387 */ /* 0x0003e80000100a00 */
[----:B-1----:R-:W3:Y:S01]  /*50d60*/  LDL.LU.64 R12, [R1+0x19e8] ;  /* 0x0019e800010c7983 */ /* 0x002ee20000300a00 */
[----:B------:R-:W-:-:S05]  /*50d70*/  IMAD.WIDE R14, R25, 0x4, R14 ;  /* 0x00000004190e7825 */ /* 0x000fca00078e020e */
[----:B------:R1:W-:Y:S04]  /*50d80*/  STL.64 [R1+0x8b0], R14 ;  /* 0x0008b00e01007387 */ /* 0x0003e80000100a00 */
[----:B------:R1:W-:Y:S01]  /*50d90*/  LDGSTS.E [R252+-0x18c80], desc[UR22][R14.64], P2 ;  /* 0xe73800000efc7fae */ /* 0x0003e200091a1016 */
[----:B----4-:R-:W-:-:S05]  /*50da0*/  IMAD.WIDE R16, R25, 0x4, R16 ;  /* 0x0000000419107825 */ /* 0x010fca00078e0210 */
[----:B------:R4:W-:Y:S04]  /*50db0*/  LDGSTS.E [R24+-0x18880], desc[UR22][R16.64], P2 ;  /* 0xe778000010187fae */ /* 0x0009e800091a1016 */
[----:B-1----:R-:W2:Y:S04]  /*50dc0*/  LDL.LU.64 R14, [R1+0x19e0] ;  /* 0x0019e000010e7983 */ /* 0x002ea80000300a00 */
[----:B------:R1:W-:Y:S04]  /*50dd0*/  STL.64 [R1+0x8a8], R16 ;  /* 0x0008a81001007387 */ /* 0x0003e80000100a00 */
[----:B-1----:R-:W4:Y:S01]  /*50de0*/  LDL.LU.64 R16, [R1+0x19d8] ;  /* 0x0019d80001107983 */ /* 0x002f220000300a00 */
[----:B---3--:R-:W-:-:S04]  /*50df0*/  IMAD.WIDE R12, R2, 0x4, R12 ;  /* 0x00000004020c7825 */ /* 0x008fc800078e020c */
[----:B--2---:R-:W-:-:S04]  /*50e00*/  IMAD.WIDE R14, R25, 0x4, R14 ;  /* 0x00000004190e7825 */ /* 0x004fc800078e020e */
[----:B----4-:R-:W-:-:S05]  /*50e10*/  IMAD.WIDE R16, R25, 0x4, R16 ;  /* 0x0000000419107825 */ /* 0x010fca00078e0210 */
[----:B------:R1:W-:Y:S04]  /*50e20*/  STL.64 [R1+0x8a0], R16 ;  /* 0x0008a01001007387 */ /* 0x0003e80000100a00 */
[----:B------:R2:W-:Y:S04]  /*50e30*/  LDGSTS.E [R24+-0x18480], desc[UR22][R16.64], P2 ;  /* 0xe7b8000010187fae */ /* 0x0005e800091a1016 */
[----:B------:R3:W-:Y:S01]  /*50e40*/  LDGSTS.E [R252+-0x18080], desc[UR22][R14.64], P2 ;  /* 0xe7f800000efc7fae */ /* 0x0007e200091a1016 */
[----:B------:R-:W4:Y:S03]  /*50e50*/  S2R R3, SR_TID.X ;  /* 0x0000000000037919 */ /* 0x000f260000002100 */
[----:B-1----:R-:W2:Y:S04]  /*50e60*/  LDL.LU.64 R16, [R1+0x19d0] ;  /* 0x0019d00001107983 */ /* 0x002ea80000300a00 */
[----:B------:R1:W-:Y:S04]  /*50e70*/  STL.64 [R1+0x898], R14 ;  /* 0x0008980e01007387 */ /* 0x0003e80000100a00 */
[----:B------:R-:W0:Y:S04]  /*50e80*/  LDGDEPBAR ;  /* 0x00000000000079af */ /* 0x000e280000000000 */
[----:B-1----:R-:W3:Y:S04]  /*50e90*/  LDL.LU.64 R14, [R1+0x19c8] ;  /* 0x0019c800010e7983 */ /* 0x002ee80000300a00 */
[----:B------:R1:W-:Y:S04]  /*50ea0*/  STL.64 [R1+0x15d8], R12 ;  /* 0x0015d80c01007387 */ /* 0x0003e80000100a00 */
[----:B-1----:R-:W3:Y:S04]  /*50eb0*/  LDL.LU.64 R12, [R1+0x19c0] ;  /* 0x0019c000010c7983 */ /* 0x002ee80000300a00 */
[----:B------:R1:W-:Y:S04]  /*50ec0*/  STL.64 [R1+0x1b88], R214 ;  /* 0x001b88d601007387 */ /* 0x0003e80000100a00 */
[----:B-1----:R-:W3:Y:S04]  /*50ed0*/  LDL.LU.64 R214, [R1+0x1408] ;  /* 0x0014080001d67983 */ /* 0x002ee80000300a00 */
[----:B------:R1:W-:Y:S04]  /*50ee0*/  STL.64 [R1+0x1b80], R216 ;  /* 0x001b80d801007387 */ /* 0x0003e80000100a00 */
[----:B-1----:R-:W3:Y:S04]  /*50ef0*/  LDL.LU.64 R216, [R1+0x13f0] ;  /* 0x0013f00001d87983 */ /* 0x002ee80000300a00 */
[----:B------:R1:W-:Y:S04]  /*50f00*/  STL.64 [R1+0x1b78], R218 ;  /* 0x001b78da01007387 */ /* 0x0003e80000100a00 */
[----:B-1----:R-:W3:Y:S04]  /*50f10*/  LDL.64 R218, [R1+0x15d8] ;  /* 0x0015d80001da7983 */ /* 0x002ee80000100a00 */
[----:B------:R1:W-:Y:S01]  /*50f20*/  STL.64 [R1+0x1b70], R4 ;  /* 0x001b700401007387 */ /* 0x0003e20000100a00 */
[----:B----4-:R-:W-:Y:S01]  /*50f30*/  SHF.R.U32.HI R3, RZ, 0x6, R3 ;  /* 0x00000006ff037819 */ /* 0x010fe20000011603 */
[----:B------:R-:W-:Y:S06]  /*50f40*/  BAR.SYNC.DEFER_BLOCKING 0x0 ;  /* 0x0000000000007b1d */ /* 0x000fec0000010000 */
[----:B-1----:R-:W4:Y:S01]  /*50f50*/  LDL.LU.64 R4, [R1+0x13e8] ;  /* 0x0013e80001047983 */ /* 0x002f220000300a00 */
[----:B------:R-:W-:-:S04]  /*50f60*/  SGXT.U32 R3, R3, 0x1 ;  /* 0x000000010303781a */ /* 0x000fc80000000000 */
[----:B------:R-:W-:Y:S01]  /*50f70*/  LOP3.LUT R3, R3, 0x22, RZ, 0xfc, !PT ;  /* 0x0000002203037812 */ /* 0x000fe200078efcff */
[----:B--2---:R-:W-:Y:S04]  /*50f80*/  STL.64 [R1+0x19d0], R16 ;  /* 0x0019d01001007387 */ /* 0x004fe80000100a00 */
[----:B---3--:R-:W-:Y:S04]  /*50f90*/  STL.64 [R1+0x19c8], R14 ;  /* 0x0019c80e01007387 */ /* 0x008fe80000100a00 */
[----:B------:R1:W-:Y:S04]  /*50fa0*/  STL.64 [R1+0x19c0], R12 ;  /* 0x0019c00c01007387 */ /* 0x0003e80000100a00 */
[----:B-1----:R-:W2:Y:S01]  /*50fb0*/  LDL.LU.64 R12, [R1+0x1400] ;  /* 0x00140000010c7983 */ /* 0x002ea20000300a00 */
[----:B------:R-:W-:-:S02]  /*50fc0*/  ISETP.GE.AND P3, PT, R3, UR5, PT ;  /* 0x0000000503007c0c */ /* 0x000fc4000bf66270 */
[----:B------:R-:W1:Y:S02]  /*50fd0*/  S2R R3, SR_TID.X ;  /* 0x0000000000037919 */ /* 0x000e640000002100 */
[----:B------:R-:W-:Y:S02]  /*50fe0*/  SEL R24, RZ, 0x4, P3 ;  /* 0x00000004ff187807 */ /* 0x000fe40001800000 */
[----:B-1----:R-:W-:Y:S01]  /*50ff0*/  SHF.R.U32.HI R3, RZ, 0x6, R3 ;  /* 0x00000006ff037819 */ /* 0x002fe20000011603 */
[----:B------:R-:W-:Y:S01]  /*51000*/  @!PT LDS RZ, [RZ] ;  /* 0x00000000fffff984 */ /* 0x000fe20000000800 */
[----:B------:R-:W-:Y:S01]  /*51010*/  @!PT LDS RZ, [RZ] ;  /* 0x00000000fffff984 */ /* 0x000fe20000000800 */
[----:B------:R-:W-:Y:S01]  /*51020*/  @!PT LDS RZ, [RZ] ;  /* 0x00000000fffff984 */ /* 0x000fe20000000800 */
[----:B------:R-:W-:Y:S03]  /*51030*/  LDGSTS.E [R233+-0x20000], desc[UR22][R218.64], P6 ;  /* 0xe0000000dae97fae */ /* 0x000fe6000b1a1016 */
[----:B------:R-:W-:-:S04]  /*51040*/  SGXT.U32 R3, R3, 0x1 ;  /* 0x000000010303781a */ /* 0x000fc80000000000 */
[----:B------:R-:W-:-:S04]  /*51050*/  LOP3.LUT R3, R3, 0x40, RZ, 0xfc, !PT ;  /* 0x0000004003037812 */ /* 0x000fc800078efcff */
[----:B------:R-:W-:Y:S01]  /*51060*/  ISETP.GE.AND P3, PT, R3, UR5, PT ;  /* 0x0000000503007c0c */ /* 0x000fe2000bf66270 */
[----:B------:R-:W3:Y:S01]  /*51070*/  LDL.LU.64 R218, [R1+0x13d8] ;  /* 0x0013d80001da7983 */ /* 0x000ee20000300a00 */
[----:B------:R-:W1:Y:S01]  /*51080*/  S2R R3, SR_TID.X ;  /* 0x0000000000037919 */ /* 0x000e620000002100 */
[----:B------:R-:W-:Y:S02]  /*51090*/  SEL R24, R24, RZ, P4 ;  /* 0x000000ff18187207 */ /* 0x000fe40002000000 */
[----:B------:R-:W3:Y:S02]  /*510a0*/  LDL.LU.64 R14, [R1+0x13c8] ;  /* 0x0013c800010e7983 */ /* 0x000ee40000300a00 */
[----:B------:R-:W-:Y:S02]  /*510b0*/  ISETP.NE.U32.AND P2, PT, R24, RZ, PT ;  /* 0x000000ff1800720c */ /* 0x000fe40003f45070 */
[----:B------:R-:W-:-:S04]  /*510c0*/  SEL R24, RZ, 0x4, P3 ;  /* 0x00000004ff187807 */ /* 0x000fc80001800000 */
[----:B------:R-:W-:-:S04]  /*510d0*/  SEL R24, R24, RZ, P4 ;  /* 0x000000ff18187207 */ /* 0x000fc80002000000 */
[----:B------:R-:W-:Y:S02]  /*510e0*/  ISETP.NE.U32.AND P6, PT, R24, RZ, PT ;  /* 0x000000ff1800720c */ /* 0x000fe40003fc5070 */
[----:B-1----:R-:W-:-:S04]  /*510f0*/  SHF.R.U32.HI R3, RZ, 0x6, R3 ;  /* 0x00000006ff037819 */ /* 0x002fc80000011603 */
[----:B------:R-:W-:-:S04]  /*51100*/  SGXT.U32 R3, R3, 0x1 ;  /* 0x000000010303781a */ /* 0x000fc80000000000 */
[----:B------:R-:W-:-:S04]  /*51110*/  LOP3.LUT R252, R3, 0x42, RZ, 0xfc, !PT ;  /* 0x0000004203fc7812 */ /* 0x000fc800078efcff */
[----:B------:R-:W-:Y:S02]  /*51120*/  ISETP.GE.AND P3, PT, R252, UR5, PT ;  /* 0x00000005fc007c0c */ /* 0x000fe4000bf66270 */
[----:B------:R-:W-:Y:S02]  /*51130*/  LOP3.LUT R252, R3, 0x60, RZ, 0xfc, !PT ;  /* 0x0000006003fc7812 */ /* 0x000fe400078efcff */
[----:B------:R-:W-:Y:S02]  /*51140*/  SEL R24, RZ, 0x4, P3 ;  /* 0x00000004ff187807 */ /* 0x000fe40001800000 */
[----:B------:R-:W-:Y:S01]  /*51150*/  ISETP.GE.AND P3, PT, R252, UR5, PT ;  /* 0x00000005fc007c0c */ /* 0x000fe2000bf66270 */
[----:B------:R-:W-:Y:S01]  /*51160*/  IMAD.WIDE R16, R2, 0x4, R214 ;  /* 0x0000000402107825 */ /* 0x000fe200078e02d6 */
[----:B------:R-:W-:Y:S02]  /*51170*/  SEL R24, R24, RZ, P4 ;  /* 0x000000ff18187207 */ /* 0x000fe40002000000 */
[----:B------:R-:W-:-:S02]  /*51180*/  SEL R252, RZ, 0x4, P3 ;  /* 0x00000004fffc7807 */ /* 0x000fc40001800000 */
[----:B------:R-:W-:Y:S01]  /*51190*/  LOP3.LUT R215, R3, 0x62, RZ, 0xfc, !PT ;  /* 0x0000006203d77812 */ /* 0x000fe200078efcff */
[----:B------:R1:W-:Y:S01]  /*511a0*/  LDGSTS.E [R233+-0x1fff8], desc[UR22][R16.64], P1 ;  /* 0xe000800010e97fae */ /* 0x0003e200089a1016 */
[----:B------:R-:W-:Y:S02]  /*511b0*/  ISETP.NE.U32.AND P3, PT, R24, RZ, PT ;  /* 0x000000ff1800720c */ /* 0x000fe40003f65070 */
[----:B------:R-:W-:Y:S02]  /*511c0*/  SEL R24, R252, RZ, P4 ;  /* 0x000000fffc187207 */ /* 0x000fe40002000000 */
[----:B------:R-:W-:Y:S02]  /*511d0*/  ISETP.GE.AND P1, PT, R215, UR5, PT ;  /* 0x00000005d7007c0c */ /* 0x000fe4000bf26270 */
[----:B------:R-:W-:Y:S01]  /*511e0*/  LOP3.LUT R215, R3, 0x4, RZ, 0xfc, !PT ;  /* 0x0000000403d77812 */ /* 0x000fe200078efcff */
[----:B------:R1:W-:Y:S01]  /*511f0*/  STL.64 [R1+0x15c0], R16 ;  /* 0x0015c01001007387 */ /* 0x0003e20000100a00 */
[----:B----4-:R-:W-:-:S04]  /*51200*/  IMAD.WIDE R4, R2, 0x4, R4 ;  /* 0x0000000402047825 */ /* 0x010fc800078e0204 */
[----:B-1----:R-:W-:Y:S01]  /*51210*/  IMAD.WIDE R16, R2, 0x4, R216 ;  /* 0x0000000402107825 */ /* 0x002fe200078e02d8 */
[----:B------:R-:W-:-:S03]  /*51220*/  LOP3.LUT R217, R3, 0x6, RZ, 0xfc, !PT ;  /* 0x0000000603d97812 */ /* 0x000fc600078efcff */
[----:B--2---:R-:W-:-:S05]  /*51230*/  IMAD.WIDE R12, R2, 0x4, R12 ;  /* 0x00000004020c7825 */ /* 0x004fca00078e020c */
[----:B------:R-:W-:Y:S01]  /*51240*/  LDGSTS.E [R233+-0x1e000], desc[UR22][R12.64], P5 ;  /* 0xe20000000ce97fae */ /* 0x000fe2000a9a1016 */
[----:B------:R-:W-:Y:S02]  /*51250*/  ISETP.NE.U32.AND P5, PT, R24, RZ, PT ;  /* 0x000000ff1800720c */ /* 0x000fe40003fa5070 */
[----:B------:R-:W-:Y:S01]  /*51260*/  SEL R24, RZ, 0x4, P1 ;  /* 0x00000004ff187807 */ /* 0x000fe20000800000 */
[----:B------:R1:W-:Y:S01]  /*51270*/  STL.64 [R1+0x1698], R12 ;  /* 0x0016980c01007387 */ /* 0x0003e20000100a00 */
[----:B------:R-:W-:-:S03]  /*51280*/  ISETP.GE.AND P1, PT, R215, UR5, PT ;  /* 0x00000005d7007c0c */ /* 0x000fc6000bf26270 */
[----:B------:R-:W2:Y:S01]  /*51290*/  LDL.LU.64 R214, [R1+0x13b8] ;  /* 0x0013b80001d67983 */ /* 0x000ea20000300a00 */
[----:B------:R-:W-:-:S03]  /*512a0*/  SEL R24, R24, RZ, P4 ;  /* 0x000000ff18187207 */ /* 0x000fc60002000000 */
[----:B------:R3:W-:Y:S04]  /*512b0*/  LDGSTS.E [R233+-0x1dff8], desc[UR22][R16.64], P2 ;  /* 0xe200800010e97fae */ /* 0x0007e800091a1016 */
[----:B-1----:R-:W4:Y:S01]  /*512c0*/  LDL.LU.64 R12, [R1+0x13a8] ;  /* 0x0013a800010c7983 */ /* 0x002f220000300a00 */
[----:B------:R-:W-:Y:S02]  /*512d0*/  SEL R252, RZ, 0x4, P1 ;  /* 0x00000004fffc7807 */ /* 0x000fe40000800000 */
        /* <DEDUP_REMOVED lines=12> */
[----:B------:R-:W-:Y:S01]  /*513a0*/  SEL R24, R24, RZ, P4 ;  /* 0x000000ff18187207 */ /* 0x000fe20002000000 */
[----:B---3--:R-:W-:Y:S01]  /*513b0*/  IMAD.WIDE R16, R2, 0x4, R218 ;  /* 0x0000000402107825 */ /* 0x008fe200078e02da */
[----:B------:R-:W-:Y:S02]  /*513c0*/  SEL R252, RZ, 0x4, P2 ;  /* 0x00000004fffc7807 */ /* 0x000fe40001000000 */
[----:B------:R-:W-:Y:S02]  /*513d0*/  LOP3.LUT R219, R3, 0x26, RZ, 0xfc, !PT ;  /* 0x0000002603db7812 */ /* 0x000fe400078efcff */
[----:B------:R-:W-:Y:S01]  /*513e0*/  ISETP.NE.U32.AND P2, PT, R24, RZ, PT ;  /* 0x000000ff1800720c */ /* 0x000fe20003f45070 */
[----:B------:R2:W-:Y:S01]  /*513f0*/  LDGSTS.E [R233+-0x1bff8], desc[UR22][R16.64], P3 ;  /* 0xe400800010e97fae */ /* 0x0005e200099a1016 */
[----:B------:R-:W-:Y:S01]  /*51400*/  IMAD.WIDE R14, R2, 0x4, R14 ;  /* 0x00000004020e7825 */ /* 0x000fe200078e020e */
[----:B------:R-:W-:-:S02]  /*51410*/  SEL R24, R252, RZ, P4 ;  /* 0x000000fffc187207 */ /* 0x000fc40002000000 */
        /* <DEDUP_REMOVED lines=8> */
[----:B------:R-:W3:Y:S01]  /*514a0*/  LDL.LU.64 R218, [R1+0x1378] ;  /* 0x0013780001da7983 */ /* 0x000ee20000300a00 */
[----:B------:R-:W-:-:S03]  /*514b0*/  SEL R24, R24, RZ, P4 ;  /* 0x000000ff18187207 */ /* 0x000fc60002000000 */
[----:B-1----:R-:W3:Y:S01]  /*514c0*/  LDL.LU.64 R14, [R1+0x1368] ;  /* 0x00136800010e7983 */ /* 0x002ee20000300a00 */
[----:B------:R-:W-:Y:S02]  /*514d0*/  SEL R252, RZ, 0x4, P3 ;  /* 0x00000004fffc7807 */ /* 0x000fe40001800000 */
[----:B------:R-:W-:Y:S02]  /*514e0*/  ISETP.NE.U32.AND P3, PT, R24, RZ, PT ;  /* 0x000000ff1800720c */ /* 0x000fe40003f65070 */
[----:B------:R-:W-:Y:S01]  /*514f0*/  SEL R24, R252, RZ, P4 ;  /* 0x000000fffc187207 */ /* 0x000fe20002000000 */
[----:B--2---:R-:W-:Y:S01]  /*51500*/  IMAD.WIDE R16, R2, 0x4, R214 ;  /* 0x0000000402107825 */ /* 0x004fe200078e02d6 */
[----:B------:R-:W-:-:S04]  /*51510*/  LOP3.LUT R215, R3, 0x46, RZ, 0xfc, !PT ;  /* 0x0000004603d77812 */ /* 0x000fc800078efcff */
[----:B------:R1:W-:Y:S01]  /*51520*/  LDGSTS.E [R233+-0x19ff8], desc[UR22][R16.64], P1 ;  /* 0xe600800010e97fae */ /* 0x0003e200089a1016 */
[----:B------:R-:W-:Y:S01]  /*51530*/  ISETP.GE.AND P1, PT, R215, UR5, PT ;  /* 0x00000005d7007c0c */ /* 0x000fe2000bf26270 */
[----:B----4-:R-:W-:Y:S01]  /*51540*/  IMAD.WIDE R12, R2, 0x4, R12 ;  /* 0x00000004020c7825 */ /* 0x010fe200078e020c */
[----:B------:R-:W-:Y:S01]  /*51550*/  LOP3.LUT R215, R3, 0x64, RZ, 0xfc, !PT ;  /* 0x0000006403d77812 */ /* 0x000fe200078efcff */
[----:B------:R-:W-:Y:S04]  /*51560*/  STL.64 [R1+0x1508], R16 ;  /* 0x0015081001007387 */ /* 0x000fe80000100a00 */
[----:B------:R-:W-:Y:S01]  /*51570*/  LDGSTS.E [R232+-0x20000], desc[UR22][R12.64], P6 ;  /* 0xe00000000ce87fae */ /* 0x000fe2000b1a1016 */
[----:B------:R-:W-:Y:S02]  /*51580*/  ISETP.NE.U32.AND P6, PT, R24, RZ, PT ;  /* 0x000000ff1800720c */ /* 0x000fe40003fc5070 */
[----:B------:R-:W-:Y:S01]  /*51590*/  SEL R24, RZ, 0x4, P1 ;  /* 0x00000004ff187807 */ /* 0x000fe20000800000 */
[----:B------:R2:W-:Y:S01]  /*515a0*/  STL.64 [R1+0x16d0], R12 ;  /* 0x0016d00c01007387 */ /* 0x0005e20000100a00 */
[----:B------:R-:W-:-:S03]  /*515b0*/  ISETP.GE.AND P1, PT, R215, UR5, PT ;  /* 0x00000005d7007c0c */ /* 0x000fc6000bf26270 */
        /* <DEDUP_REMOVED lines=8> */
[----:B-1----:R-:W2:Y:S01]  /*51640*/  LDL.LU.64 R4, [R1+0x1338] ;  /* 0x0013380001047983 */ /* 0x002ea20000300a00 */
[----:B------:R-:W-:-:S02]  /*51650*/  SEL R24, R24, RZ, P4 ;  /* 0x000000ff18187207 */ /* 0x000fc40002000000 */
[----:B------:R-:W-:Y:S02]  /*51660*/  SEL R252, RZ, 0x4, P1 ;  /* 0x00000004fffc7807 */ /* 0x000fe40000800000 */
[----:B------:R-:W-:Y:S02]  /*51670*/  LOP3.LUT R217, R3, 0x66, RZ, 0xfc, !PT ;  /* 0x0000006603d97812 */ /* 0x000fe400078efcff */
[----:B------:R-:W-:Y:S02]  /*51680*/  ISETP.NE.U32.AND P1, PT, R24, RZ, PT ;  /* 0x000000ff1800720c */ /* 0x000fe40003f25070 */
[----:B------:R-:W-:Y:S02]  /*51690*/  SEL R24, R252, RZ, P4 ;  /* 0x000000fffc187207 */ /* 0x000fe40002000000 */
[----:B------:R-:W-:Y:S02]  /*516a0*/  ISETP.GE.AND P2, PT, R217, UR5, PT ;  /* 0x00000005d9007c0c */ /* 0x000fe4000bf46270 */
[----:B------:R-:W-:-:S02]  /*516b0*/  LOP3.LUT R217, R3, 0x8, RZ, 0xfc, !PT ;  /* 0x0000000803d97812 */ /* 0x000fc400078efcff */
[----:B------:R-:W-:Y:S02]  /*516c0*/  ISETP.NE.U32.AND P5, PT, R24, RZ, PT ;  /* 0x000000ff1800720c */ /* 0x000fe40003fa5070 */
[----:B------:R-:W-:Y:S02]  /*516d0*/  SEL R24, RZ, 0x4, P2 ;  /* 0x00000004ff187807 */ /* 0x000fe40001000000 */
[----:B------:R-:W-:Y:S02]  /*516e0*/  ISETP.GE.AND P2, PT, R217, UR5, PT ;  /* 0x00000005d9007c0c */ /* 0x000fe4000bf46270 */
[----:B------:R-:W2:Y:S01]  /*516f0*/  LDL.LU.64 R216, [R1+0x1330] ;  /* 0x0013300001d87983 */ /* 0x000ea20000300a00 */
[----:B---3--:R-:W-:Y:S01]  /*51700*/  IMAD.WIDE R16, R2, 0x4, R218 ;  /* 0x0000000402107825 */ /* 0x008fe200078e02da */
[----:B------:R-:W-:Y:S02]  /*51710*/  SEL R24, R24, RZ, P4 ;  /* 0x000000ff18187207 */ /* 0x000fe40002000000 */
[----:B------:R-:W-:-:S02]  /*51720*/  SEL R252, RZ, 0x4, P2 ;  /* 0x00000004fffc7807 */ /* 0x000fc40001000000 */
[----:B------:R-:W-:Y:S01]  /*51730*/  LOP3.LUT R219, R3, 0xa, RZ, 0xfc, !PT ;  /* 0x0000000a03db7812 */ /* 0x000fe200078efcff */
[----:B------:R-:W-:Y:S01]  /*51740*/  IMAD.WIDE R14, R2, 0x4, R14 ;  /* 0x00000004020e7825 */ /* 0x000fe200078e020e */
[----:B------:R-:W-:Y:S01]  /*51750*/  ISETP.NE.U32.AND P2, PT, R24, RZ, PT ;  /* 0x000000ff1800720c */ /* 0x000fe20003f45070 */
[----:B------:R4:W-:Y:S01]  /*51760*/  LDGSTS.E [R232+-0x1dff8], desc[UR22][R16.64], P3 ;  /* 0xe200800010e87fae */ /* 0x0009e200099a1016 */
[----:B------:R-:W-:Y:S02]  /*51770*/  SEL R24, R252, RZ, P4 ;  /* 0x000000fffc187207 */ /* 0x000fe40002000000 */
[----:B------:R-:W-:Y:S01]  /*51780*/  ISETP.GE.AND P3, PT, R219, UR5, PT ;  /* 0x00000005db007c0c */ /* 0x000fe2000bf66270 */
[----:B------:R-:W-:Y:S01]  /*51790*/  LDGSTS.E [R232+-0x1c000], desc[UR22][R14.64], P6 ;  /* 0xe40000000ee87fae */ /* 0x000fe2000b1a1016 */
[----:B------:R-:W-:Y:S02]  /*517a0*/  LOP3.LUT R219, R3, 0x28, RZ, 0xfc, !PT ;  /* 0x0000002803db7812 */ /* 0x000fe400078efcff */
[----:B------:R-:W-:Y:S01]  /*517b0*/  ISETP.NE.U32.AND P6, PT, R24, RZ, PT ;  /* 0x000000ff1800720c */ /* 0x000fe20003fc5070 */
[----:B------:R-:W-:Y:S01]  /*517c0*/  STL.64 [R1+0x1578], R16 ;  /* 0x0015781001007387 */ /* 0x000fe20000100a00 */
[----:B------:R-:W-:-:S02]  /*517d0*/  SEL R24, RZ, 0x4, P3 ;  /* 0x00000004ff187807 */ /* 0x000fc40001800000 */
[----:B------:R-:W-:Y:S01]  /*517e0*/  ISETP.GE.AND P3, PT, R219, UR5, PT ;  /* 0x00000005db007c0c */ /* 0x000fe2000bf66270 */
[----:B------:R1:W-:Y:S04]  /*517f0*/  STL.64 [R1+0x1650], R14 ;  /* 0x0016500e01007387 */ /* 0x0003e80000100a00 */
[----:B------:R-:W3:Y:S01]  /*51800*/  LDL.LU.64 R218, [R1+0x1320] ;  /* 0x0013200001da7983 */ /* 0x000ee20000300a00 */
        /* <DEDUP_REMOVED lines=17> */
[----:B------:R-:W4:Y:S01]  /*51920*/  LDL.LU.64 R214, [R1+0x1300] ;  /* 0x0013000001d67983 */ /* 0x000f220000300a00 */
[----:B-1----:R-:W-:-:S03]  /*51930*/  IMAD.WIDE R16, R2, 0x4, R4 ;  /* 0x0000000402107825 */ /* 0x002fc600078e0204 */
[----:B------:R-:W4:Y:S01]  /*51940*/  LDL.LU.64 R4, [R1+0x12f0] ;  /* 0x0012f00001047983 */ /* 0x000f220000300a00 */
[----:B------:R-:W-:Y:S02]  /*51950*/  SEL R24, R24, RZ, P4 ;  /* 0x000000ff18187207 */ /* 0x000fe40002000000 */
[----:B------:R-:W-:Y:S01]  /*51960*/  SEL R252, RZ, 0x4, P1 ;  /* 0x00000004fffc7807 */ /* 0x000fe20000800000 */
[----:B------:R3:W-:Y:S01]  /*51970*/  LDGSTS.E [R232+-0x19ff8], desc[UR22][R16.64], P2 ;  /* 0xe600800010e87fae */ /* 0x0007e200091a1016 */
[----:B------:R-:W-:Y:S02]  /*51980*/  ISETP.NE.U32.AND P1, PT, R24, RZ, PT ;  /* 0x000000ff1800720c */ /* 0x000fe40003f25070 */
[----:B------:R-:W-:Y:S01]  /*51990*/  SEL R24, R252, RZ, P4 ;  /* 0x000000fffc187207 */ /* 0x000fe20002000000 */
[----:B------:R-:W-:Y:S01]  /*519a0*/  STL.64 [R1+0x1500], R16 ;  /* 0x0015001001007387 */ /* 0x000fe20000100a00 */
        /* <DEDUP_REMOVED lines=9> */
[----:B------:R1:W-:Y:S04]  /*51a40*/  STL.64 [R1+0x16c8], R12 ;  /* 0x0016c80c01007387 */ /* 0x0003e80000100a00 */
[----:B------:R-:W2:Y:S04]  /*51a50*/  LDL.LU.64 R216, [R1+0x12e0] ;  /* 0x0012e00001d87983 */ /* 0x000ea80000300a00 */
[----:B-1----:R-:W2:Y:S01]  /*51a60*/  LDL.LU.64 R12, [R1+0x12d0] ;  /* 0x0012d000010c7983 */ /* 0x002ea20000300a00 */
[----:B---3--:R-:W-:Y:S01]  /*51a70*/  IMAD.WIDE R16, R2, 0x4, R218 ;  /* 0x0000000402107825 */ /* 0x008fe200078e02da */
[----:B------:R-:W-:-:S02]  /*51a80*/  SEL R24, R24, RZ, P4 ;  /* 0x000000ff18187207 */ /* 0x000fc40002000000 */
[----:B------:R-:W-:Y:S02]  /*51a90*/  SEL R252, RZ, 0x4, P2 ;  /* 0x00000004fffc7807 */ /* 0x000fe40001000000 */
[----:B------:R-:W-:Y:S01]  /*51aa0*/  LOP3.LUT R219, R3, 0x6a, RZ, 0xfc, !PT ;  /* 0x0000006a03db7812 */ /* 0x000fe200078efcff */
[----:B------:R-:W-:Y:S01]  /*51ab0*/  IMAD.WIDE R14, R2, 0x4, R14 ;  /* 0x00000004020e7825 */ /* 0x000fe200078e020e */
[----:B------:R-:W-:Y:S01]  /*51ac0*/  ISETP.NE.U32.AND P2, PT, R24, RZ, PT ;  /* 0x000000ff1800720c */ /* 0x000fe20003f45070 */
[----:B------:R4:W-:Y:S01]  /*51ad0*/  LDGSTS.E [R231+-0x1fff8], desc[UR22][R16.64], P3 ;  /* 0xe000800010e77fae */ /* 0x0009e200099a1016 */
[----:B------:R-:W-:Y:S02]  /*51ae0*/  SEL R24, R252, RZ, P4 ;  /* 0x000000fffc187207 */ /* 0x000fe40002000000 */
[----:B------:R-:W-:Y:S01]  /*51af0*/  ISETP.GE.AND P3, PT, R219, UR5, PT ;  /* 0x00000005db007c0c */ /* 0x000fe2000bf66270 */
[----:B------:R-:W-:Y:S01]  /*51b00*/  LDGSTS.E [R231+-0x1e000], desc[UR22][R14.64], P5 ;  /* 0xe20000000ee77fae */ /* 0x000fe2000a9a1016 */
[----:B------:R-:W-:-:S02]  /*51b10*/  LOP3.LUT R219, R3, 0xc, RZ, 0xfc, !PT ;  /* 0x0000000c03db7812 */ /* 0x000fc400078efcff */
[----:B------:R-:W-:Y:S01]  /*51b20*/  ISETP.NE.U32.AND P5, PT, R24, RZ, PT ;  /* 0x000000ff1800720c */ /* 0x000fe20003fa5070 */
[----:B------:R-:W-:Y:S01]  /*51b30*/  STL.64 [R1+0x15b0], R16 ;  /* 0x0015b01001007387 */ /* 0x000fe20000100a00 */
[----:B------:R-:W-:Y:S02]  /*51b40*/  SEL R24, RZ, 0x4, P3 ;  /* 0x00000004ff187807 */ /* 0x000fe40001800000 */
        /* <DEDUP_REMOVED lines=11> */
[----:B------:R-:W-:Y:S02]  /*51c00*/  ISETP.GE.AND P1, PT, R215, UR5, PT ;  /* 0x00000005d7007c0c */ /* 0x000fe4000bf26270 */
[----:B------:R-:W-:Y:S01]  /*51c10*/  LOP3.LUT R215, R3, 0x2c, RZ, 0xfc, !PT ;  /* 0x0000002c03d77812 */ /* 0x000fe200078efcff */
[----:B------:R-:W-:Y:S01]  /*51c20*/  STL.64 [R1+0x1570], R16 ;  /* 0x0015701001007387 */ /* 0x000fe20000100a00 */
[----:B------:R-:W-:-:S05]  /*51c30*/  IMAD.WIDE R4, R2, 0x4, R4 ;  /* 0x0000000402047825 */ /* 0x000fca00078e0204 */
[----:B------:R-:W-:Y:S01]  /*51c40*/  LDGSTS.E [R231+-0x1c000], desc[UR22][R4.64], P6 ;  /* 0xe400000004e77fae */ /* 0x000fe2000b1a1016 */
        /* <DEDUP_REMOVED lines=22> */
[----:B------:R-:W2:Y:S04]  /*51db0*/  LDL.LU.64 R216, [R1+0x1288] ;  /* 0x0012880001d87983 */ /* 0x000ea80000300a00 */
[----:B-1----:R-:W2:Y:S01]  /*51dc0*/  LDL.LU.64 R12, [R1+0x1278] ;  /* 0x00127800010c7983 */ /* 0x002ea20000300a00 */
        /* <DEDUP_REMOVED lines=16> */
[----:B------:R-:W3:Y:S04]  /*51ed0*/  LDL.LU.64 R218, [R1+0x1268] ;  /* 0x0012680001da7983 */ /* 0x000ee80000300a00 */
[----:B-1----:R-:W3:Y:S01]  /*51ee0*/  LDL.LU.64 R14, [R1+0x1258] ;  /* 0x00125800010e7983 */ /* 0x002ee20000300a00 */
[----:B----4-:R-:W-:-:S04]  /*51ef0*/  IMAD.WIDE R16, R2, 0x4, R214 ;  /* 0x0000000402107825 */ /* 0x010fc800078e02d6 */
[----:B------:R-:W-:Y:S01]  /*51f00*/  IMAD.WIDE R4, R2, 0x4, R4 ;  /* 0x0000000402047825 */ /* 0x000fe200078e0204 */
[----:B------:R-:W-:Y:S04]  /*51f10*/  STL.64 [R1+0x15a8], R16 ;  /* 0x0015a81001007387 */ /* 0x000fe80000100a00 */
[----:B------:R2:W-:Y:S04]  /*51f20*/  LDGSTS.E [R230+-0x1fff8], desc[UR22][R16.64], P1 ;  /* 0xe000800010e67fae */ /* 0x0005e800089a1016 */
[----:B------:R1:W-:Y:S04]  /*51f30*/  STL.64 [R1+0x1680], R4 ;  /* 0x0016800401007387 */ /* 0x0003e80000100a00 */
[----:B------:R-:W-:Y:S04]  /*51f40*/  LDGSTS.E [R230+-0x1e000], desc[UR22][R4.64], P5 ;  /* 0xe200000004e67fae */ /* 0x000fe8000a9a1016 */
[----:B-1----:R-:W4:Y:S01]  /*51f50*/  LDL.LU.64 R4, [R1+0x1248] ;  /* 0x0012480001047983 */ /* 0x002f220000300a00 */
        /* <DEDUP_REMOVED lines=10> */
[----:B------:R-:W4:Y:S01]  /*52000*/  LDL.LU.64 R214, [R1+0x1238] ;  /* 0x0012380001d67983 */ /* 0x000f220000300a00 */
[----:B--2---:R-:W-:Y:S01]  /*52010*/  IMAD.WIDE R16, R2, 0x4, R216 ;  /* 0x0000000402107825 */ /* 0x004fe200078e02d8 */
        /* <DEDUP_REMOVED lines=26> */
[----:B------:R1:W-:Y:S01]  /*521c0*/  LDGSTS.E [R230+-0x1a000], desc[UR22][R14.64], P5 ;  /* 0xe60000000ee67fae */ /* 0x0003e2000a9a1016 */
[----:B------:R-:W-:-:S02]  /*521d0*/  LOP3.LUT R219, R3, 0x50, RZ, 0xfc, !PT ;  /* 0x0000005003db7812 */ /* 0x000fc400078efcff */
[----:B------:R-:W-:Y:S01]  /*521e0*/  ISETP.NE.U32.AND P5, PT, R24, RZ, PT ;  /* 0x000000ff1800720c */ /* 0x000fe20003fa5070 */
[----:B------:R4:W-:Y:S01]  /*521f0*/  STL.64 [R1+0x1528], R16 ;  /* 0x0015281001007387 */ /* 0x0009e20000100a00 */
[----:B------:R-:W-:Y:S02]  /*52200*/  SEL R24, RZ, 0x4, P3 ;  /* 0x00000004ff187807 */ /* 0x000fe40001800000 */
[----:B------:R-:W-:Y:S01]  /*52210*/  ISETP.GE.AND P3, PT, R219, UR5, PT ;  /* 0x00000005db007c0c */ /* 0x000fe2000bf66270 */
[----:B------:R1:W-:Y:S04]  /*52220*/  STL.64 [R1+0x1600], R14 ;  /* 0x0016000e01007387 */ /* 0x0003e80000100a00 */
[----:B------:R-:W3:Y:S01]  /*52230*/  LDL.LU.64 R218, [R1+0x1208] ;  /* 0x0012080001da7983 */ /* 0x000ee20000300a00 */
[----:B----4-:R-:W-:-:S03]  /*52240*/  IMAD.WIDE R16, R2, 0x4, R4 ;  /* 0x0000000402107825 */ /* 0x010fc600078e0204 */
[----:B------:R-:W4:Y:S01]  /*52250*/  LDL.LU.64 R4, [R1+0x11f8] ;  /* 0x0011f80001047983 */ /* 0x000f220000300a00 */
[----:B------:R-:W-:Y:S02]  /*52260*/  SEL R24, R24, RZ, P4 ;  /* 0x000000ff18187207 */ /* 0x000fe40002000000 */
[----:B------:R-:W-:Y:S01]  /*52270*/  SEL R252, RZ, 0x4, P3 ;  /* 0x00000004fffc7807 */ /* 0x000fe20001800000 */
[----:B------:R2:W-:Y:S01]  /*52280*/  LDGSTS.E [R230+-0x19ff8], desc[UR22][R16.64], P1 ;  /* 0xe600800010e67fae */ /* 0x0005e200089a1016 */
[----:B------:R-:W-:Y:S02]  /*52290*/  ISETP.NE.U32.AND P3, PT, R24, RZ, PT ;  /* 0x000000ff1800720c */ /* 0x000fe40003f65070 */
[----:B------:R-:W-:Y:S01]  /*522a0*/  SEL R24, R252, RZ, P4 ;  /* 0x000000fffc187207 */ /* 0x000fe20002000000 */
[----:B------:R2:W-:Y:S01]  /*522b0*/  STL.64 [R1+0x14f0], R16 ;  /* 0x0014f01001007387 */ /* 0x0005e20000100a00 */
[----:B-1----:R-:W-:Y:S01]  /*522c0*/  IMAD.WIDE R14, R2, 0x4, R214 ;  /* 0x00000004020e7825 */ /* 0x002fe200078e02d6 */
        /* <DEDUP_REMOVED lines=9> */
[----:B------:R-:W4:Y:S01]  /*52360*/  LDL.LU.64 R214, [R1+0x11e8] ;  /* 0x0011e80001d67983 */ /* 0x000f220000300a00 */
[----:B------:R-:W-:-:S02]  /*52370*/  SEL R24, R24, RZ, P4 ;  /* 0x000000ff18187207 */ /* 0x000fc40002000000 */
[----:B------:R-:W-:Y:S01]  /*52380*/  SEL R252, RZ, 0x4, P1 ;  /* 0x00000004fffc7807 */ /* 0x000fe20000800000 */
[----:B--2---:R-:W-:Y:S01]  /*52390*/  IMAD.WIDE R16, R2, 0x4, R216 ;  /* 0x0000000402107825 */ /* 0x004fe200078e02d8 */
[----:B-1----:R-:W2:Y:S01]  /*523a0*/  LDL.LU.64 R14, [R1+0x11e0] ;  /* 0x0011e000010e7983 */ /* 0x002ea20000300a00 */
[----:B------:R-:W-:Y:S02]  /*523b0*/  LOP3.LUT R217, R3, 0x72, RZ, 0xfc, !PT ;  /* 0x0000007203d97812 */ /* 0x000fe400078efcff */
[----:B------:R-:W-:Y:S01]  /*523c0*/  ISETP.NE.U32.AND P1, PT, R24, RZ, PT ;  /* 0x000000ff1800720c */ /* 0x000fe20003f25070 */
        /* <DEDUP_REMOVED lines=10> */
[----:B------:R1:W-:Y:S04]  /*52470*/  STL.64 [R1+0x1678], R12 ;  /* 0x0016780c01007387 */ /* 0x0003e80000100a00 */
[----:B------:R-:W2:Y:S04]  /*52480*/  LDL.LU.64 R216, [R1+0x11d0] ;  /* 0x0011d00001d87983 */ /* 0x000ea80000300a00 */
[----:B-1----:R-:W2:Y:S01]  /*52490*/  LDL.LU.64 R12, [R1+0x11c0] ;  /* 0x0011c000010c7983 */ /* 0x002ea20000300a00 */
[----:B---3--:R-:W-:Y:S01]  /*524a0*/  IMAD.WIDE R16, R2, 0x4, R218 ;  /* 0x0000000402107825 */ /* 0x008fe200078e02da */
[----:B------:R-:W-:-:S02]  /*524b0*/  SEL R24, R24, RZ, P4 ;  /* 0x000000ff18187207 */ /* 0x000fc40002000000 */
[----:B------:R-:W-:Y:S02]  /*524c0*/  SEL R252, RZ, 0x4, P2 ;  /* 0x00000004fffc7807 */ /* 0x000fe40001000000 */
[----:B------:R-:W-:Y:S01]  /*524d0*/  LOP3.LUT R219, R3, 0x16, RZ, 0xfc, !PT ;  /* 0x0000001603db7812 */ /* 0x000fe200078efcff */
[----:B------:R1:W-:Y:S01]  /*524e0*/  LDGSTS.E [R23+-0x1dff8], desc[UR22][R16.64], P3 ;  /* 0xe200800010177fae */ /* 0x0003e200099a1016 */
[----:B------:R-:W-:Y:S02]  /*524f0*/  ISETP.NE.U32.AND P2, PT, R24, RZ, PT ;  /* 0x000000ff1800720c */ /* 0x000fe40003f45070 */
[----:B------:R-:W-:Y:S02]  /*52500*/  SEL R24, R252, RZ, P4 ;  /* 0x000000fffc187207 */ /* 0x000fe40002000000 */
[----:B------:R-:W-:Y:S02]  /*52510*/  ISETP.GE.AND P3, PT, R219, UR5, PT ;  /* 0x00000005db007c0c */ /* 0x000fe4000bf66270 */
[----:B------:R-:W-:Y:S01]  /*52520*/  LOP3.LUT R219, R3, 0x34, RZ, 0xfc, !PT ;  /* 0x0000003403db7812 */ /* 0x000fe200078efcff */
[----:B------:R-:W-:Y:S01]  /*52530*/  STL.64 [R1+0x1560], R16 ;  /* 0x0015601001007387 */ /* 0x000fe20000100a00 */
[----:B----4-:R-:W-:-:S05]  /*52540*/  IMAD.WIDE R4, R2, 0x4, R4 ;  /* 0x0000000402047825 */ /* 0x010fca00078e0204 */
[----:B------:R-:W-:Y:S01]  /*52550*/  LDGSTS.E [R23+-0x1c000], desc[UR22][R4.64], P6 ;  /* 0xe400000004177fae */ /* 0x000fe2000b1a1016 */
[----:B------:R-:W-:Y:S02]  /*52560*/  ISETP.NE.U32.AND P6, PT, R24, RZ, PT ;  /* 0x000000ff1800720c */ /* 0x000fe40003fc5070 */
[----:B------:R-:W-:Y:S01]  /*52570*/  SEL R24, RZ, 0x4, P3 ;  /* 0x00000004ff187807 */ /* 0x000fe20001800000 */
[----:B------:R3:W-:Y:S01]  /*52580*/  STL.64 [R1+0x1638], R4 ;  /* 0x0016380401007387 */ /* 0x0007e20000100a00 */
[----:B------:R-:W-:-:S03]  /*52590*/  ISETP.GE.AND P3, PT, R219, UR5, PT ;  /* 0x00000005db007c0c */ /* 0x000fc6000bf66270 */
[----:B------:R-:W4:Y:S04]  /*525a0*/  LDL.LU.64 R218, [R1+0x11b0] ;  /* 0x0011b00001da7983 */ /* 0x000f280000300a00 */
[----:B---3--:R-:W3:Y:S01]  /*525b0*/  LDL.LU.64 R4, [R1+0x11a0] ;  /* 0x0011a00001047983 */ /* 0x008ee20000300a00 */
[----:B------:R-:W-:Y:S02]  /*525c0*/  SEL R24, R24, RZ, P4 ;  /* 0x000000ff18187207 */ /* 0x000fe40002000000 */
        /* <DEDUP_REMOVED lines=16> */
[----:B------:R-:W-:Y:S02]  /*526d0*/  SEL R24, R24, RZ, P4 ;  /* 0x000000ff18187207 */ /* 0x000fe40002000000 */
[----:B------:R-:W-:Y:S01]  /*526e0*/  SEL R252, RZ, 0x4, P1 ;  /* 0x00000004fffc7807 */ /* 0x000fe20000800000 */
[----:B--2---:R-:W2:Y:S01]  /*526f0*/  LDL.LU.64 R14, [R1+0x1180] ;  /* 0x00118000010e7983 */ /* 0x004ea20000300a00 */
[----:B-1----:R-:W-:Y:S01]  /*52700*/  IMAD.WIDE R16, R2, 0x4, R216 ;  /* 0x0000000402107825 */ /* 0x002fe200078e02d8 */
[----:B------:R-:W-:Y:S02]  /*52710*/  LOP3.LUT R217, R3, 0x56, RZ, 0xfc, !PT ;  /* 0x0000005603d97812 */ /* 0x000fe400078efcff */
[----:B------:R-:W-:Y:S02]  /*52720*/  ISETP.NE.U32.AND P1, PT, R24, RZ, PT ;  /* 0x000000ff1800720c */ /* 0x000fe40003f25070 */
[----:B------:R4:W-:Y:S01]  /*52730*/  LDGSTS.E [R23+-0x19ff8], desc[UR22][R16.64], P2 ;  /* 0xe600800010177fae */ /* 0x0009e200091a1016 */
[----:B------:R-:W-:Y:S01]  /*52740*/  SEL R24, R252, RZ, P4 ;  /* 0x000000fffc187207 */ /* 0x000fe20002000000 */
[----:B------:R-:W-:Y:S01]  /*52750*/  IMAD.WIDE R12, R2, 0x4, R12 ;  /* 0x00000004020c7825 */ /* 0x000fe200078e020c */
[----:B------:R-:W-:-:S02]  /*52760*/  ISETP.GE.AND P2, PT, R217, UR5, PT ;  /* 0x00000005d9007c0c */ /* 0x000fc4000bf46270 */
[----:B------:R-:W-:Y:S02]  /*52770*/  LOP3.LUT R217, R3, 0x74, RZ, 0xfc, !PT ;  /* 0x0000007403d97812 */ /* 0x000fe400078efcff */
[----:B------:R-:W-:Y:S01]  /*52780*/  LDGSTS.E [R22+-0x20000], desc[UR22][R12.64], P6 ;  /* 0xe00000000c167fae */ /* 0x000fe2000b1a1016 */
[----:B------:R-:W-:Y:S02]  /*52790*/  ISETP.NE.U32.AND P6, PT, R24, RZ, PT ;  /* 0x000000ff1800720c */ /* 0x000fe40003fc5070 */
[----:B------:R-:W-:Y:S01]  /*527a0*/  SEL R24, RZ, 0x4, P2 ;  /* 0x00000004ff187807 */ /* 0x000fe20001000000 */
[----:B------:R-:W-:Y:S01]  /*527b0*/  STL.64 [R1+0x14e8], R16 ;  /* 0x0014e81001007387 */ /* 0x000fe20000100a00 */
[----:B------:R-:W-:-:S03]  /*527c0*/  ISETP.GE.AND P2, PT, R217, UR5, PT ;  /* 0x00000005d9007c0c */ /* 0x000fc6000bf46270 */
[----:B------:R1:W-:Y:S04]  /*527d0*/  STL.64 [R1+0x16b0], R12 ;  /* 0x0016b00c01007387 */ /* 0x0003e80000100a00 */
[----:B------:R-:W2:Y:S01]  /*527e0*/  LDL.LU.64 R216, [R1+0x1170] ;  /* 0x0011700001d87983 */ /* 0x000ea20000300a00 */
[----:B------:R-:W-:Y:S02]  /*527f0*/  SEL R24, R24, RZ, P4 ;  /* 0x000000ff18187207 */ /* 0x000fe40002000000 */
[----:B------:R-:W-:Y:S02]  /*52800*/  SEL R252, RZ, 0x4, P2 ;  /* 0x00000004fffc7807 */ /* 0x000fe40001000000 */
[----:B------:R-:W-:Y:S01]  /*52810*/  ISETP.NE.U32.AND P2, PT, R24, RZ, PT ;  /* 0x000000ff1800720c */ /* 0x000fe20003f45070 */
[----:B-1----:R-:W2:Y:S01]  /*52820*/  LDL.LU.64 R12, [R1+0x1160] ;  /* 0x00116000010c7983 */ /* 0x002ea20000300a00 */
[----:B------:R-:W-:Y:S01]  /*52830*/  SEL R24, R252, RZ, P4 ;  /* 0x000000fffc187207 */ /* 0x000fe20002000000 */
[----:B----4-:R-:W-:Y:S01]  /*52840*/  IMAD.WIDE R16, R2, 0x4, R218 ;  /* 0x0000000402107825 */ /* 0x010fe200078e02da */
        /* <DEDUP_REMOVED lines=11> */
[----:B---3--:R-:W3:Y:S04]  /*52900*/  LDL.LU.64 R4, [R1+0x1150] ;  /* 0x0011500001047983 */ /* 0x008ee80000300a00 */
[----:B------:R-:W4:Y:S01]  /*52910*/  LDL.LU.64 R218, [R1+0x1140] ;  /* 0x0011400001da7983 */ /* 0x000f220000300a00 */
[----:B------:R-:W-:Y:S02]  /*52920*/  SEL R24, R24, RZ, P4 ;  /* 0x000000ff18187207 */ /* 0x000fe40002000000 */
[----:B------:R-:W-:Y:S02]  /*52930*/  SEL R252, RZ, 0x4, P3 ;  /* 0x00000004fffc7807 */ /* 0x000fe40001800000 */
[----:B------:R-:W-:Y:S01]  /*52940*/  ISETP.NE.U32.AND P3, PT, R24, RZ, PT ;  /* 0x000000ff1800720c */ /* 0x000fe20003f65070 */
[----:B-1----:R-:W-:Y:S01]  /*52950*/  IMAD.WIDE R16, R2, 0x4, R214 ;  /* 0x0000000402107825 */ /* 0x002fe200078e02d6 */
[----:B------:R-:W-:-:S02]  /*52960*/  LOP3.LUT R215, R3, 0x1a, RZ, 0xfc, !PT ;  /* 0x0000001a03d77812 */ /* 0x000fc400078efcff */
[----:B------:R-:W-:Y:S02]  /*52970*/  SEL R24, R252, RZ, P4 ;  /* 0x000000fffc187207 */ /* 0x000fe40002000000 */
[----:B------:R-:W-:Y:S01]  /*52980*/  LDGSTS.E [R22+-0x1dff8], desc[UR22][R16.64], P1 ;  /* 0xe200800010167fae */ /* 0x000fe200089a1016 */
[----:B------:R-:W-:Y:S01]  /*52990*/  ISETP.GE.AND P1, PT, R215, UR5, PT ;  /* 0x00000005d7007c0c */ /* 0x000fe2000bf26270 */
[----:B--2---:R-:W-:Y:S01]  /*529a0*/  IMAD.WIDE R14, R2, 0x4, R14 ;  /* 0x00000004020e7825 */ /* 0x004fe200078e020e */
[----:B------:R-:W-:Y:S01]  /*529b0*/  LOP3.LUT R215, R3, 0x38, RZ, 0xfc, !PT ;  /* 0x0000003803d77812 */ /* 0x000fe200078efcff */
[----:B------:R-:W-:Y:S04]  /*529c0*/  STL.64 [R1+0x1558], R16 ;  /* 0x0015581001007387 */ /* 0x000fe80000100a00 */
[----:B------:R1:W-:Y:S01]  /*529d0*/  LDGSTS.E [R22+-0x1c000], desc[UR22][R14.64], P6 ;  /* 0xe40000000e167fae */ /* 0x0003e2000b1a1016 */
[----:B------:R-:W-:-:S02]  /*529e0*/  ISETP.NE.U32.AND P6, PT, R24, RZ, PT ;  /* 0x000000ff1800720c */ /* 0x000fc40003fc5070 */
[----:B------:R-:W-:Y:S01]  /*529f0*/  SEL R24, RZ, 0x4, P1 ;  /* 0x00000004ff187807 */ /* 0x000fe20000800000 */
[----:B------:R1:W-:Y:S01]  /*52a00*/  STL.64 [R1+0x1630], R14 ;  /* 0x0016300e01007387 */ /* 0x0003e20000100a00 */
[----:B------:R-:W-:-:S03]  /*52a10*/  ISETP.GE.AND P1, PT, R215, UR5, PT ;  /* 0x00000005d7007c0c */ /* 0x000fc6000bf26270 */
[----:B------:R-:W2:Y:S01]  /*52a20*/  LDL.LU.64 R214, [R1+0x1130] ;  /* 0x0011300001d67983 */ /* 0x000ea20000300a00 */
[----:B-1----:R-:W-:-:S03]  /*52a30*/  IMAD.WIDE R14, R2, 0x4, R216 ;  /* 0x00000004020e7825 */ /* 0x002fc600078e02d8 */
[----:B------:R-:W2:Y:S01]  /*52a40*/  LDL.LU.64 R216, [R1+0x10a8] ;  /* 0x0010a80001d87983 */ /* 0x000ea20000300a00 */
[----:B------:R-:W-:Y:S02]  /*52a50*/  SEL R24, R24, RZ, P4 ;  /* 0x000000ff18187207 */ /* 0x000fe40002000000 */
[----:B------:R-:W-:Y:S01]  /*52a60*/  SEL R252, RZ, 0x4, P1 ;  /* 0x00000004fffc7807 */ /* 0x000fe20000800000 */
[----:B------:R3:W-:Y:S01]  /*52a70*/  LDGSTS.E [R22+-0x1bff8], desc[UR22][R14.64], P2 ;  /* 0xe40080000e167fae */ /* 0x0007e200091a1016 */
[----:B------:R-:W-:Y:S01]  /*52a80*/  LOP3.LUT R17, R3, 0x3a, RZ, 0xfc, !PT ;  /* 0x0000003a03117812 */ /* 0x000fe200078efcff */
[----:B------:R-:W-:Y:S01]  /*52a90*/  IMAD.WIDE R12, R2, 0x4, R12 ;  /* 0x00000004020c7825 */ /* 0x000fe200078e020c */
[----:B------:R-:W-:Y:S02]  /*52aa0*/  ISETP.NE.U32.AND P1, PT, R24, RZ, PT ;  /* 0x000000ff1800720c */ /* 0x000fe40003f25070 */
        /* <DEDUP_REMOVED lines=8> */
[----:B------:R1:W-:Y:S01]  /*52b30*/  STL.64 [R1+0x15f0], R12 ;  /* 0x0015f00c01007387 */ /* 0x0003e20000100a00 */
[----:B------:R-:W-:-:S03]  /*52b40*/  SEL R24, R24, RZ, P4 ;  /* 0x000000ff18187207 */ /* 0x000fc60002000000 */
[----:B------:R-:W2:Y:S01]  /*52b50*/  LDL.LU.64 R16, [R1+0x10a0] ;  /* 0x0010a00001107983 */ /* 0x000ea20000300a00 */
[----:B------:R-:W-:Y:S02]  /*52b60*/  SEL R252, RZ, 0x4, P2 ;  /* 0x00000004fffc7807 */ /* 0x000fe40001000000 */
[----:B------:R-:W-:Y:S01]  /*52b70*/  ISETP.NE.U32.AND P2, PT, R24, RZ, PT ;  /* 0x000000ff1800720c */ /* 0x000fe20003f45070 */
[----:B-1----:R-:W2:Y:S01]  /*52b80*/  LDL.LU.64 R12, [R1+0x1098] ;  /* 0x00109800010c7983 */ /* 0x002ea20000300a00 */
[----:B------:R-:W-:Y:S01]  /*52b90*/  SEL R24, R252, RZ, P4 ;  /* 0x000000fffc187207 */ /* 0x000fe20002000000 */
[----:B---3--:R-:W-:-:S04]  /*52ba0*/  IMAD.WIDE R14, R2, 0x4, R4 ;  /* 0x00000004020e7825 */ /* 0x008fc800078e0204 */
[----:B----4-:R-:W-:Y:S01]  /*52bb0*/  IMAD.WIDE R4, R2, 0x4, R218 ;  /* 0x0000000402047825 */ /* 0x010fe200078e02da */
[----:B------:R-:W-:Y:S01]  /*52bc0*/  LOP3.LUT R219, R3, 0x5a, RZ, 0xfc, !PT ;  /* 0x0000005a03db7812 */ /* 0x000fe200078efcff */
[----:B------:R2:W-:Y:S03]  /*52bd0*/  LDGSTS.E [R22+-0x19ff8], desc[UR22][R14.64], P3 ;  /* 0xe60080000e167fae */ /* 0x0005e600099a1016 */
[----:B------:R-:W-:Y:S01]  /*52be0*/  ISETP.GE.AND P3, PT, R219, UR5, PT ;  /* 0x00000005db007c0c */ /* 0x000fe2000bf66270 */
[----:B------:R-:W-:Y:S01]  /*52bf0*/  STL.64 [R1+0x14e0], R14 ;  /* 0x0014e00e01007387 */ /* 0x000fe20000100a00 */
[----:B------:R-:W-:-:S03]  /*52c00*/  LOP3.LUT R219, R3, 0x78, RZ, 0xfc, !PT ;  /* 0x0000007803db7812 */ /* 0x000fc600078efcff */
[----:B------:R-:W-:Y:S01]  /*52c10*/  LDGSTS.E [R21+-0x20000], desc[UR22][R4.64], P6 ;  /* 0xe000000004157fae */ /* 0x000fe2000b1a1016 */
[----:B------:R-:W-:Y:S02]  /*52c20*/  ISETP.NE.U32.AND P6, PT, R24, RZ, PT ;  /* 0x000000ff1800720c */ /* 0x000fe40003fc5070 */
[----:B------:R-:W-:Y:S01]  /*52c30*/  SEL R24, RZ, 0x4, P3 ;  /* 0x00000004ff187807 */ /* 0x000fe20001800000 */
[----:B------:R-:W-:Y:S01]  /*52c40*/  STL.64 [R1+0x1a88], R22 ;  /* 0x001a881601007387 */ /* 0x000fe20000100a00 */
[----:B------:R-:W-:-:S03]  /*52c50*/  ISETP.GE.AND P3, PT, R219, UR5, PT ;  /* 0x00000005db007c0c */ /* 0x000fc6000bf66270 */
[----:B------:R1:W-:Y:S04]  /*52c60*/  STL.64 [R1+0x16a8], R4 ;  /* 0x0016a80401007387 */ /* 0x0003e80000100a00 */
[----:B-1----:R-:W3:Y:S04]  /*52c70*/  LDL.LU.64 R4, [R1+0x1088] ;  /* 0x0010880001047983 */ /* 0x002ee80000300a00 */
[----:B------:R-:W4:Y:S01]  /*52c80*/  LDL.LU.64 R218, [R1+0x1078] ;  /* 0x0010780001da7983 */ /* 0x000f220000300a00 */
[----:B--2---:R-:W-:Y:S01]  /*52c90*/  IMAD.WIDE R22, R2, 0x4, R214 ;  /* 0x0000000402167825 */ /* 0x004fe200078e02d6 */
[----:B------:R-:W-:-:S02]  /*52ca0*/  SEL R24, R24, RZ, P4 ;  /* 0x000000ff18187207 */ /* 0x000fc40002000000 */
[----:B------:R-:W-:Y:S02]  /*52cb0*/  SEL R252, RZ, 0x4, P3 ;  /* 0x00000004fffc7807 */ /* 0x000fe40001800000 */
[----:B------:R-:W-:Y:S01]  /*52cc0*/  LOP3.LUT R215, R3, 0x7a, RZ, 0xfc, !PT ;  /* 0x0000007a03d77812 */ /* 0x000fe200078efcff */
[----:B------:R-:W-:Y:S01]  /*52cd0*/  LDGSTS.E [R21+-0x1fff8], desc[UR22][R22.64], P1 ;  /* 0xe000800016157fae */ /* 0x000fe200089a1016 */
[----:B------:R-:W-:Y:S02]  /*52ce0*/  ISETP.NE.U32.AND P3, PT, R24, RZ, PT ;  /* 0x000000ff1800720c */ /* 0x000fe40003f65070 */
[----:B------:R-:W-:Y:S02]  /*52cf0*/  SEL R24, R252, RZ, P4 ;  /* 0x000000fffc187207 */ /* 0x000fe40002000000 */
[----:B------:R-:W-:Y:S01]  /*52d00*/  ISETP.GE.AND P1, PT, R215, UR5, PT ;  /* 0x00000005d7007c0c */ /* 0x000fe2000bf26270 */
[----:B------:R-:W-:Y:S01]  /*52d10*/  IMAD.WIDE R14, R2, 0x4, R216 ;  /* 0x00000004020e7825 */ /* 0x000fe200078e02d8 */
[----:B------:R-:W-:Y:S01]  /*52d20*/  LOP3.LUT R215, R3, 0x1c, RZ, 0xfc, !PT ;  /* 0x0000001c03d77812 */ /* 0x000fe200078efcff */
[----:B------:R-:W-:Y:S04]  /*52d30*/  STL.64 [R1+0x1590], R22 ;  /* 0x0015901601007387 */ /* 0x000fe80000100a00 */
[----:B------:R1:W-:Y:S01]  /*52d40*/  LDGSTS.E [R21+-0x1e000], desc[UR22][R14.64], P5 ;  /* 0xe20000000e157fae */ /* 0x0003e2000a9a1016 */
[----:B------:R-:W-:-:S02]  /*52d50*/  ISETP.NE.U32.AND P5, PT, R24, RZ, PT ;  /* 0x000000ff1800720c */ /* 0x000fc40003fa5070 */
[----:B------:R-:W-:Y:S01]  /*52d60*/  SEL R24, RZ, 0x4, P1 ;  /* 0x00000004ff187807 */ /* 0x000fe20000800000 */
[----:B------:R1:W-:Y:S01]  /*52d70*/  STL.64 [R1+0x1668], R14 ;  /* 0x0016680e01007387 */ /* 0x0003e20000100a00 */
[----:B------:R-:W-:-:S03]  /*52d80*/  ISETP.GE.AND P1, PT, R215, UR5, PT ;  /* 0x00000005d7007c0c */ /* 0x000fc6000bf26270 */
[----:B------:R-:W2:Y:S04]  /*52d90*/  LDL.LU.64 R216, [R1+0x1068] ;  /* 0x0010680001d87983 */ /* 0x000ea80000300a00 */
[----:B------:R-:W2:Y:S01]  /*52da0*/  LDL.LU.64 R214, [R1+0x1058] ;  /* 0x0010580001d67983 */ /* 0x000ea20000300a00 */
[----:B------:R-:W-:Y:S02]  /*52db0*/  SEL R24, R24, RZ, P4 ;  /* 0x000000ff18187207 */ /* 0x000fe40002000000 */
[----:B------:R-:W-:Y:S01]  /*52dc0*/  SEL R252, RZ, 0x4, P1 ;  /* 0x00000004fffc7807 */ /* 0x000fe20000800000 */
[----:B-1----:R-:W-:Y:S01]  /*52dd0*/  IMAD.WIDE R14, R2, 0x4, R16 ;  /* 0x00000004020e7825 */ /* 0x002fe200078e0210 */
[----:B------:R-:W-:Y:S02]  /*52de0*/  LOP3.LUT R17, R3, 0x1e, RZ, 0xfc, !PT ;  /* 0x0000001e03117812 */ /* 0x000fe400078efcff */
[----:B------:R-:W-:-:S02]  /*52df0*/  ISETP.NE.U32.AND P1, PT, R24, RZ, PT ;  /* 0x000000ff1800720c */ /* 0x000fc40003f25070 */
[----:B------:R-:W-:Y:S01]  /*52e00*/  SEL R24, R252, RZ, P4 ;  /* 0x000000fffc187207 */ /* 0x000fe20002000000 */
[----:B------:R3:W-:Y:S01]  /*52e10*/  LDGSTS.E [R21+-0x1dff8], desc[UR22][R14.64], P2 ;  /* 0xe20080000e157fae */ /* 0x0007e200091a1016 */
[----:B------:R-:W-:Y:S01]  /*52e20*/  IMAD.WIDE R12, R2, 0x4, R12 ;  /* 0x00000004020c7825 */ /* 0x000fe200078e020c */
[----:B------:R-:W-:Y:S02]  /*52e30*/  ISETP.GE.AND P2, PT, R17, UR5, PT ;  /* 0x0000000511007c0c */ /* 0x000fe4000bf46270 */
[----:B------:R-:W-:Y:S02]  /*52e40*/  LOP3.LUT R17, R3, 0x3c, RZ, 0xfc, !PT ;  /* 0x0000003c03117812 */ /* 0x000fe400078efcff */
[----:B------:R-:W-:Y:S01]  /*52e50*/  LDGSTS.E [R21+-0x1c000], desc[UR22][R12.64], P6 ;  /* 0xe40000000c157fae */ /* 0x000fe2000b1a1016 */
[----:B------:R-:W-:Y:S02]  /*52e60*/  ISETP.NE.U32.AND P6, PT, R24, RZ, PT ;  /* 0x000000ff1800720c */ /* 0x000fe40003fc5070 */
[----:B------:R-:W-:Y:S01]  /*52e70*/  SEL R24, RZ, 0x4, P2 ;  /* 0x00000004ff187807 */ /* 0x000fe20001000000 */
[----:B------:R-:W-:Y:S01]  /*52e80*/  STL.64 [R1+0x1550], R14 ;  /* 0x0015500e01007387 */ /* 0x000fe20000100a00 */
[----:B------:R-:W-:-:S02]  /*52e90*/  ISETP.GE.AND P2, PT, R17, UR5, PT ;  /* 0x0000000511007c0c */ /* 0x000fc4000bf46270 */
[----:B------:R-:W-:Y:S02]  /*52ea0*/  SEL R24, R24, RZ, P4 ;  /* 0x000000ff18187207 */ /* 0x000fe40002000000 */
[----:B------:R-:W-:Y:S01]  /*52eb0*/  SEL R252, RZ, 0x4, P2 ;  /* 0x00000004fffc7807 */ /* 0x000fe20001000000 */
[----:B------:R1:W-:Y:S01]  /*52ec0*/  STL.64 [R1+0x1628], R12 ;  /* 0x0016280c01007387 */ /* 0x0003e20000100a00 */
[----:B------:R-:W-:Y:S02]  /*52ed0*/  ISETP.NE.U32.AND P2, PT, R24, RZ, PT ;  /* 0x000000ff1800720c */ /* 0x000fe40003f45070 */
[----:B------:R-:W-:Y:S01]  /*52ee0*/  SEL R24, R252, RZ, P4 ;  /* 0x000000fffc187207 */ /* 0x000fe20002000000 */
[----:B------:R-:W2:Y:S04]  /*52ef0*/  LDL.LU.64 R232, [R1+0x1048] ;  /* 0x0010480001e87983 */ /* 0x000ea80000300a00 */
[----:B-1----:R-:W2:Y:S01]  /*52f00*/  LDL.LU.64 R12, [R1+0x1038] ;  /* 0x00103800010c7983 */ /* 0x002ea20000300a00 */
[----:B---3--:R-:W-:-:S04]  /*52f10*/  IMAD.WIDE R14, R2, 0x4, R4 ;  /* 0x00000004020e7825 */ /* 0x008fc800078e0204 */
[----:B----4-:R-:W-:Y:S01]  /*52f20*/  IMAD.WIDE R4, R2, 0x4, R218 ;  /* 0x0000000402047825 */ /* 0x010fe200078e02da */
[----:B------:R-:W-:Y:S01]  /*52f30*/  LOP3.LUT R219, R3, 0x3e, RZ, 0xfc, !PT ;  /* 0x0000003e03db7812 */ /* 0x000fe200078efcff */
[----:B------:R2:W-:Y:S03]  /*52f40*/  LDGSTS.E [R21+-0x1bff8], desc[UR22][R14.64], P3 ;  /* 0xe40080000e157fae */ /* 0x0005e600099a1016 */
[----:B------:R-:W-:Y:S01]  /*52f50*/  ISETP.GE.AND P3, PT, R219, UR5, PT ;  /* 0x00000005db007c0c */ /* 0x000fe2000bf66270 */
[----:B------:R1:W-:Y:S01]  /*52f60*/  LDGSTS.E [R21+-0x1a000], desc[UR22][R4.64], P5 ;  /* 0xe600000004157fae */ /* 0x0003e2000a9a1016 */
[----:B------:R-:W-:Y:S02]  /*52f70*/  LOP3.LUT R219, R3, 0x5c, RZ, 0xfc, !PT ;  /* 0x0000005c03db7812 */ /* 0x000fe400078efcff */
[----:B------:R-:W-:Y:S01]  /*52f80*/  ISETP.NE.U32.AND P5, PT, R24, RZ, PT ;  /* 0x000000ff1800720c */ /* 0x000fe20003fa5070 */
[----:B------:R2:W-:Y:S01]  /*52f90*/  STL.64 [R1+0x1510], R14 ;  /* 0x0015100e01007387 */ /* 0x0005e20000100a00 */
[----:B------:R-:W-:-:S02]  /*52fa0*/  SEL R24, RZ, 0x4, P3 ;  /* 0x00000004ff187807 */ /* 0x000fc40001800000 */
[----:B------:R-:W-:Y:S01]  /*52fb0*/  ISETP.GE.AND P3, PT, R219, UR5, PT ;  /* 0x00000005db007c0c */ /* 0x000fe2000bf66270 */
[----:B------:R1:W-:Y:S04]  /*52fc0*/  STL.64 [R1+0x15e8], R4 ;  /* 0x0015e80401007387 */ /* 0x0003e80000100a00 */
[----:B------:R-:W3:Y:S01]  /*52fd0*/  LDL.LU.64 R218, [R1+0x1030] ;  /* 0x0010300001da7983 */ /* 0x000ee20000300a00 */
[----:B------:R-:W-:Y:S02]  /*52fe0*/  SEL R24, R24, RZ, P4 ;  /* 0x000000ff18187207 */ /* 0x000fe40002000000 */
[----:B------:R-:W-:Y:S02]  /*52ff0*/  SEL R252, RZ, 0x4, P3 ;  /* 0x00000004fffc7807 */ /* 0x000fe40001800000 */
[----:B------:R-:W-:Y:S01]  /*53000*/  ISETP.NE.U32.AND P3, PT, R24, RZ, PT ;  /* 0x000000ff1800720c */ /* 0x000fe20003f65070 */
[----:B--2---:R-:W-:-:S04]  /*53010*/  IMAD.WIDE R14, R2, 0x4, R216 ;  /* 0x00000004020e7825 */ /* 0x004fc800078e02d8 */
[----:B-1----:R-:W-:Y:S01]  /*53020*/  IMAD.WIDE R4, R2, 0x4, R214 ;  /* 0x0000000402047825 */ /* 0x002fe200078e02d6 */
[----:B------:R-:W-:Y:S01]  /*53030*/  LOP3.LUT R215, R3, 0x5e, RZ, 0xfc, !PT ;  /* 0x0000005e03d77812 */ /* 0x000fe200078efcff */
[----:B------:R-:W-:Y:S01]  /*53040*/  LDGSTS.E [R21+-0x19ff8], desc[UR22][R14.64], P1 ;  /* 0xe60080000e157fae */ /* 0x000fe200089a1016 */
[----:B------:R-:W-:Y:S02]  /*53050*/  SEL R24, R252, RZ, P4 ;  /* 0x000000fffc187207 */ /* 0x000fe40002000000 */
[----:B------:R-:W-:Y:S01]  /*53060*/  ISETP.GE.AND P1, PT, R215, UR5, PT ;  /* 0x00000005d7007c0c */ /* 0x000fe2000bf26270 */
[----:B------:R-:W-:Y:S01]  /*53070*/  STL.64 [R1+0x14d8], R14 ;  /* 0x0014d80e01007387 */ /* 0x000fe20000100a00 */
[----:B------:R-:W-:-:S03]  /*53080*/  LOP3.LUT R215, R3, 0x7c, RZ, 0xfc, !PT ;  /* 0x0000007c03d77812 */ /* 0x000fc600078efcff */
[----:B------:R-:W-:Y:S01]  /*53090*/  LDGSTS.E [R20+-0x20000], desc[UR22][R4.64], P6 ;  /* 0xe000000004147fae */ /* 0x000fe2000b1a1016 */
[----:B------:R-:W-:Y:S02]  /*530a0*/  ISETP.NE.U32.AND P6, PT, R24, RZ, PT ;  /* 0x000000ff1800720c */ /* 0x000fe40003fc5070 */
[----:B------:R-:W-:Y:S01]  /*530b0*/  SEL R24, RZ, 0x4, P1 ;  /* 0x00000004ff187807 */ /* 0x000fe20000800000 */
[----:B------:R1:W-:Y:S01]  /*530c0*/  STL.64 [R1+0x16a0], R4 ;  /* 0x0016a00401007387 */ /* 0x0003e20000100a00 */
[----:B------:R-:W-:-:S03]  /*530d0*/  ISETP.GE.AND P1, PT, R215, UR5, PT ;  /* 0x00000005d7007c0c */ /* 0x000fc6000bf26270 */
[----:B-1----:R-:W2:Y:S04]  /*530e0*/  LDL.LU.64 R4, [R1+0x1028] ;  /* 0x0010280001047983 */ /* 0x002ea80000300a00 */
[----:B------:R-:W4:Y:S04]  /*530f0*/  LDL.LU.64 R214, [R1+0x1018] ;  /* 0x0010180001d67983 */ /* 0x000f280000300a00 */
[----:B------:R-:W4:Y:S04]  /*53100*/  LDL.LU.64 R16, [R1+0x1008] ;  /* 0x0010080001107983 */ /* 0x000f280000300a00 */
[----:B------:R-:W4:Y:S04]  /*53110*/  LDL.LU.64 R216, [R1+0xff0] ;  /* 0x000ff00001d87983 */ /* 0x000f280000300a00 */
[----:B------:R-:W4:Y:S04]  /*53120*/  LDL.LU.64 R14, [R1+0xfe0] ;  /* 0x000fe000010e7983 */ /* 0x000f280000300a00 */
[----:B------:R-:W4:Y:S01]  /*53130*/  LDL.LU.64 R230, [R1+0x1000] ;  /* 0x0010000001e67983 */ /* 0x000f220000300a00 */
[----:B------:R-:W-:-:S04]  /*53140*/  IMAD.WIDE R232, R2, 0x4, R232 ;  /* 0x0000000402e87825 */ /* 0x000fc800078e02e8 */
[C---:B------:R-:W-:Y:S01]  /*53150*/  IMAD.WIDE R22, R2.reuse, 0x4, R12 ;  /* 0x0000000402167825 */ /* 0x040fe200078e020c */
[----:B------:R-:W-:Y:S04]  /*53160*/  STL.64 [R1+0x1588], R232 ;  /* 0x001588e801007387 */ /* 0x000fe80000100a00 */
[----:B------:R-:W-:Y:S04]  /*53170*/  LDGSTS.E [R20+-0x1fff8], desc[UR22][R232.64], P2 ;  /* 0xe0008000e8147fae */ /* 0x000fe800091a1016 */
[----:B------:R3:W-:Y:S04]  /*53180*/  STL.64 [R1+0x1660], R22 ;  /* 0x0016601601007387 */ /* 0x0007e80000100a00 */
[----:B------:R3:W-:Y:S02]  /*53190*/  LDGSTS.E [R20+-0x1e000], desc[UR22][R22.64], P5 ;  /* 0xe200000016147fae */ /* 0x0007e4000a9a1016 */
[----:B---3--:R-:W-:-:S02]  /*531a0*/  IMAD.WIDE R22, R2, 0x4, R218 ;  /* 0x0000000402167825 */ /* 0x008fc400078e02da */
[----:B------:R-:W3:Y:S01]  /*531b0*/  LDL.LU.64 R218, [R1+0xfd8] ;  /* 0x000fd80001da7983 */ /* 0x000ee20000300a00 */
[----:B------:R-:W1:Y:S01]  /*531c0*/  S2R R13, SR_TID.X ;  /* 0x00000000000d7919 */ /* 0x000e620000002100 */
[----:B------:R-:W-:Y:S02]  /*531d0*/  SEL R24, R24, RZ, P4 ;  /* 0x000000ff18187207 */ /* 0x000fe40002000000 */
[----:B------:R-:W-:Y:S01]  /*531e0*/  SEL R252, RZ, 0x4, P1 ;  /* 0x00000004fffc7807 */ /* 0x000fe20000800000 */
[----:B------:R-:W-:Y:S01]  /*531f0*/  UIADD3 UR4, UPT, UPT, UR6, -0x280, URZ ;  /* 0xfffffd8006047890 */ /* 0x000fe2000fffe0ff */
[----:B------:R-:W-:Y:S01]  /*53200*/  LOP3.LUT R12, R3, 0x7e, RZ, 0xfc, !PT ;  /* 0x0000007e030c7812 */ /* 0x000fe200078efcff */
[----:B------:R-:W-:Y:S01]  /*53210*/  UIADD3 UR9, UPT, UPT, UR6, -0x300, URZ ;  /* 0xfffffd0006097890 */ /* 0x000fe2000fffe0ff */
[----:B------:R-:W-:Y:S01]  /*53220*/  ISETP.NE.U32.AND P1, PT, R24, RZ, PT ;  /* 0x000000ff1800720c */ /* 0x000fe20003f25070 */
[----:B------:R1:W-:Y:S01]  /*53230*/  LDGSTS.E [R20+-0x1dff8], desc[UR22][R22.64], P3 ;  /* 0xe200800016147fae */ /* 0x0003e200099a1016 */
[----:B------:R-:W-:-:S02]  /*53240*/  SEL R24, R252, RZ, P4 ;  /* 0x000000fffc187207 */ /* 0x000fc40002000000 */
[----:B------:R-:W-:Y:S02]  /*53250*/  ISETP.GE.AND P2, PT, R12, UR5, PT ;  /* 0x000000050c007c0c */ /* 0x000fe4000bf46270 */
[----:B------:R-:W-:Y:S02]  /*53260*/  ISETP.NE.U32.AND P5, PT, R24, RZ, PT ;  /* 0x000000ff1800720c */ /* 0x000fe40003fa5070 */
[----:B------:R-:W-:Y:S02]  /*53270*/  SEL R24, RZ, 0x4, P2 ;  /* 0x00000004ff187807 */ /* 0x000fe40001000000 */
[----:B------:R-:W-:Y:S02]  /*53280*/  LOP3.LUT R233, R3, 0x2, RZ, 0xfc, !PT ;  /* 0x0000000203e97812 */ /* 0x000fe400078efcff */
[----:B------:R-:W-:Y:S02]  /*53290*/  SEL R252, R24, RZ, P4 ;  /* 0x000000ff18fc7207 */ /* 0x000fe40002000000 */
[----:B-1----:R-:W-:-:S04]  /*532a0*/  LOP3.LUT R13, R13, 0x7f, RZ, 0xc0, !PT ;  /* 0x0000007f0d0d7812 */ /* 0x002fc800078ec0ff */
[----:B------:R-:W-:Y:S01]  /*532b0*/  ISETP.GE.AND P2, PT, R13, UR5, PT ;  /* 0x000000050d007c0c */ /* 0x000fe2000bf46270 */
[C---:B--2---:R-:W-:Y:S01]  /*532c0*/  IMAD.WIDE R4, R2.reuse, 0x4, R4 ;  /* 0x0000000402047825 */ /* 0x044fe200078e0204 */
[----:B------:R-:W2:Y:S02]  /*532d0*/  LDL.LU.64 R12, [R1+0xfd0] ;  /* 0x000fd000010c7983 */ /* 0x000ea40000300a00 */
[----:B------:R-:W-:Y:S01]  /*532e0*/  SEL R24, RZ, 0x4, P2 ;  /* 0x00000004ff187807 */ /* 0x000fe20001000000 */
[C---:B----4-:R-:W-:Y:S01]  /*532f0*/  IMAD.WIDE R214, R2.reuse, 0x4, R214 ;  /* 0x0000000402d67825 */ /* 0x050fe200078e02d6 */
[----:B------:R1:W-:Y:S01]  /*53300*/  STL.64 [R1+0x1548], R22 ;  /* 0x0015481601007387 */ /* 0x0003e20000100a00 */
[C---:B------:R-:W-:Y:S02]  /*53310*/  ISETP.GE.AND P3, PT, R233.reuse, UR4, PT ;  /* 0x00000004e9007c0c */ /* 0x040fe4000bf66270 */
[----:B------:R-:W-:Y:S01]  /*53320*/  IMAD.WIDE R16, R2, 0x4, R16 ;  /* 0x0000000402107825 */ /* 0x000fe200078e0210 */
[----:B------:R-:W-:Y:S01]  /*53330*/  SEL R24, R24, RZ, P4 ;  /* 0x000000ff18187207 */ /* 0x000fe20002000000 */
[----:B------:R4:W-:Y:S01]  /*53340*/  STL.64 [R1+0x15d0], R4 ;  /* 0x0015d00401007387 */ /* 0x0009e20000100a00 */
[----:B------:R-:W-:Y:S01]  /*53350*/  ISETP.GE.AND P4, PT, R233, UR9, PT ;  /* 0x00000009e9007c0c */ /* 0x000fe2000bf86270 */
[----:B------:R-:W-:-:S02]  /*53360*/  IMAD.WIDE R216, R25, 0x4, R216 ;  /* 0x0000000419d87825 */ /* 0x000fc400078e02d8 */
[----:B------:R-:W-:Y:S02]  /*53370*/  LDGSTS.E [R20+-0x1c000], desc[UR22][R4.64], P6 ;  /* 0xe400000004147fae */ /* 0x000fe4000b1a1016 */
[----:B------:R-:W-:-:S04]  /*53380*/  IMAD.WIDE R232, R25, 0x4, R14 ;  /* 0x0000000419e87825 */ /* 0x000fc800078e020e */
[----:B-1----:R-:W-:Y:S01]  /*53390*/  IMAD.WIDE R22, R2, 0x4, R230 ;  /* 0x0000000402167825 */ /* 0x002fe200078e02e6 */
[----:B----4-:R-:W4:Y:S04]  /*533a0*/  LDL.LU.64 R4, [R1+0xfc8] ;  /* 0x000fc80001047983 */ /* 0x010f280000300a00 */
[----:B------:R-:W-:Y:S04]  /*533b0*/  STL.64 [R1+0x1620], R214 ;  /* 0x001620d601007387 */ /* 0x000fe80000100a00 */
[----:B------:R-:W4:Y:S04]  /*533c0*/  LDL.LU.64 R14, [R1+0xfb8] ;  /* 0x000fb800010e7983 */ /* 0x000f280000300a00 */
[----:B------:R-:W-:Y:S04]  /*533d0*/  STL.64 [R1+0x15e0], R16 ;  /* 0x0015e01001007387 */ /* 0x000fe80000100a00 */
[----:B------:R-:W-:Y:S01]  /*533e0*/  STL.64 [R1+0x890], R216 ;  /* 0x000890d801007387 */ /* 0x000fe20000100a00 */
[----:B------:R-:W-:-:S03]  /*533f0*/  ISETP.NE.U32.AND P2, PT, R252, RZ, PT ;  /* 0x000000fffc00720c */ /* 0x000fc60003f45070 */
[----:B------:R-:W4:Y:S04]  /*53400*/  LDL.LU.64 R230, [R1+0xfb0] ;  /* 0x000fb00001e67983 */ /* 0x000f280000300a00 */
[----:B------:R-:W-:Y:S04]  /*53410*/  STL.64 [R1+0x930], R232 ;  /* 0x000930e801007387 */ /* 0x000fe80000100a00 */
[----:B------:R-:W-:Y:S04]  /*53420*/  STL.64 [R1+0x15c8], R22 ;  /* 0x0015c81601007387 */ /* 0x000fe80000100a00 */
[----:B------:R1:W-:Y:S01]  /*53430*/  STL.64 [R1+0x1a90], R2 ;  /* 0x001a900201007387 */ /* 0x0003e20000100a00 */
[----:B------:R-:W-:-:S03]  /*53440*/  ISETP.NE.U32.AND P6, PT, R24, RZ, PT ;  /* 0x000000ff1800720c */ /* 0x000fc60003fc5070 */
[----:B------:R-:W-:Y:S04]  /*53450*/  LDGSTS.E [R20+-0x1bff8], desc[UR22][R214.64], P1 ;  /* 0xe4008000d6147fae */ /* 0x000fe800089a1016 */
[----:B-1----:R-:W4:Y:S01]  /*53460*/  LDL.LU.64 R2, [R1+0xfc0] ;  /* 0x000fc00001027983 */ /* 0x002f220000300a00 */
[C---:B------:R-:W-:Y:S02]  /*53470*/  VIADD R252, R19.reuse, 0x100000 ;  /* 0x0010000013fc7836 */ /* 0x040fe40000000000 */
[----:B------:R-:W-:Y:S01]  /*53480*/  VIADD R24, R19, 0x100000 ;  /* 0x0010000013187836 */ /* 0x000fe20000000000 */
[----:B------:R-:W4:Y:S04]  /*53490*/  LDL.LU.64 R214, [R1+0x1b88] ;  /* 0x001b880001d67983 */ /* 0x000f280000300a00 */
[----:B------:R-:W-:Y:S04]  /*534a0*/  LDGSTS.E [R20+-0x1a000], desc[UR22][R16.64], P5 ;  /* 0xe600000010147fae */ /* 0x000fe8000a9a1016 */
[----:B------:R-:W-:Y:S04]  /*534b0*/  LDGSTS.E [R20+-0x19ff8], desc[UR22][R22.64], P2 ;  /* 0xe600800016147fae */ /* 0x000fe800091a1016 */
[----:B------:R-:W0:Y:S04]  /*534c0*/  LDGDEPBAR ;  /* 0x00000000000079af */ /* 0x000e280000000000 */
[----:B------:R-:W4:Y:S04]  /*534d0*/  LDL.LU.64 R16, [R1+0xfa8] ;  /* 0x000fa80001107983 */ /* 0x000f280000300a00 */
[----:B------:R-:W4:Y:S04]  /*534e0*/  LDL.LU.64 R22, [R1+0xfa0] ;  /* 0x000fa00001167983 */ /* 0x000f280000300a00 */
[----:B------:R-:W-:Y:S04]  /*534f0*/  LDGSTS.E [R252], desc[UR22][R216.64], P6 ;  /* 0x00000000d8fc7fae */ /* 0x000fe8000b1a1016 */
[----:B------:R2:W-:Y:S04]  /*53500*/  STL.64 [R1+0x1a98], R20 ;  /* 0x001a981401007387 */ /* 0x0005e80000100a00 */
[----:B------:R3:W-:Y:S04]  /*53510*/  LDGSTS.E [R24+0x400], desc[UR22][R232.64], P6 ;  /* 0x00400000e8187fae */ /* 0x0007e8000b1a1016 */
[----:B------:R-:W4:Y:S01]  /*53520*/  LDL.LU.64 R216, [R1+0x1b80] ;  /* 0x001b800001d87983 */ /* 0x000f220000300a00 */
[----:B---3--:R-:W-:-:S03]  /*53530*/  IMAD.WIDE R232, R25, 0x4, R218 ;  /* 0x0000000419e87825 */ /* 0x008fc600078e02da */
[----:B------:R-:W3:Y:S04]  /*53540*/  LDL.LU.64 R218, [R1+0xf98] ;  /* 0x000f980001da7983 */ /* 0x000ee80000300a00 */
[----:B------:R4:W-:Y:S01]  /*53550*/  LDGSTS.E [R252+0x800], desc[UR22][R232.64], P6 ;  /* 0x00800000e8fc7fae */ /* 0x0009e2000b1a1016 */
[----:B--2---:R-:W-:-:S03]  /*53560*/  IMAD.WIDE R20, R25, 0x4, R12 ;  /* 0x0000000419147825 */ /* 0x004fc600078e020c */
[----:B------:R-:W2:Y:S04]  /*53570*/  LDL.LU.64 R12, [R1+0xf90] ;  /* 0x000f9000010c7983 */ /* 0x000ea80000300a00 */
[----:B------:R4:W-:Y:S04]  /*53580*/  STL.64 [R1+0x948], R232 ;  /* 0x000948e801007387 */ /* 0x0009e80000100a00 */
[----:B------:R1:W-:Y:S04]  /*53590*/  STL.64 [R1+0x958], R20 ;  /* 0x0009581401007387 */ /* 0x0003e80000100a00 */
[----:B------:R1:W-:Y:S01]  /*535a0*/  LDGSTS.E [R24+0xc00], desc[UR22][R20.64], P6 ;  /* 0x00c0000014187fae */ /* 0x0003e2000b1a1016 */
[----:B----4-:R-:W-:-:S03]  /*535b0*/  IMAD.WIDE R232, R25, 0x4, R4 ;  /* 0x0000000419e87825 */ /* 0x010fc600078e0204 */
[----:B------:R-:W4:Y:S04]  /*535c0*/  LDL.LU.64 R4, [R1+0xf88] ;  /* 0x000f880001047983 */ /* 0x000f280000300a00 */
[----:B------:R1:W-:Y:S02]  /*535d0*/  LDGSTS.E [R252+0x1000], desc[UR22][R232.64], P6 ;  /* 0x01000000e8fc7fae */ /* 0x0003e4000b1a1016 */
[C---:B-1----:R-:W-:Y:S02]  /*535e0*/  IMAD.WIDE R20, R25.reuse, 0x4, R2 ;  /* 0x0000000419147825 */ /* 0x042fe400078e0202 */
[----:B------:R-:W4:Y:S04]  /*535f0*/  LDL.LU.64 R2, [R1+0xf80] ;  /* 0x000f800001027983 */ /* 0x000f280000300a00 */
[----:B------:R1:W-:Y:S04]  /*53600*/  STL.64 [R1+0x968], R232 ;  /* 0x000968e801007387 */ /* 0x0003e80000100a00 */
[----:B------:R1:W-:Y:S04]  /*53610*/  STL.64 [R1+0x978], R20 ;  /* 0x0009781401007387 */ /* 0x0003e80000100a00 */
[----:B------:R1:W-:Y:S02]  /*53620*/  LDGSTS.E [R24+0x1400], desc[UR22][R20.64], P6 ;  /* 0x0140000014187fae */ /* 0x0003e4000b1a1016 */
[----:B-1----:R-:W-:-:S02]  /*53630*/  IMAD.WIDE R232, R25, 0x4, R14 ;  /* 0x0000000419e87825 */ /* 0x002fc400078e020e */
[----:B------:R-:W4:Y:S04]  /*53640*/  LDL.LU.64 R14, [R1+0xf78] ;  /* 0x000f7800010e7983 */ /* 0x000f280000300a00 */
[----:B------:R1:W-:Y:S01]  /*53650*/  LDGSTS.E [R252+0x1800], desc[UR22][R232.64], P6 ;  /* 0x01800000e8fc7fae */ /* 0x0003e2000b1a1016 */
[----:B------:R-:W-:-:S03]  /*53660*/  IMAD.WIDE R20, R25, 0x4, R230 ;  /* 0x0000000419147825 */ /* 0x000fc600078e02e6 */
        /* <DEDUP_REMOVED lines=11> */
[----:B------:R2:W-:Y:S01]  /*53720*/  LDGSTS.E [R24+0x2400], desc[UR22][R20.64], P6 ;  /* 0x0240000014187fae */ /* 0x0005e2000b1a1016 */
        /* <DEDUP_REMOVED lines=135> */
[----:B------:R-:W-:Y:S01]  /*53fa0*/  LDGSTS.E [R24+0x22c00], desc[UR22][R20.64], P6 ;  /* 0x22c0000014187fae */ /* 0x000fe2000b1a1016 */
[----:B----4-:R-:W-:-:S03]  /*53fb0*/  IMAD.WIDE R232, R25, 0x4, R4 ;  /* 0x0000000419e87825 */ /* 0x010fc600078e0204 */
[----:B------:R-:W4:Y:S04]  /*53fc0*/  LDL.LU.64 R4, [R1+0xca0] ;  /* 0x000ca00001047983 */ /* 0x000f280000300a00 */
[----:B-1----:R-:W4:Y:S04]  /*53fd0*/  LDL.LU.64 R20, [R1+0xc90] ;  /* 0x000c900001147983 */ /* 0x002f280000300a00 */
[----:B------:R1:W-:Y:S04]  /*53fe0*/  STL.64 [R1+0x1438], R232 ;  /* 0x001438e801007387 */ /* 0x0003e80000100a00 */
[----:B------:R1:W-:Y:S01]  /*53ff0*/  LDGSTS.E [R252+0x23000], desc[UR22][R232.64], P6 ;  /* 0x23000000e8fc7fae */ /* 0x0003e2000b1a1016 */
[----:B------:R-:W-:-:S05]  /*54000*/  IMAD.WIDE R2, R25, 0x4, R2 ;  /* 0x0000000419027825 */ /* 0x000fca00078e0202 */
[----:B------:R1:W-:Y:S04]  /*54010*/  STL.64 [R1+0x1440], R2 ;  /* 0x0014400201007387 */ /* 0x0003e80000100a00 */
[----:B------:R-:W-:Y:S01]  /*54020*/  LDGSTS.E [R24+0x23400], desc[UR22][R2.64], P6 ;  /* 0x2340000002187fae */ /* 0x000fe2000b1a1016 */
[----:B-1----:R-:W-:-:S03]  /*54030*/  IMAD.WIDE R232, R25, 0x4, R14 ;  /* 0x0000000419e87825 */ /* 0x002fc600078e020e */
[----:B------:R-:W4:Y:S04]  /*54040*/  LDL.LU.64 R14, [R1+0xc78] ;  /* 0x000c7800010e7983 */ /* 0x000f280000300a00 */
[----:B------:R-:W4:Y:S01]  /*54050*/  LDL.LU.64 R2, [R1+0xc68] ;  /* 0x000c680001027983 */ /* 0x000f220000300a00 */
[----:B------:R-:W-:-:S03]  /*54060*/  IMAD.WIDE R230, R25, 0x4, R230 ;  /* 0x0000000419e67825 */ /* 0x000fc600078e02e6 */
[----:B------:R1:W-:Y:S04]  /*54070*/  STL.64 [R1+0x1448], R232 ;  /* 0x001448e801007387 */ /* 0x0003e80000100a00 */
[----:B------:R1:W-:Y:S04]  /*54080*/  LDGSTS.E [R252+0x23800], desc[UR22][R232.64], P6 ;  /* 0x23800000e8fc7fae */ /* 0x0003e8000b1a1016 */
[----:B------:R1:W-:Y:S04]  /*54090*/  STL.64 [R1+0x1450], R230 ;  /* 0x001450e601007387 */ /* 0x0003e80000100a00 */
[----:B------:R-:W-:Y:S01]  /*540a0*/  LDGSTS.E [R24+0x23c00], desc[UR22][R230.64], P6 ;  /* 0x23c00000e6187fae */ /* 0x000fe2000b1a1016 */
[----:B-1----:R-:W-:-:S05]  /*540b0*/  IMAD.WIDE R232, R25, 0x4, R16 ;  /* 0x0000000419e87825 */ /* 0x002fca00078e0210 */
[----:B------:R-:W-:Y:S01]  /*540c0*/  LDGSTS.E [R252+0x24000], desc[UR22][R232.64], P6 ;  /* 0x24000000e8fc7fae */ /* 0x000fe2000b1a1016 */
[----:B------:R-:W-:-:S03]  /*540d0*/  IMAD.WIDE R22, R25, 0x4, R22 ;  /* 0x0000000419167825 */ /* 0x000fc600078e0216 */
[----:B------:R-:W4:Y:S04]  /*540e0*/  LDL.LU.64 R230, [R1+0xc58] ;  /* 0x000c580001e67983 */ /* 0x000f280000300a00 */
[----:B------:R-:W4:Y:S04]  /*540f0*/  LDL.LU.64 R16, [R1+0xc48] ;  /* 0x000c480001107983 */ /* 0x000f280000300a00 */
[----:B------:R1:W-:Y:S04]  /*54100*/  STL.64 [R1+0x14d0], R232 ;  /* 0x0014d0e801007387 */ /* 0x0003e80000100a00 */
[----:B------:R3:W-:Y:S04]  /*54110*/  STL.64 [R1+0x14c8], R22 ;  /* 0x0014c81601007387 */ /* 0x0007e80000100a00 */
[----:B------:R3:W-:Y:S04]  /*54120*/  LDGSTS.E [R24+0x24400], desc[UR22][R22.64], P6 ;  /* 0x2440000016187fae */ /* 0x0007e8000b1a1016 */
[----:B-1----:R-:W4:Y:S01]  /*54130*/  LDL.LU.64 R232, [R1+0xc40] ;  /* 0x000c400001e87983 */ /* 0x002f220000300a00 */
[----:B---3--:R-:W-:-:S03]  /*54140*/  IMAD.WIDE R22, R25, 0x4, R218 ;  /* 0x0000000419167825 */ /* 0x008fc600078e02da */
[----:B------:R-:W3:Y:S04]  /*54150*/  LDL.LU.64 R218, [R1+0xc30] ;  /* 0x000c300001da7983 */ /* 0x000ee80000300a00 */
[----:B------:R-:W-:Y:S04]  /*54160*/  STL.64 [R1+0x14c0], R22 ;  /* 0x0014c01601007387 */ /* 0x000fe80000100a00 */
[----:B------:R4:W-:Y:S01]  /*54170*/  LDGSTS.E [R252+0x24800], desc[UR22][R22.64], P6 ;  /* 0x2480000016fc7fae */ /* 0x0009e2000b1a1016 */
[----:B--2---:R-:W-:-:S05]  /*54180*/  IMAD.WIDE R12, R25, 0x4, R12 ;  /* 0x00000004190c7825 */ /* 0x004fca00078e020c */
[----:B------:R1:W-:Y:S04]  /*54190*/  STL.64 [R1+0x14b8], R12 ;  /* 0x0014b80c01007387 */ /* 0x0003e80000100a00 */
[----:B------:R-:W-:Y:S04]  /*541a0*/  LDGSTS.E [R24+0x24c00], desc[UR22][R12.64], P6 ;  /* 0x24c000000c187fae */ /* 0x000fe8000b1a1016 */
[----:B-1----:R-:W2:Y:S01]  /*541b0*/  LDL.LU.64 R12, [R1+0xc20] ;  /* 0x000c2000010c7983 */ /* 0x002ea20000300a00 */
[----:B----4-:R-:W-:-:S03]  /*541c0*/  IMAD.WIDE R22, R25, 0x4, R4 ;  /* 0x0000000419167825 */ /* 0x010fc600078e0204 */
[----:B------:R-:W4:Y:S01]  /*541d0*/  LDL.LU.64 R4, [R1+0xc10] ;  /* 0x000c100001047983 */ /* 0x000f220000300a00 */
[----:B------:R-:W-:-:S03]  /*541e0*/  IMAD.WIDE R20, R25, 0x4, R20 ;  /* 0x0000000419147825 */ /* 0x000fc600078e0214 */
[----:B------:R1:W-:Y:S04]  /*541f0*/  STL.64 [R1+0x14b0], R22 ;  /* 0x0014b01601007387 */ /* 0x0003e80000100a00 */
[----:B------:R-:W-:Y:S04]  /*54200*/  LDGSTS.E [R252+0x25000], desc[UR22][R22.64], P6 ;  /* 0x2500000016fc7fae */ /* 0x000fe8000b1a1016 */
[----:B------:R1:W-:Y:S04]  /*54210*/  STL.64 [R1+0x14a8], R20 ;  /* 0x0014a81401007387 */ /* 0x0003e80000100a00 */
[----:B------:R1:W-:Y:S04]  /*54220*/  LDGSTS.E [R24+0x25400], desc[UR22][R20.64], P6 ;  /* 0x2540000014187fae */ /* 0x0003e8000b1a1016 */
[----:B-1----:R-:W4:Y:S01]  /*54230*/  LDL.LU.64 R22, [R1+0xc00] ;  /* 0x000c000001167983 */ /* 0x002f220000300a00 */
[----:B------:R-:W-:-:S03]  /*54240*/  IMAD.WIDE R20, R25, 0x4, R14 ;  /* 0x0000000419147825 */ /* 0x000fc600078e020e */
[----:B------:R-:W4:Y:S01]  /*54250*/  LDL.LU.64 R14, [R1+0xbf0] ;  /* 0x000bf000010e7983 */ /* 0x000f220000300a00 */
[----:B------:R-:W-:-:S03]  /*54260*/  IMAD.WIDE R2, R25, 0x4, R2 ;  /* 0x0000000419027825 */ /* 0x000fc600078e0202 */
[----:B------:R1:W-:Y:S04]  /*54270*/  STL.64 [R1+0x14a0], R20 ;  /* 0x0014a01401007387 */ /* 0x0003e80000100a00 */
[----:B------:R1:W-:Y:S04]  /*54280*/  LDGSTS.E [R252+0x25800], desc[UR22][R20.64], P6 ;  /* 0x2580000014fc7fae */ /* 0x0003e8000b1a1016 */
[----:B------:R1:W-:Y:S04]  /*54290*/  STL.64 [R1+0x1498], R2 ;  /* 0x0014980201007387 */ /* 0x0003e80000100a00 */
[----:B------:R1:W-:Y:S02]  /*542a0*/  LDGSTS.E [R24+0x25c00], desc[UR22][R2.64], P6 ;  /* 0x25c0000002187fae */ /* 0x0003e4000b1a1016 */
[----:B-1----:R-:W-:-:S04]  /*542b0*/  IMAD.WIDE R20, R25, 0x4, R230 ;  /* 0x0000000419147825 */ /* 0x002fc800078e02e6 */
[C---:B------:R-:W-:Y:S01]  /*542c0*/  IMAD.WIDE R2, R25.reuse, 0x4, R16 ;  /* 0x0000000419027825 */ /* 0x040fe200078e0210 */
[----:B------:R-:W-:Y:S04]  /*542d0*/  LDGSTS.E [R252+0x26000], desc[UR22][R20.64], P6 ;  /* 0x2600000014fc7fae */ /* 0x000fe8000b1a1016 */
[----:B------:R-:W4:Y:S04]  /*542e0*/  LDL.LU.64 R16, [R1+0xbd8] ;  /* 0x000bd80001107983 */ /* 0x000f280000300a00 */
[----:B------:R-:W4:Y:S04]  /*542f0*/  LDL.LU.64 R230, [R1+0xbd0] ;  /* 0x000bd00001e67983 */ /* 0x000f280000300a00 */
[----:B------:R-:W-:Y:S04]  /*54300*/  STL.64 [R1+0x1490], R20 ;  /* 0x0014901401007387 */ /* 0x000fe80000100a00 */
[----:B------:R3:W-:Y:S04]  /*54310*/  STL.64 [R1+0x1488], R2 ;  /* 0x0014880201007387 */ /* 0x0007e80000100a00 */
[----:B------:R3:W-:Y:S02]  /*54320*/  LDGSTS.E [R24+0x26400], desc[UR22][R2.64], P6 ;  /* 0x2640000002187fae */ /* 0x0007e4000b1a1016 */
[----:B---3--:R-:W-:-:S02]  /*54330*/  IMAD.WIDE R2, R25, 0x4, R218 ;  /* 0x0000000419027825 */ /* 0x008fc400078e02da */
[----:B------:R-:W3:Y:S02]  /*54340*/  LDL.LU.64 R218, [R1+0xbc8] ;  /* 0x000bc80001da7983 */ /* 0x000ee40000300a00 */
[C---:B------:R-:W-:Y:S02]  /*54350*/  IMAD.WIDE R20, R25.reuse, 0x4, R232 ;  /* 0x0000000419147825 */ /* 0x040fe400078e02e8 */
[----:B------:R-:W3:Y:S04]  /*54360*/  LDL.LU.64 R232, [R1+0xbc0] ;  /* 0x000bc00001e87983 */ /* 0x000ee80000300a00 */
[----:B------:R2:W-:Y:S04]  /*54370*/  STL.64 [R1+0x1480], R20 ;  /* 0x0014801401007387 */ /* 0x0005e80000100a00 */
[----:B------:R2:W-:Y:S04]  /*54380*/  LDGSTS.E [R252+0x26800], desc[UR22][R20.64], P6 ;  /* 0x2680000014fc7fae */ /* 0x0005e8000b1a1016 */
[----:B------:R4:W-:Y:S04]  /*54390*/  STL.64 [R1+0x1478], R2 ;  /* 0x0014780201007387 */ /* 0x0009e80000100a00 */
[----:B------:R4:W-:Y:S01]  /*543a0*/  LDGSTS.E [R24+0x26c00], desc[UR22][R2.64], P6 ;  /* 0x26c0000002187fae */ /* 0x0009e2000b1a1016 */
[----:B--2---:R-:W-:-:S05]  /*543b0*/  IMAD.WIDE R20, R25, 0x4, R12 ;  /* 0x0000000419147825 */ /* 0x004fca00078e020c */
[----:B------:R1:W-:Y:S01]  /*543c0*/  LDGSTS.E [R252+0x27000], desc[UR22][R20.64], P6 ;  /* 0x2700000014fc7fae */ /* 0x0003e2000b1a1016 */
[----:B----4-:R-:W-:-:S03]  /*543d0*/  IMAD.WIDE R2, R25, 0x4, R4 ;  /* 0x0000000419027825 */ /* 0x010fc600078e0204 */
[----:B------:R-:W2:Y:S04]  /*543e0*/  LDL.LU.64 R4, [R1+0xbb8] ;  /* 0x000bb80001047983 */ /* 0x000ea80000300a00 */
[----:B------:R-:W4:Y:S04]  /*543f0*/  LDL.LU.64 R12, [R1+0xbb0] ;  /* 0x000bb000010c7983 */ /* 0x000f280000300a00 */
[----:B------:R1:W-:Y:S04]  /*54400*/  STL.64 [R1+0x1470], R20 ;  /* 0x0014701401007387 */ /* 0x0003e80000100a00 */
[----:B------:R1:W-:Y:S04]  /*54410*/  STL.64 [R1+0x1468], R2 ;  /* 0x0014680201007387 */ /* 0x0003e80000100a00 */
[----:B------:R-:W-:Y:S01]  /*54420*/  LDGSTS.E [R24+0x27400], desc[UR22][R2.64], P6 ;  /* 0x2740000002187fae */ /* 0x000fe2000b1a1016 */
[----:B-1----:R-:W-:-:S05]  /*54430*/  IMAD.WIDE R20, R25, 0x4, R22 ;  /* 0x0000000419147825 */ /* 0x002fca00078e0216 */
[----:B------:R1:W-:Y:S02]  /*54440*/  LDGSTS.E [R252+0x27800], desc[UR22][R20.64], P6 ;  /* 0x2780000014fc7fae */ /* 0x0003e4000b1a1016 */
[----:B-1----:R-:W-:Y:S02]  /*54450*/  VIADD R252, R10, 0x100000 ;  /* 0x001000000afc7836 */ /* 0x002fe40000000000 */
[C---:B------:R-:W-:Y:S02]  /*54460*/  IMAD.WIDE R2, R25.reuse, 0x4, R14 ;  /* 0x0000000419027825 */ /* 0x040fe400078e020e */
[----:B------:R-:W4:Y:S04]  /*54470*/  LDL.LU.64 R14, [R1+0xba8] ;  /* 0x000ba800010e7983 */ /* 0x000f280000300a00 */
[----:B------:R-:W4:Y:S04]  /*54480*/  LDL.LU.64 R22, [R1+0xba0] ;  /* 0x000ba00001167983 */ /* 0x000f280000300a00 */
[----:B------:R-:W-:Y:S04]  /*54490*/  STL.64 [R1+0x1460], R20 ;  /* 0x0014601401007387 */ /* 0x000fe80000100a00 */
[----:B------:R-:W-:Y:S04]  /*544a0*/  STL.64 [R1+0x1458], R2 ;  /* 0x0014580201007387 */ /* 0x000fe80000100a00 */
[----:B------:R1:W-:Y:S04]  /*544b0*/  STL.64 [R1+0x1aa0], R18 ;  /* 0x001aa01201007387 */ /* 0x0003e80000100a00 */
[----:B------:R1:W-:Y:S02]  /*544c0*/  LDGSTS.E [R24+0x27c00], desc[UR22][R2.64], P6 ;  /* 0x27c0000002187fae */ /* 0x0003e4000b1a1016 */
[----:B-1----:R-:W-:-:S02]  /*544d0*/  IMAD.WIDE R18, R25, 0x4, R16 ;  /* 0x0000000419127825 */ /* 0x002fc400078e0210 */
[----:B------:R-:W4:Y:S02]  /*544e0*/  LDL.LU.64 R16, [R1+0xb98] ;  /* 0x000b980001107983 */ /* 0x000f240000300a00 */
[C---:B------:R-:W-:Y:S02]  /*544f0*/  IMAD.WIDE R2, R25.reuse, 0x4, R230 ;  /* 0x0000000419027825 */ /* 0x040fe400078e02e6 */
[----:B------:R-:W4:Y:S04]  /*54500*/  LDL.LU.64 R230, [R1+0xb90] ;  /* 0x000b900001e67983 */ /* 0x000f280000300a00 */
[----:B------:R3:W-:Y:S04]  /*54510*/  STL.64 [R1+0x920], R18 ;  /* 0x0009201201007387 */ /* 0x0007e80000100a00 */
[----:B------:R3:W-:Y:S04]  /*54520*/  LDGSTS.E [R252+0x80], desc[UR22][R18.64], P6 ;  /* 0x0008000012fc7fae */ /* 0x0007e8000b1a1016 */
[----:B------:R1:W-:Y:S01]  /*54530*/  STL.64 [R1+0x940], R2 ;  /* 0x0009400201007387 */ /* 0x0003e20000100a00 */
[----:B---3--:R-:W-:-:S03]  /*54540*/  IMAD.WIDE R18, R25, 0x4, R218 ;  /* 0x0000000419127825 */ /* 0x008fc600078e02da */
[----:B------:R-:W3:Y:S01]  /*54550*/  LDL.LU.64 R218, [R1+0xb80] ;  /* 0x000b800001da7983 */ /* 0x000ee20000300a00 */
[----:B------:R-:W-:-:S05]  /*54560*/  VIADD R24, R10, 0x100000 ;  /* 0x001000000a187836 */ /* 0x000fca0000000000 */
[----:B------:R1:W-:Y:S04]  /*54570*/  LDGSTS.E [R24+0x480], desc[UR22][R2.64], P6 ;  /* 0x0048000002187fae */ /* 0x0003e8000b1a1016 */
[----:B------:R2:W-:Y:S01]  /*54580*/  LDGSTS.E [R252+0x880], desc[UR22][R18.64], P6 ;  /* 0x0088000012fc7fae */ /* 0x0005e2000b1a1016 */
[----:B-1----:R-:W-:-:S03]  /*54590*/  IMAD.WIDE R2, R25, 0x4, R232 ;  /* 0x0000000419027825 */ /* 0x002fc600078e02e8 */
[----:B------:R-:W3:Y:S04]  /*545a0*/  LDL.LU.64 R232, [R1+0xb70] ;  /* 0x000b700001e87983 */ /* 0x000ee80000300a00 */
[----:B------:R2:W-:Y:S04]  /*545b0*/  STL.64 [R1+0x950], R18 ;  /* 0x0009501201007387 */ /* 0x0005e80000100a00 */
[----:B------:R4:W-:Y:S04]  /*545c0*/  STL.64 [R1+0x960], R2 ;  /* 0x0009600201007387 */ /* 0x0009e80000100a00 */
[----:B------:R4:W-:Y:S01]  /*545d0*/  LDGSTS.E [R24+0xc80], desc[UR22][R2.64], P6 ;  /* 0x00c8000002187fae */ /* 0x0009e2000b1a1016 */
[----:B--2---:R-:W-:-:S03]  /*545e0*/  IMAD.WIDE R18, R25, 0x4, R4 ;  /* 0x0000000419127825 */ /* 0x004fc600078e0204 */
[----:B------:R-:W2:Y:S01]  /*545f0*/  LDL.LU.64 R4, [R1+0xb60] ;  /* 0x000b600001047983 */ /* 0x000ea20000300a00 */
[----:B----4-:R-:W-:-:S03]  /*54600*/  IMAD.WIDE R2, R25, 0x4, R12 ;  /* 0x0000000419027825 */ /* 0x010fc600078e020c */
[----:B------:R-:W4:Y:S04]  /*54610*/  LDL.LU.64 R12, [R1+0xb50] ;  /* 0x000b5000010c7983 */ /* 0x000f280000300a00 */
[----:B------:R1:W-:Y:S04]  /*54620*/  STL.64 [R1+0x970], R18 ;  /* 0x0009701201007387 */ /* 0x0003e80000100a00 */
[----:B------:R1:W-:Y:S04]  /*54630*/  LDGSTS.E [R252+0x1080], desc[UR22][R18.64], P6 ;  /* 0x0108000012fc7fae */ /* 0x0003e8000b1a1016 */
        /* <DEDUP_REMOVED lines=17> */
[----:B------:R1:W-:Y:S01]  /*54750*/  LDGSTS.E [R24+0x2480], desc[UR22][R2.64], P6 ;  /* 0x0248000002187fae */ /* 0x0003e2000b1a1016 */
[----:B---3--:R-:W-:-:S03]  /*54760*/  IMAD.WIDE R18, R25, 0x4, R218 ;  /* 0x0000000419127825 */ /* 0x008fc600078e02da */
[----:B------:R-:W3:Y:S04]  /*54770*/  LDL.LU.64 R218, [R1+0xb08] ;  /* 0x000b080001da7983 */ /* 0x000ee80000300a00 */
        /* <DEDUP_REMOVED lines=139> */
[----:B------:R1:W-:Y:S04]  /*55030*/  STL.64 [R1+0x1360], R2 ;  /* 0x0013600201007387 */ /* 0x0003e80000100a00 */
[----:B------:R1:W-:Y:S04]  /*55040*/  LDGSTS.E [R252+0x23080], desc[UR22][R18.64], P6 ;  /* 0x2308000012fc7fae */ /* 0x0003e8000b1a1016 */
[----:B------:R-:W-:Y:S01]  /*55050*/  LDGSTS.E [R24+0x23480], desc[UR22][R2.64], P6 ;  /* 0x2348000002187fae */ /* 0x000fe2000b1a1016 */
[----:B------:R-:W-:-:S03]  /*55060*/  IMAD.WIDE R20, R25, 0x4, R14 ;  /* 0x0000000419147825 */ /* 0x000fc600078e020e */
[----:B------:R-:W4:Y:S01]  /*55070*/  LDL.LU.64 R14, [R1+0x360] ;  /* 0x00036000010e7983 */ /* 0x000f220000300a00 */
[----:B-1----:R-:W-:-:S03]  /*55080*/  IMAD.WIDE R18, R25, 0x4, R22 ;  /* 0x0000000419127825 */ /* 0x002fc600078e0216 */
[----:B------:R-:W4:Y:S04]  /*55090*/  LDL.LU.64 R2, [R1+0x350] ;  /* 0x0003500001027983 */ /* 0x000f280000300a00 */
[----:B------:R1:W-:Y:S04]  /*550a0*/  STL.64 [R1+0x1370], R20 ;  /* 0x0013701401007387 */ /* 0x0003e80000100a00 */
[----:B------:R1:W-:Y:S04]  /*550b0*/  STL.64 [R1+0x1380], R18 ;  /* 0x0013801201007387 */ /* 0x0003e80000100a00 */
[----:B------:R1:W-:Y:S04]  /*550c0*/  LDGSTS.E [R252+0x23880], desc[UR22][R20.64], P6 ;  /* 0x2388000014fc7fae */ /* 0x0003e8000b1a1016 */
[----:B------:R1:W-:Y:S04]  /*550d0*/  LDGSTS.E [R24+0x23c80], desc[UR22][R18.64], P6 ;  /* 0x23c8000012187fae */ /* 0x0003e8000b1a1016 */
[----:B------:R-:W4:Y:S01]  /*550e0*/  LDL.LU.64 R22, [R1+0x340] ;  /* 0x0003400001167983 */ /* 0x000f220000300a00 */
[----:B-1----:R-:W-:-:S03]  /*550f0*/  IMAD.WIDE R20, R25, 0x4, R16 ;  /* 0x0000000419147825 */ /* 0x002fc600078e0210 */
[----:B------:R-:W4:Y:S01]  /*55100*/  LDL.LU.64 R16, [R1+0x330] ;  /* 0x0003300001107983 */ /* 0x000f220000300a00 */
[----:B------:R-:W-:-:S03]  /*55110*/  IMAD.WIDE R18, R25, 0x4, R230 ;  /* 0x0000000419127825 */ /* 0x000fc600078e02e6 */
[----:B------:R3:W-:Y:S04]  /*55120*/  STL.64 [R1+0x1418], R20 ;  /* 0x0014181401007387 */ /* 0x0007e80000100a00 */
[----:B------:R3:W-:Y:S04]  /*55130*/  LDGSTS.E [R252+0x24080], desc[UR22][R20.64], P6 ;  /* 0x2408000014fc7fae */ /* 0x0007e8000b1a1016 */
[----:B------:R1:W-:Y:S04]  /*55140*/  STL.64 [R1+0x1410], R18 ;  /* 0x0014101201007387 */ /* 0x0003e80000100a00 */
[----:B------:R-:W4:Y:S04]  /*55150*/  LDL.LU.64 R230, [R1+0x320] ;  /* 0x0003200001e67983 */ /* 0x000f280000300a00 */
[----:B------:R1:W-:Y:S01]  /*55160*/  LDGSTS.E [R24+0x24480], desc[UR22][R18.64], P6 ;  /* 0x2448000012187fae */ /* 0x0003e2000b1a1016 */
[----:B---3--:R-:W-:-:S03]  /*55170*/  IMAD.WIDE R20, R25, 0x4, R218 ;  /* 0x0000000419147825 */ /* 0x008fc600078e02da */
[----:B------:R-:W3:Y:S04]  /*55180*/  LDL.LU.64 R218, [R1+0x310] ;  /* 0x0003100001da7983 */ /* 0x000ee80000300a00 */
[----:B------:R-:W-:Y:S04]  /*55190*/  STL.64 [R1+0x1408], R20 ;  /* 0x0014081401007387 */ /* 0x000fe80000100a00 */
[----:B------:R-:W-:Y:S01]  /*551a0*/  LDGSTS.E [R252+0x24880], desc[UR22][R20.64], P6 ;  /* 0x2488000014fc7fae */ /* 0x000fe2000b1a1016 */
[----:B-1----:R-:W-:-:S05]  /*551b0*/  IMAD.WIDE R18, R25, 0x4, R232 ;  /* 0x0000000419127825 */ /* 0x002fca00078e02e8 */
[----:B------:R2:W-:Y:S04]  /*551c0*/  STL.64 [R1+0x1400], R18 ;  /* 0x0014001201007387 */ /* 0x0005e80000100a00 */
[----:B------:R2:W-:Y:S04]  /*551d0*/  LDGSTS.E [R24+0x24c80], desc[UR22][R18.64], P6 ;  /* 0x24c8000012187fae */ /* 0x0005e8000b1a1016 */
[----:B------:R-:W3:Y:S01]  /*551e0*/  LDL.LU.64 R232, [R1+0x300] ;  /* 0x0003000001e87983 */ /* 0x000ee20000300a00 */
[----:B--2---:R-:W-:-:S03]  /*551f0*/  IMAD.WIDE R18, R25, 0x4, R4 ;  /* 0x0000000419127825 */ /* 0x004fc600078e0204 */
[----:B------:R-:W2:Y:S01]  /*55200*/  LDL.LU.64 R4, [R1+0x2f0] ;  /* 0x0002f00001047983 */ /* 0x000ea20000300a00 */
[----:B----4-:R-:W-:-:S03]  /*55210*/  IMAD.WIDE R12, R25, 0x4, R12 ;  /* 0x00000004190c7825 */ /* 0x010fc600078e020c */
[----:B------:R-:W-:Y:S04]  /*55220*/  STL.64 [R1+0x13f8], R18 ;  /* 0x0013f81201007387 */ /* 0x000fe80000100a00 */
[----:B------:R1:W-:Y:S04]  /*55230*/  LDGSTS.E [R252+0x25080], desc[UR22][R18.64], P6 ;  /* 0x2508000012fc7fae */ /* 0x0003e8000b1a1016 */
[----:B------:R4:W-:Y:S04]  /*55240*/  STL.64 [R1+0x13f0], R12 ;  /* 0x0013f00c01007387 */ /* 0x0009e80000100a00 */
[----:B------:R-:W-:Y:S04]  /*55250*/  LDGSTS.E [R24+0x25480], desc[UR22][R12.64], P6 ;  /* 0x254800000c187fae */ /* 0x000fe8000b1a1016 */
[----:B----4-:R-:W4:Y:S01]  /*55260*/  LDL.LU.64 R12, [R1+0x2e0] ;  /* 0x0002e000010c7983 */ /* 0x010f220000300a00 */
[----:B-1----:R-:W-:-:S03]  /*55270*/  IMAD.WIDE R18, R25, 0x4, R14 ;  /* 0x0000000419127825 */ /* 0x002fc600078e020e */
[----:B------:R-:W4:Y:S01]  /*55280*/  LDL.LU.64 R14, [R1+0x2d0] ;  /* 0x0002d000010e7983 */ /* 0x000f220000300a00 */
[----:B------:R-:W-:-:S03]  /*55290*/  IMAD.WIDE R2, R25, 0x4, R2 ;  /* 0x0000000419027825 */ /* 0x000fc600078e0202 */
[----:B------:R1:W-:Y:S04]  /*552a0*/  STL.64 [R1+0x13e8], R18 ;  /* 0x0013e81201007387 */ /* 0x0003e80000100a00 */
[----:B------:R1:W-:Y:S04]  /*552b0*/  LDGSTS.E [R252+0x25880], desc[UR22][R18.64], P6 ;  /* 0x2588000012fc7fae */ /* 0x0003e8000b1a1016 */
[----:B------:R1:W-:Y:S04]  /*552c0*/  STL.64 [R1+0x13e0], R2 ;  /* 0x0013e00201007387 */ /* 0x0003e80000100a00 */
[----:B------:R1:W-:Y:S02]  /*552d0*/  LDGSTS.E [R24+0x25c80], desc[UR22][R2.64], P6 ;  /* 0x25c8000002187fae */ /* 0x0003e4000b1a1016 */
[----:B-1----:R-:W-:-:S05]  /*552e0*/  IMAD.WIDE R18, R25, 0x4, R22 ;  /* 0x0000000419127825 */ /* 0x002fca00078e0216 */
[----:B------:R-:W-:Y:S01]  /*552f0*/  LDGSTS.E [R252+0x26080], desc[UR22][R18.64], P6 ;  /* 0x2608000012fc7fae */ /* 0x000fe2000b1a1016 */
[----:B------:R-:W-:-:S03]  /*55300*/  IMAD.WIDE R2, R25, 0x4, R16 ;  /* 0x0000000419027825 */ /* 0x000fc600078e0210 */
        /* <DEDUP_REMOVED lines=13> */
[----:B-1----:R-:W-:-:S05]  /*553e0*/  IMAD.WIDE R18, R25, 0x4, R232 ;  /* 0x0000000419127825 */ /* 0x002fca00078e02e8 */
[----:B------:R4:W-:Y:S01]  /*553f0*/  LDGSTS.E [R252+0x27080], desc[UR22][R18.64], P6 ;  /* 0x2708000012fc7fae */ /* 0x0009e2000b1a1016 */
[----:B--2---:R-:W-:-:S03]  /*55400*/  IMAD.WIDE R2, R25, 0x4, R4 ;  /* 0x0000000419027825 */ /* 0x004fc600078e0204 */
[----:B------:R-:W2:Y:S04]  /*55410*/  LDL.LU.64 R4, [R1+0x298] ;  /* 0x0002980001047983 */ /* 0x000ea80000300a00 */
[----:B------:R-:W2:Y:S04]  /*55420*/  LDL.LU.64 R232, [R1+0x290] ;  /* 0x0002900001e87983 */ /* 0x000ea80000300a00 */
[----:B------:R4:W-:Y:S04]  /*55430*/  STL.64 [R1+0x13b8], R18 ;  /* 0x0013b81201007387 */ /* 0x0009e80000100a00 */
[----:B------:R1:W-:Y:S04]  /*55440*/  STL.64 [R1+0x13b0], R2 ;  /* 0x0013b00201007387 */ /* 0x0003e80000100a00 */
[----:B------:R-:W-:Y:S01]  /*55450*/  LDGSTS.E [R24+0x27480], desc[UR22][R2.64], P6 ;  /* 0x2748000002187fae */ /* 0x000fe2000b1a1016 */
[----:B----4-:R-:W-:-:S03]  /*55460*/  IMAD.WIDE R18, R25, 0x4, R12 ;  /* 0x0000000419127825 */ /* 0x010fc600078e020c */
[----:B------:R-:W4:Y:S04]  /*55470*/  LDL.LU.64 R12, [R1+0x288] ;  /* 0x00028800010c7983 */ /* 0x000f280000300a00 */
[----:B------:R1:W-:Y:S02]  /*55480*/  LDGSTS.E [R252+0x27880], desc[UR22][R18.64], P6 ;  /* 0x2788000012fc7fae */ /* 0x0003e4000b1a1016 */
[----:B-1----:R-:W-:Y:S02]  /*55490*/  VIADD R252, R9, 0x100000 ;  /* 0x0010000009fc7836 */ /* 0x002fe40000000000 */
[C---:B------:R-:W-:Y:S02]  /*554a0*/  IMAD.WIDE R2, R25.reuse, 0x4, R14 ;  /* 0x0000000419027825 */ /* 0x040fe400078e020e */
        /* <DEDUP_REMOVED lines=14> */
[----:B------:R-:W-:-:S03]  /*55590*/  VIADD R24, R9, 0x100000 ;  /* 0x0010000009187836 */ /* 0x000fc60000000000 */
[----:B------:R-:W3:Y:S04]  /*555a0*/  LDL.LU.64 R22, [R1+0x260] ;  /* 0x0002600001167983 */ /* 0x000ee80000300a00 */
[----:B------:R1:W-:Y:S04]  /*555b0*/  LDGSTS.E [R24+0x500], desc[UR22][R2.64], P6 ;  /* 0x0050000002187fae */ /* 0x0003e8000b1a1016 */
[----:B------:R2:W-:Y:S04]  /*555c0*/  STL.64 [R1+0x2a8], R10 ;  /* 0x0002a80a01007387 */ /* 0x0005e80000100a00 */
[----:B------:R2:W-:Y:S01]  /*555d0*/  LDGSTS.E [R252+0x900], desc[UR22][R10.64], P6 ;  /* 0x009000000afc7fae */ /* 0x0005e2000b1a1016 */
[----:B-1----:R-:W-:-:S05]  /*555e0*/  IMAD.WIDE R2, R25, 0x4, R230 ;  /* 0x0000000419027825 */ /* 0x002fca00078e02e6 */
[----:B------:R1:W-:Y:S04]  /*555f0*/  STL.64 [R1+0x2a0], R2 ;  /* 0x0002a00201007387 */ /* 0x0003e80000100a00 */
[----:B------:R1:W-:Y:S01]  /*55600*/  LDGSTS.E [R24+0xd00], desc[UR22][R2.64], P6 ;  /* 0x00d0000002187fae */ /* 0x0003e2000b1a1016 */
[----:B--2---:R-:W-:-:S03]  /*55610*/  IMAD.WIDE R10, R25, 0x4, R4 ;  /* 0x00000004190a7825 */ /* 0x004fc600078e0204 */
[----:B------:R-:W2:Y:S01]  /*55620*/  LDL.LU.64 R4, [R1+0x258] ;  /* 0x0002580001047983 */ /* 0x000ea20000300a00 */
[----:B-1----:R-:W-:-:S03]  /*55630*/  IMAD.WIDE R2, R25, 0x4, R232 ;  /* 0x0000000419027825 */ /* 0x002fc600078e02e8 */
[----:B------:R-:W2:Y:S04]  /*55640*/  LDL.LU.64 R230, [R1+0x250] ;  /* 0x0002500001e67983 */ /* 0x000ea80000300a00 */
[----:B------:R-:W-:Y:S04]  /*55650*/  STL.64 [R1+0x298], R10 ;  /* 0x0002980a01007387 */ /* 0x000fe80000100a00 */
[----:B------:R1:W-:Y:S04]  /*55660*/  STL.64 [R1+0x290], R2 ;  /* 0x0002900201007387 */ /* 0x0003e80000100a00 */
[----:B------:R-:W2:Y:S04]  /*55670*/  LDL.LU.64 R232, [R1+0x248] ;  /* 0x0002480001e87983 */ /* 0x000ea80000300a00 */
[----:B------:R1:W-:Y:S04]  /*55680*/  LDGSTS.E [R252+0x1100], desc[UR22][R10.64], P6 ;  /* 0x011000000afc7fae */ /* 0x0003e8000b1a1016 */
[----:B------:R-:W-:Y:S01]  /*55690*/  LDGSTS.E [R24+0x1500], desc[UR22][R2.64], P6 ;  /* 0x0150000002187fae */ /* 0x000fe2000b1a1016 */
[----:B----4-:R-:W-:-:S05]  /*556a0*/  IMAD.WIDE R12, R25, 0x4, R12 ;  /* 0x00000004190c7825 */ /* 0x010fca00078e020c */
[----:B------:R-:W-:Y:S04]  /*556b0*/  LDGSTS.E [R252+0x1900], desc[UR22][R12.64], P6 ;  /* 0x019000000cfc7fae */ /* 0x000fe8000b1a1016 */
[----:B-1----:R-:W4:Y:S04]  /*556c0*/  LDL.LU.64 R2, [R1+0x240] ;  /* 0x0002400001027983 */ /* 0x002f280000300a00 */
[----:B------:R1:W-:Y:S01]  /*556d0*/  STL.64 [R1+0x2d0], R12 ;  /* 0x0002d00c01007387 */ /* 0x0003e20000100a00 */
[----:B------:R-:W-:-:S05]  /*556e0*/  IMAD.WIDE R10, R25, 0x4, R14 ;  /* 0x00000004190a7825 */ /* 0x000fca00078e020e */
[----:B------:R1:W-:Y:S04]  /*556f0*/  STL.64 [R1+0x2f0], R10 ;  /* 0x0002f00a01007387 */ /* 0x0003e80000100a00 */
[----:B------:R1:W-:Y:S04]  /*55700*/  LDGSTS.E [R24+0x1d00], desc[UR22][R10.64], P6 ;  /* 0x01d000000a187fae */ /* 0x0003e8000b1a1016 */
[----:B-1----:R-:W4:Y:S04]  /*55710*/  LDL.LU.64 R12, [R1+0x238] ;  /* 0x00023800010c7983 */ /* 0x002f280000300a00 */
[----:B------:R-:W4:Y:S01]  /*55720*/  LDL.LU.64 R14, [R1+0x230] ;  /* 0x00023000010e7983 */ /* 0x000f220000300a00 */
[----:B------:R-:W-:-:S04]  /*55730*/  IMAD.WIDE R16, R25, 0x4, R16 ;  /* 0x0000000419107825 */ /* 0x000fc800078e0210 */
[C---:B------:R-:W-:Y:S01]  /*55740*/  IMAD.WIDE R10, R25.reuse, 0x4, R20 ;  /* 0x00000004190a7825 */ /* 0x040fe200078e0214 */
[----:B------:R1:W-:Y:S04]  /*55750*/  STL.64 [R1+0x300], R16 ;  /* 0x0003001001007387 */ /* 0x0003e80000100a00 */
[----:B------:R-:W-:Y:S04]  /*55760*/  LDGSTS.E [R252+0x2100], desc[UR22][R16.64], P6 ;  /* 0x0210000010fc7fae */ /* 0x000fe8000b1a1016 */
[----:B------:R3:W-:Y:S04]  /*55770*/  STL.64 [R1+0x320], R10 ;  /* 0x0003200a01007387 */ /* 0x0007e80000100a00 */
[----:B------:R3:W-:Y:S04]  /*55780*/  LDGSTS.E [R24+0x2500], desc[UR22][R10.64], P6 ;  /* 0x025000000a187fae */ /* 0x0007e8000b1a1016 */
[----:B-1----:R-:W4:Y:S01]  /*55790*/  LDL.LU.64 R16, [R1+0x228] ;  /* 0x0002280001107983 */ /* 0x002f220000300a00 */
[----:B---3--:R-:W-:-:S03]  /*557a0*/  IMAD.WIDE R18, R25, 0x4, R218 ;  /* 0x0000000419127825 */ /* 0x008fc600078e02da */
[----:B------:R-:W3:Y:S01]  /*557b0*/  LDL.LU.64 R218, [R1+0x220] ;  /* 0x0002200001da7983 */ /* 0x000ee20000300a00 */
[----:B------:R-:W-:-:S03]  /*557c0*/  IMAD.WIDE R10, R25, 0x4, R22 ;  /* 0x00000004190a7825 */ /* 0x000fc600078e0216 */
[----:B------:R2:W-:Y:S04]  /*557d0*/  STL.64 [R1+0x330], R18 ;  /* 0x0003301201007387 */ /* 0x0005e80000100a00 */
[----:B------:R2:W-:Y:S04]  /*557e0*/  LDGSTS.E [R252+0x2900], desc[UR22][R18.64], P6 ;  /* 0x0290000012fc7fae */ /* 0x0005e8000b1a1016 */
[----:B------:R1:W-:Y:S04]  /*557f0*/  STL.64 [R1+0x350], R10 ;  /* 0x0003500a01007387 */ /* 0x0003e80000100a00 */
[----:B------:R-:W3:Y:S04]  /*55800*/  LDL.LU.64 R22, [R1+0x218] ;  /* 0x0002180001167983 */ /* 0x000ee80000300a00 */
[----:B------:R1:W-:Y:S01]  /*55810*/  LDGSTS.E [R24+0x2d00], desc[UR22][R10.64], P6 ;  /* 0x02d000000a187fae */ /* 0x0003e2000b1a1016 */
[----:B--2---:R-:W-:-:S03]  /*55820*/  IMAD.WIDE R18, R25, 0x4, R4 ;  /* 0x0000000419127825 */ /* 0x004fc600078e0204 */
[----:B------:R-:W2:Y:S01]  /*55830*/  LDL.LU.64 R4, [R1+0x210] ;  /* 0x0002100001047983 */ /* 0x000ea20000300a00 */
[----:B-1----:R-:W-:-:S03]  /*55840*/  IMAD.WIDE R10, R25, 0x4, R230 ;  /* 0x00000004190a7825 */ /* 0x002fc600078e02e6 */
[----:B------:R-:W-:Y:S04]  /*55850*/  STL.64 [R1+0x370], R18 ;  /* 0x0003701201007387 */ /* 0x000fe80000100a00 */
[----:B------:R-:W-:Y:S04]  /*55860*/  LDGSTS.E [R252+0x3100], desc[UR22][R18.64], P6 ;  /* 0x0310000012fc7fae */ /* 0x000fe8000b1a1016 */
[----:B------:R1:W-:Y:S04]  /*55870*/  STL.64 [R1+0x390], R10 ;  /* 0x0003900a01007387 */ /* 0x0003e80000100a00 */
[----:B------:R1:W-:Y:S04]  /*55880*/  LDGSTS.E [R24+0x3500], desc[UR22][R10.64], P6 ;  /* 0x035000000a187fae */ /* 0x0003e8000b1a1016 */
[----:B------:R-:W2:Y:S01]  /*55890*/  LDL.LU.64 R230, [R1+0x208] ;  /* 0x0002080001e67983 */ /* 0x000ea20000300a00 */
[----:B-1----:R-:W-:-:S03]  /*558a0*/  IMAD.WIDE R10, R25, 0x4, R232 ;  /* 0x00000004190a7825 */ /* 0x002fc600078e02e8 */
[----:B------:R-:W2:Y:S01]  /*558b0*/  LDL.LU.64 R232, [R1+0x200] ;  /* 0x0002000001e87983 */ /* 0x000ea20000300a00 */
[----:B----4-:R-:W-:-:S03]  /*558c0*/  IMAD.WIDE R2, R25, 0x4, R2 ;  /* 0x0000000419027825 */ /* 0x010fc600078e0202 */
[----:B------:R1:W-:Y:S04]  /*558d0*/  STL.64 [R1+0x3c0], R10 ;  /* 0x0003c00a01007387 */ /* 0x0003e80000100a00 */
[----:B------:R1:W-:Y:S04]  /*558e0*/  LDGSTS.E [R252+0x3900], desc[UR22][R10.64], P6 ;  /* 0x039000000afc7fae */ /* 0x0003e8000b1a1016 */
[----:B------:R4:W-:Y:S04]  /*558f0*/  STL.64 [R1+0x3d0], R2 ;  /* 0x0003d00201007387 */ /* 0x0009e80000100a00 */
[----:B------:R4:W-:Y:S01]  /*55900*/  LDGSTS.E [R24+0x3d00], desc[UR22][R2.64], P6 ;  /* 0x03d0000002187fae */ /* 0x0009e2000b1a1016 */
[----:B-1----:R-:W-:-:S04]  /*55910*/  IMAD.WIDE R10, R25, 0x4, R12 ;  /* 0x00000004190a7825 */ /* 0x002fc800078e020c */
[C---:B----4-:R-:W-:Y:S01]  /*55920*/  IMAD.WIDE R2, R25.reuse, 0x4, R14 ;  /* 0x0000000419027825 */ /* 0x050fe200078e020e */
[----:B------:R1:W-:Y:S04]  /*55930*/  LDGSTS.E [R252+0x4100], desc[UR22][R10.64], P6 ;  /* 0x041000000afc7fae */ /* 0x0003e8000b1a1016 */
[----:B------:R-:W4:Y:S04]  /*55940*/  LDL.LU.64 R14, [R1+0x1f8] ;  /* 0x0001f800010e7983 */ /* 0x000f280000300a00 */
[----:B------:R-:W4:Y:S04]  /*55950*/  LDL.LU.64 R12, [R1+0x1f0] ;  /* 0x0001f000010c7983 */ /* 0x000f280000300a00 */
[----:B------:R1:W-:Y:S04]  /*55960*/  STL.64 [R1+0x928], R10 ;  /* 0x0009280a01007387 */ /* 0x0003e80000100a00 */
[----:B------:R3:W-:Y:S04]  /*55970*/  STL.64 [R1+0x9b8], R2 ;  /* 0x0009b80201007387 */ /* 0x0007e80000100a00 */
[----:B------:R3:W-:Y:S01]  /*55980*/  LDGSTS.E [R24+0x4500], desc[UR22][R2.64], P6 ;  /* 0x0450000002187fae */ /* 0x0007e2000b1a1016 */
[----:B-1----:R-:W-:-:S05]  /*55990*/  IMAD.WIDE R10, R25, 0x4, R16 ;  /* 0x00000004190a7825 */ /* 0x002fca00078e0210 */
[----:B------:R-:W-:Y:S01]  /*559a0*/  LDGSTS.E [R252+0x4900], desc[UR22][R10.64], P6 ;  /* 0x049000000afc7fae */ /* 0x000fe2000b1a1016 */
[----:B---3--:R-:W-:-:S03]  /*559b0*/  IMAD.WIDE R2, R25, 0x4, R218 ;  /* 0x0000000419027825 */ /* 0x008fc600078e02da */
[----:B------:R-:W3:Y:S04]  /*559c0*/  LDL.LU.64 R218, [R1+0x1e8] ;  /* 0x0001e80001da7983 */ /* 0x000ee80000300a00 */
[----:B------:R-:W3:Y:S04]  /*559d0*/  LDL.LU.64 R16, [R1+0x1e0] ;  /* 0x0001e00001107983 */ /* 0x000ee80000300a00 */
[----:B------:R-:W-:Y:S04]  /*559e0*/  STL.64 [R1+0x9e8], R10 ;  /* 0x0009e80a01007387 */ /* 0x000fe80000100a00 */
[----:B------:R2:W-:Y:S01]  /*559f0*/  STL.64 [R1+0xa00], R2 ;  /* 0x000a000201007387 */ /* 0x0005e20000100a00 */
[----:B------:R-:W-:-:S03]  /*55a00*/  IMAD.WIDE R18, R25, 0x4, R22 ;  /* 0x0000000419127825 */ /* 0x000fc600078e0216 */
[----:B------:R2:W-:Y:S04]  /*55a10*/  LDGSTS.E [R24+0x4d00], desc[UR22][R2.64], P6 ;  /* 0x04d0000002187fae */ /* 0x0005e8000b1a1016 */
[----:B------:R-:W-:Y:S01]  /*55a20*/  LDGSTS.E [R252+0x5100], desc[UR22][R18.64], P6 ;  /* 0x0510000012fc7fae */ /* 0x000fe2000b1a1016 */
[----:B--2---:R-:W-:-:S03]  /*55a30*/  IMAD.WIDE R2, R25, 0x4, R4 ;  /* 0x0000000419027825 */ /* 0x004fc600078e0204 */
[----:B------:R-:W2:Y:S04]  /*55a40*/  LDL.LU.64 R4, [R1+0x1d8] ;  /* 0x0001d80001047983 */ /* 0x000ea80000300a00 */
[----:B------:R-:W2:Y:S04]  /*55a50*/  LDL.LU.64 R10, [R1+0x1d0] ;  /* 0x0001d000010a7983 */ /* 0x000ea80000300a00 */
[----:B------:R1:W-:Y:S04]  /*55a60*/  STL.64 [R1+0xa30], R18 ;  /* 0x000a301201007387 */ /* 0x0003e80000100a00 */
[----:B------:R1:W-:Y:S04]  /*55a70*/  STL.64 [R1+0xa68], R2 ;  /* 0x000a680201007387 */ /* 0x0003e80000100a00 */
[----:B------:R1:W-:Y:S01]  /*55a80*/  LDGSTS.E [R24+0x5500], desc[UR22][R2.64], P6 ;  /* 0x0550000002187fae */ /* 0x0003e2000b1a1016 */
[----:B------:R-:W-:-:S03]  /*55a90*/  IMAD.WIDE R22, R25, 0x4, R230 ;  /* 0x0000000419167825 */ /* 0x000fc600078e02e6 */
[----:B-1----:R-:W2:Y:S04]  /*55aa0*/  LDL.LU.64 R18, [R1+0x1c8] ;  /* 0x0001c80001127983 */ /* 0x002ea80000300a00 */
[----:B------:R-:W2:Y:S01]  /*55ab0*/  LDL.LU.64 R20, [R1+0x1c0] ;  /* 0x0001c00001147983 */ /* 0x000ea20000300a00 */
[----:B------:R-:W-:-:S03]  /*55ac0*/  IMAD.WIDE R2, R25, 0x4, R232 ;  /* 0x0000000419027825 */ /* 0x000fc600078e02e8 */
[----:B------:R-:W-:Y:S04]  /*55ad0*/  STL.64 [R1+0xaa0], R22 ;  /* 0x000aa01601007387 */ /* 0x000fe80000100a00 */
[----:B------:R-:W-:Y:S04]  /*55ae0*/  LDGSTS.E [R252+0x5900], desc[UR22][R22.64], P6 ;  /* 0x0590000016fc7fae */ /* 0x000fe8000b1a1016 */
[----:B------:R1:W-:Y:S04]  /*55af0*/  STL.64 [R1+0xb08], R2 ;  /* 0x000b080201007387 */ /* 0x0003e80000100a00 */
[----:B------:R-:W-:Y:S04]  /*55b00*/  LDGSTS.E [R24+0x5d00], desc[UR22][R2.64], P6 ;  /* 0x05d0000002187fae */ /* 0x000fe8000b1a1016 */
[----:B-1----:R-:W2:Y:S04]  /*55b10*/  LDL.LU.64 R2, [R1+0x1b8] ;  /* 0x0001b80001027983 */ /* 0x002ea80000300a00 */
[----:B------:R-:W2:Y:S04]  /*55b20*/  LDL.LU.64 R22, [R1+0x1a8] ;  /* 0x0001a80001167983 */ /* 0x000ea80000300a00 */
[----:B------:R-:W2:Y:S04]  /*55b30*/  LDL.LU.64 R230, [R1+0x198] ;  /* 0x0001980001e67983 */ /* 0x000ea80000300a00 */
[----:B------:R-:W2:Y:S01]  /*55b40*/  LDL.LU.64 R232, [R1+0x188] ;  /* 0x0001880001e87983 */ /* 0x000ea20000300a00 */
[----:B----4-:R-:W-:-:S04]  /*55b50*/  IMAD.WIDE R14, R25, 0x4, R14 ;  /* 0x00000004190e7825 */ /* 0x010fc800078e020e */
[C---:B------:R-:W-:Y:S01]  /*55b60*/  IMAD.WIDE R12, R25.reuse, 0x4, R12 ;  /* 0x00000004190c7825 */ /* 0x040fe200078e020c */
[----:B------:R-:W-:Y:S04]  /*55b70*/  STL.64 [R1+0xb38], R14 ;  /* 0x000b380e01007387 */ /* 0x000fe80000100a00 */
[----:B------:R-:W-:Y:S04]  /*55b80*/  LDGSTS.E [R252+0x6100], desc[UR22][R14.64], P6 ;  /* 0x061000000efc7fae */ /* 0x000fe8000b1a1016 */
[----:B------:R1:W-:Y:S04]  /*55b90*/  STL.64 [R1+0xb70], R12 ;  /* 0x000b700c01007387 */ /* 0x0003e80000100a00 */
[----:B------:R-:W-:Y:S04]  /*55ba0*/  LDGSTS.E [R24+0x6500], desc[UR22][R12.64], P6 ;  /* 0x065000000c187fae */ /* 0x000fe8000b1a1016 */
[----:B-1----:R-:W4:Y:S04]  /*55bb0*/  LDL.LU.64 R12, [R1+0x178] ;  /* 0x00017800010c7983 */ /* 0x002f280000300a00 */
[----:B------:R-:W4:Y:S01]  /*55bc0*/  LDL.LU.64 R14, [R1+0x168] ;  /* 0x00016800010e7983 */ /* 0x000f220000300a00 */
[----:B---3--:R-:W-:-:S04]  /*55bd0*/  IMAD.WIDE R218, R25, 0x4, R218 ;  /* 0x0000000419da7825 */ /* 0x008fc800078e02da */
[C---:B------:R-:W-:Y:S01]  /*55be0*/  IMAD.WIDE R16, R25.reuse, 0x4, R16 ;  /* 0x0000000419107825 */ /* 0x040fe200078e0210 */
[----:B------:R1:W-:Y:S04]  /*55bf0*/  STL.64 [R1+0xba8], R218 ;  /* 0x000ba8da01007387 */ /* 0x0003e80000100a00 */
[----:B------:R3:W-:Y:S04]  /*55c00*/  STL.64 [R1+0xc78], R16 ;  /* 0x000c781001007387 */ /* 0x0007e80000100a00 */
[----:B------:R-:W-:Y:S04]  /*55c10*/  LDGSTS.E [R252+0x6900], desc[UR22][R218.64], P6 ;  /* 0x06900000dafc7fae */ /* 0x000fe8000b1a1016 */
[----:B------:R-:W-:Y:S04]  /*55c20*/  LDGSTS.E [R24+0x6d00], desc[UR22][R16.64], P6 ;  /* 0x06d0000010187fae */ /* 0x000fe8000b1a1016 */
[----:B-1----:R-:W4:Y:S04]  /*55c30*/  LDL.LU.64 R218, [R1+0x1b78] ;  /* 0x001b780001da7983 */ /* 0x002f280000300a00 */
[----:B---3--:R-:W3:Y:S01]  /*55c40*/  LDL.LU.64 R16, [R1+0x158] ;  /* 0x0001580001107983 */ /* 0x008ee20000300a00 */
[----:B--2---:R-:W-:-:S04]  /*55c50*/  IMAD.WIDE R4, R25, 0x4, R4 ;  /* 0x0000000419047825 */ /* 0x004fc800078e0204 */
[C---:B------:R-:W-:Y:S01]  /*55c60*/  IMAD.WIDE R10, R25.reuse, 0x4, R10 ;  /* 0x00000004190a7825 */ /* 0x040fe200078e020a */
[----:B------:R1:W-:Y:S04]  /*55c70*/  STL.64 [R1+0xc88], R4 ;  /* 0x000c880401007387 */ /* 0x0003e80000100a00 */
[----:B------:R-:W-:Y:S04]  /*55c80*/  LDGSTS.E [R252+0x7100], desc[UR22][R4.64], P6 ;  /* 0x0710000004fc7fae */ /* 0x000fe8000b1a1016 */
[----:B------:R2:W-:Y:S01]  /*55c90*/  LDGSTS.E [R24+0x7500], desc[UR22][R10.64], P6 ;  /* 0x075000000a187fae */ /* 0x0005e2000b1a1016 */
[----:B------:R-:W-:-:S03]  /*55ca0*/  IMAD.WIDE R18, R25, 0x4, R18 ;  /* 0x0000000419127825 */ /* 0x000fc600078e0212 */
[----:B-1----:R-:W3:Y:S04]  /*55cb0*/  LDL.LU.64 R4, [R1+0x1b70] ;  /* 0x001b700001047983 */ /* 0x002ee80000300a00 */
[----:B------:R2:W-:Y:S04]  /*55cc0*/  STL.64 [R1+0xcb0], R10 ;  /* 0x000cb00a01007387 */ /* 0x0005e80000100a00 */
[----:B------:R-:W-:Y:S04]  /*55cd0*/  STL.64 [R1+0xcc8], R18 ;  /* 0x000cc81201007387 */ /* 0x000fe80000100a00 */
[----:B------:R-:W-:Y:S01]  /*55ce0*/  LDGSTS.E [R252+0x7900], desc[UR22][R18.64], P6 ;  /* 0x0790000012fc7fae */ /* 0x000fe2000b1a1016 */
[----:B--2---:R-:W-:-:S05]  /*55cf0*/  IMAD.WIDE R10, R25, 0x4, R20 ;  /* 0x00000004190a7825 */ /* 0x004fca00078e0214 */
[----:B------:R1:W-:Y:S04]  /*55d00*/  STL.64 [R1+0xf68], R10 ;  /* 0x000f680a01007387 */ /* 0x0003e80000100a00 */
[----:B------:R1:W-:Y:S02]  /*55d10*/  LDGSTS.E [R24+0x7d00], desc[UR22][R10.64], P6 ;  /* 0x07d000000a187fae */ /* 0x0003e4000b1a1016 */
[----:B-1----:R-:W-:-:S04]  /*55d20*/  IMAD.WIDE R10, R25, 0x4, R2 ;  /* 0x00000004190a7825 */ /* 0x002fc800078e0202 */
[C---:B------:R-:W-:Y:S01]  /*55d30*/  IMAD.WIDE R2, R25.reuse, 0x4, R22 ;  /* 0x0000000419027825 */ /* 0x040fe200078e0216 */
[----:B------:R1:W-:Y:S04]  /*55d40*/  STL.64 [R1+0xff0], R10 ;  /* 0x000ff00a01007387 */ /* 0x0003e80000100a00 */
[----:B------:R1:W-:Y:S04]  /*55d50*/  LDGSTS.E [R252+0x20100], desc[UR22][R10.64], P6 ;  /* 0x201000000afc7fae */ /* 0x0003e8000b1a1016 */
[----:B------:R2:W-:Y:S04]  /*55d60*/  STL.64 [R1+0x1008], R2 ;  /* 0x0010080201007387 */ /* 0x0005e80000100a00 */
[----:B------:R2:W-:Y:S01]  /*55d70*/  LDGSTS.E [R24+0x20500], desc[UR22][R2.64], P6 ;  /* 0x2050000002187fae */ /* 0x0005e2000b1a1016 */
[----:B-1----:R-:W-:-:S04]  /*55d80*/  IMAD.WIDE R10, R25, 0x4, R230 ;  /* 0x00000004190a7825 */ /* 0x002fc800078e02e6 */
[C---:B--2---:R-:W-:Y:S01]  /*55d90*/  IMAD.WIDE R2, R25.reuse, 0x4, R232 ;  /* 0x0000000419027825 */ /* 0x044fe200078e02e8 */
[----:B------:R4:W-:Y:S04]  /*55da0*/  STL.64 [R1+0x1020], R10 ;  /* 0x0010200a01007387 */ /* 0x0009e80000100a00 */
[----:B------:R4:W-:Y:S04]  /*55db0*/  LDGSTS.E [R252+0x20900], desc[UR22][R10.64], P6 ;  /* 0x209000000afc7fae */ /* 0x0009e8000b1a1016 */
[----:B------:R1:W-:Y:S04]  /*55dc0*/  STL.64 [R1+0x1030], R2 ;  /* 0x0010300201007387 */ /* 0x0003e80000100a00 */
[----:B------:R1:W-:Y:S01]  /*55dd0*/  LDGSTS.E [R24+0x20d00], desc[UR22][R2.64], P6 ;  /* 0x20d0000002187fae */ /* 0x0003e2000b1a1016 */
[----:B----4-:R-:W-:-:S04]  /*55de0*/  IMAD.WIDE R10, R25, 0x4, R12 ;  /* 0x00000004190a7825 */ /* 0x010fc800078e020c */
[C---:B-1----:R-:W-:Y:S01]  /*55df0*/  IMAD.WIDE R2, R25.reuse, 0x4, R14 ;  /* 0x0000000419027825 */ /* 0x042fe200078e020e */
[----:B------:R-:W-:Y:S04]  /*55e00*/  STL.64 [R1+0x1050], R10 ;  /* 0x0010500a01007387 */ /* 0x000fe80000100a00 */
[----:B------:R-:W-:Y:S04]  /*55e10*/  LDGSTS.E [R252+0x21100], desc[UR22][R10.64], P6 ;  /* 0x211000000afc7fae */ /* 0x000fe8000b1a1016 */
[----:B------:R1:W-:Y:S04]  /*55e20*/  STL.64 [R1+0x1070], R2 ;  /* 0x0010700201007387 */ /* 0x0003e80000100a00 */
[----:B------:R1:W-:Y:S02]  /*55e30*/  LDGSTS.E [R24+0x21500], desc[UR22][R2.64], P6 ;  /* 0x2150000002187fae */ /* 0x0003e4000b1a1016 */
[----:B-1----:R-:W-:-:S04]  /*55e40*/  IMAD.WIDE R2, R25, 0x4, R146 ;  /* 0x0000000419027825 */ /* 0x002fc800078e0292 */
[----:B------:R-:W-:Y:S02]  /*55e50*/  VIADD R146, R9, 0x100000 ;  /* 0x0010000009927836 */ /* 0x000fe40000000000 */
[----:B---3--:R-:W-:-:S05]  /*55e60*/  IMAD.WIDE R10, R25, 0x4, R16 ;  /* 0x00000004190a7825 */ /* 0x008fca00078e0210 */
[----:B------:R1:W-:Y:S04]  /*55e70*/  STL.64 [R1+0x1080], R10 ;  /* 0x0010800a01007387 */ /* 0x0003e80000100a00 */
[----:B------:R1:W-:Y:S04]  /*55e80*/  LDGSTS.E [R146+0x21900], desc[UR22][R10.64], P6 ;  /* 0x219000000a927fae */ /* 0x0003e8000b1a1016 */
[----:B------:R2:W-:Y:S04]  /*55e90*/  STL.64 [R1+0x1120], R2 ;  /* 0x0011200201007387 */ /* 0x0005e80000100a00 */
[----:B------:R2:W-:Y:S01]  /*55ea0*/  LDGSTS.E [R24+0x21d00], desc[UR22][R2.64], P6 ;  /* 0x21d0000002187fae */ /* 0x0005e2000b1a1016 */
[----:B-1----:R-:W-:-:S04]  /*55eb0*/  IMAD.WIDE R10, R25, 0x4, R144 ;  /* 0x00000004190a7825 */ /* 0x002fc800078e0290 */
[----:B--2---:R-:W-:-:S04]  /*55ec0*/  IMAD.WIDE R2, R25, 0x4, R142 ;  /* 0x0000000419027825 */ /* 0x004fc800078e028e */
[----:B------:R-:W-:Y:S01]  /*55ed0*/  VIADD R142, R9, 0x100000 ;  /* 0x00100000098e7836 */ /* 0x000fe20000000000 */
        /* <DEDUP_REMOVED lines=26> */
[----:B--2---:R-:W-:Y:S01]  /*56080*/  IMAD.WIDE R2, R25, 0x4, R126 ;  /* 0x0000000419027825 */ /* 0x004fe200078e027e */
[----:B------:R-:W-:Y:S01]  /*56090*/  IADD3 R126, PT, PT, R9, 0x100000, RZ ;  /* 0x00100000097e7810 */ /* 0x000fe20007ffe0ff */
        /* <DEDUP_REMOVED lines=20> */
[----:B------:R1:W-:Y:S04]  /*561e0*/  STL.64 [R1+0x1300], R10 ;  /* 0x0013000a01007387 */ /* 0x0003e80000100a00 */
[----:B------:R2:W-:Y:S04]  /*561f0*/  STL.64 [R1+0x12f8], R2 ;  /* 0x0012f80201007387 */ /* 0x0005e80000100a00 */
[----:B------:R-:W3:Y:S04]  /*56200*/  LDL.LU.64 R14, [R1+0x150] ;  /* 0x00015000010e7983 */ /* 0x000ee80000300a00 */
[----:B------:R-:W4:Y:S01]  /*56210*/  LDL.LU.64 R16, [R1+0x138] ;  /* 0x0001380001107983 */ /* 0x000f220000300a00 */
[----:B------:R-:W-:-:S05]  /*56220*/  VIADD R114, R9, 0x100000 ;  /* 0x0010000009727836 */ /* 0x000fca0000000000 */
[----:B------:R1:W-:Y:S04]  /*56230*/  LDGSTS.E [R114+0x25900], desc[UR22][R10.64], P6 ;  /* 0x259000000a727fae */ /* 0x0003e8000b1a1016 */
[----:B------:R2:W-:Y:S01]  /*56240*/  LDGSTS.E [R24+0x25d00], desc[UR22][R2.64], P6 ;  /* 0x25d0000002187fae */ /* 0x0005e2000b1a1016 */
[----:B------:R-:W-:-:S04]  /*56250*/  IMAD.WIDE R12, R25, 0x4, R108 ;  /* 0x00000004190c7825 */ /* 0x000fc800078e026c */
[----:B-1----:R-:W-:-:S04]  /*56260*/  IMAD.WIDE R10, R25, 0x4, R112 ;  /* 0x00000004190a7825 */ /* 0x002fc800078e0270 */
[----:B--2---:R-:W-:-:S04]  /*56270*/  IMAD.WIDE R2, R25, 0x4, R110 ;  /* 0x0000000419027825 */ /* 0x004fc800078e026e */
[----:B------:R-:W-:Y:S01]  /*56280*/  VIADD R110, R9, 0x100000 ;  /* 0x00100000096e7836 */ /* 0x000fe20000000000 */
[----:B------:R1:W-:Y:S04]  /*56290*/  STL.64 [R1+0x12f0], R10 ;  /* 0x0012f00a01007387 */ /* 0x0003e80000100a00 */
[----:B------:R1:W-:Y:S04]  /*562a0*/  LDGSTS.E [R110+0x26100], desc[UR22][R10.64], P6 ;  /* 0x261000000a6e7fae */ /* 0x0003e8000b1a1016 */
[----:B------:R2:W-:Y:S04]  /*562b0*/  STL.64 [R1+0x12e8], R2 ;  /* 0x0012e80201007387 */ /* 0x0005e80000100a00 */
[----:B------:R-:W-:Y:S04]  /*562c0*/  LDGSTS.E [R24+0x26500], desc[UR22][R2.64], P6 ;  /* 0x2650000002187fae */ /* 0x000fe8000b1a1016 */
[----:B------:R-:W4:Y:S01]  /*562d0*/  LDL.LU.64 R20, [R1+0x128] ;  /* 0x0001280001147983 */ /* 0x000f220000300a00 */
[----:B-1----:R-:W-:-:S04]  /*562e0*/  IMAD.WIDE R10, R25, 0x4, R106 ;  /* 0x00000004190a7825 */ /* 0x002fc800078e026a */
[----:B------:R-:W-:Y:S01]  /*562f0*/  VIADD R106, R9, 0x100000 ;  /* 0x00100000096a7836 */ /* 0x000fe20000000000 */
[----:B--2---:R-:W2:Y:S04]  /*56300*/  LDL.LU.64 R2, [R1+0x118] ;  /* 0x0001180001027983 */ /* 0x004ea80000300a00 */
[----:B------:R1:W-:Y:S04]  /*56310*/  STL.64 [R1+0x12e0], R12 ;  /* 0x0012e00c01007387 */ /* 0x0003e80000100a00 */
[----:B------:R1:W-:Y:S04]  /*56320*/  STL.64 [R1+0x12d8], R10 ;  /* 0x0012d80a01007387 */ /* 0x0003e80000100a00 */
[----:B------:R1:W-:Y:S04]  /*56330*/  LDGSTS.E [R106+0x26900], desc[UR22][R12.64], P6 ;  /* 0x269000000c6a7fae */ /* 0x0003e8000b1a1016 */
[----:B------:R-:W2:Y:S04]  /*56340*/  LDL.LU.64 R22, [R1+0x108] ;  /* 0x0001080001167983 */ /* 0x000ea80000300a00 */
[----:B------:R1:W-:Y:S04]  /*56350*/  LDGSTS.E [R24+0x26d00], desc[UR22][R10.64], P6 ;  /* 0x26d000000a187fae */ /* 0x0003e8000b1a1016 */
[----:B------:R-:W2:Y:S01]  /*56360*/  LDL.LU.64 R230, [R1+0xf8] ;  /* 0x0000f80001e67983 */ /* 0x000ea20000300a00 */
[----:B-1----:R-:W-:-:S04]  /*56370*/  IMAD.WIDE R12, R25, 0x4, R104 ;  /* 0x00000004190c7825 */ /* 0x002fc800078e0268 */
[----:B------:R-:W-:-:S04]  /*56380*/  IMAD.WIDE R10, R25, 0x4, R102 ;  /* 0x00000004190a7825 */ /* 0x000fc800078e0266 */
[----:B------:R-:W-:Y:S01]  /*56390*/  VIADD R102, R9, 0x100000 ;  /* 0x0010000009667836 */ /* 0x000fe20000000000 */
[----:B------:R1:W-:Y:S01]  /*563a0*/  STL.64 [R1+0x12d0], R12 ;  /* 0x0012d00c01007387 */ /* 0x0003e20000100a00 */
[----:B------:R-:W-:-:S03]  /*563b0*/  IMAD.WIDE R18, R25, 0x4, R100 ;  /* 0x0000000419127825 */ /* 0x000fc600078e0264 */
[----:B------:R-:W-:Y:S04]  /*563c0*/  LDGSTS.E [R102+0x27100], desc[UR22][R12.64], P6 ;  /* 0x271000000c667fae */ /* 0x000fe8000b1a1016 */
[----:B------:R1:W-:Y:S04]  /*563d0*/  STL.64 [R1+0x12c8], R10 ;  /* 0x0012c80a01007387 */ /* 0x0003e80000100a00 */
[----:B------:R1:W-:Y:S04]  /*563e0*/  LDGSTS.E [R24+0x27500], desc[UR22][R10.64], P6 ;  /* 0x275000000a187fae */ /* 0x0003e8000b1a1016 */
[----:B------:R-:W2:Y:S04]  /*563f0*/  LDL.LU.64 R232, [R1+0xe8] ;  /* 0x0000e80001e87983 */ /* 0x000ea80000300a00 */
[----:B-1----:R-:W2:Y:S01]  /*56400*/  LDL.LU.64 R12, [R1+0xd8] ;  /* 0x0000d800010c7983 */ /* 0x002ea20000300a00 */
[----:B------:R-:W-:-:S04]  /*56410*/  IMAD.WIDE R10, R25, 0x4, R98 ;  /* 0x00000004190a7825 */ /* 0x000fc800078e0262 */
[----:B------:R-:W-:Y:S01]  /*56420*/  VIADD R98, R9, 0x100000 ;  /* 0x0010000009627836 */ /* 0x000fe20000000000 */
[----:B------:R3:W-:Y:S04]  /*56430*/  STL.64 [R1+0x12c0], R18 ;  /* 0x0012c01201007387 */ /* 0x0007e80000100a00 */
[----:B------:R3:W-:Y:S04]  /*56440*/  LDGSTS.E [R98+0x27900], desc[UR22][R18.64], P6 ;  /* 0x2790000012627fae */ /* 0x0007e8000b1a1016 */
[----:B------:R4:W-:Y:S04]  /*56450*/  STL.64 [R1+0x12b8], R10 ;  /* 0x0012b80a01007387 */ /* 0x0009e80000100a00 */
[----:B------:R4:W-:Y:S01]  /*56460*/  LDGSTS.E [R24+0x27d00], desc[UR22][R10.64], P6 ;  /* 0x27d000000a187fae */ /* 0x0009e2000b1a1016 */
[----:B---3--:R-:W-:-:S03]  /*56470*/  IMAD.WIDE R18, R25, 0x4, R14 ;  /* 0x0000000419127825 */ /* 0x008fc600078e020e */
[----:B------:R-:W3:Y:S01]  /*56480*/  LDL.LU.64 R14, [R1+0xc8] ;  /* 0x0000c800010e7983 */ /* 0x000ee20000300a00 */
[----:B----4-:R-:W-:-:S03]  /*56490*/  IMAD.WIDE R10, R25, 0x4, R16 ;  /* 0x00000004190a7825 */ /* 0x010fc600078e0210 */
[----:B------:R-:W4:Y:S01]  /*564a0*/  LDL.LU.64 R16, [R1+0xb8] ;  /* 0x0000b80001107983 */ /* 0x000f220000300a00 */
[C---:B------:R-:W-:Y:S02]  /*564b0*/  VIADD R98, R8.reuse, 0x100000 ;  /* 0x0010000008627836 */ /* 0x040fe40000000000 */
[----:B------:R-:W-:Y:S01]  /*564c0*/  VIADD R24, R8, 0x100000 ;  /* 0x0010000008187836 */ /* 0x000fe20000000000 */
[----:B------:R-:W-:Y:S04]  /*564d0*/  STL.64 [R1+0x288], R18 ;  /* 0x0002881201007387 */ /* 0x000fe80000100a00 */
[----:B------:R1:W-:Y:S04]  /*564e0*/  LDGSTS.E [R98+0x180], desc[UR22][R18.64], P6 ;  /* 0x0018000012627fae */ /* 0x0003e8000b1a1016 */
[----:B------:R1:W-:Y:S04]  /*564f0*/  STL.64 [R1+0x280], R10 ;  /* 0x0002800a01007387 */ /* 0x0003e80000100a00 */
[----:B------:R-:W-:Y:S04]  /*56500*/  LDGSTS.E [R24+0x580], desc[UR22][R10.64], P6 ;  /* 0x005800000a187fae */ /* 0x000fe8000b1a1016 */
[----:B------:R-:W4:Y:S04]  /*56510*/  LDL.LU.64 R146, [R1+0xa8] ;  /* 0x0000a80001927983 */ /* 0x000f280000300a00 */
[----:B-1----:R-:W4:Y:S01]  /*56520*/  LDL.LU.64 R10, [R1+0x98] ;  /* 0x00009800010a7983 */ /* 0x002f220000300a00 */
[----:B------:R-:W-:-:S04]  /*56530*/  IMAD.WIDE R18, R25, 0x4, R20 ;  /* 0x0000000419127825 */ /* 0x000fc800078e0214 */
[C---:B--2---:R-:W-:Y:S01]  /*56540*/  IMAD.WIDE R2, R25.reuse, 0x4, R2 ;  /* 0x0000000419027825 */ /* 0x044fe200078e0202 */
[----:B------:R1:W-:Y:S04]  /*56550*/  STL.64 [R1+0x278], R18 ;  /* 0x0002781201007387 */ /* 0x0003e80000100a00 */
[----:B------:R2:W-:Y:S04]  /*56560*/  STL.64 [R1+0x270], R2 ;  /* 0x0002700201007387 */ /* 0x0005e80000100a00 */
[----:B------:R-:W-:Y:S04]  /*56570*/  LDGSTS.E [R98+0x980], desc[UR22][R18.64], P6 ;  /* 0x0098000012627fae */ /* 0x000fe8000b1a1016 */
[----:B------:R2:W-:Y:S01]  /*56580*/  LDGSTS.E [R24+0xd80], desc[UR22][R2.64], P6 ;  /* 0x00d8000002187fae */ /* 0x0005e2000b1a1016 */
[----:B------:R-:W-:-:S03]  /*56590*/  IMAD.WIDE R22, R25, 0x4, R22 ;  /* 0x0000000419167825 */ /* 0x000fc600078e0216 */
[----:B-1----:R-:W4:Y:S01]  /*565a0*/  LDL.LU.64 R18, [R1+0x88] ;  /* 0x0000880001127983 */ /* 0x002f220000300a00 */
[----:B--2---:R-:W-:-:S03]  /*565b0*/  IMAD.WIDE R2, R25, 0x4, R230 ;  /* 0x0000000419027825 */ /* 0x004fc600078e02e6 */
[----:B------:R-:W2:Y:S04]  /*565c0*/  LDL.LU.64 R20, [R1+0x78] ;  /* 0x0000780001147983 */ /* 0x000ea80000300a00 */
[----:B------:R-:W-:Y:S04]  /*565d0*/  STL.64 [R1+0x268], R22 ;  /* 0x0002681601007387 */ /* 0x000fe80000100a00 */
[----:B------:R-:W-:Y:S04]  /*565e0*/  LDGSTS.E [R98+0x1180], desc[UR22][R22.64], P6 ;  /* 0x0118000016627fae */ /* 0x000fe8000b1a1016 */
[----:B------:R1:W-:Y:S04]  /*565f0*/  STL.64 [R1+0x260], R2 ;  /* 0x0002600201007387 */ /* 0x0003e80000100a00 */
[----:B------:R-:W-:Y:S04]  /*56600*/  LDGSTS.E [R24+0x1580], desc[UR22][R2.64], P6 ;  /* 0x0158000002187fae */ /* 0x000fe8000b1a1016 */
[----:B-1----:R-:W2:Y:S04]  /*56610*/  LDL.LU.64 R2, [R1+0x68] ;  /* 0x0000680001027983 */ /* 0x002ea80000300a00 */
[----:B------:R-:W2:Y:S01]  /*56620*/  LDL.LU.64 R22, [R1+0x58] ;  /* 0x0000580001167983 */ /* 0x000ea20000300a00 */
[----:B------:R-:W-:-:S03]  /*56630*/  IMAD.WIDE R100, R25, 0x4, R232 ;  /* 0x0000000419647825 */ /* 0x000fc600078e02e8 */
[----:B------:R-:W2:Y:S01]  /*56640*/  LDL.LU.64 R230, [R1+0x48] ;  /* 0x0000480001e67983 */ /* 0x000ea20000300a00 */
[----:B------:R-:W-:-:S03]  /*56650*/  IMAD.WIDE R12, R25, 0x4, R12 ;  /* 0x00000004190c7825 */ /* 0x000fc600078e020c */
[----:B------:R-:W2:Y:S04]  /*56660*/  LDL.LU.64 R232, [R1+0x38] ;  /* 0x0000380001e87983 */ /* 0x000ea80000300a00 */
[----:B------:R-:W-:Y:S04]  /*56670*/  STL.64 [R1+0x258], R100 ;  /* 0x0002586401007387 */ /* 0x000fe80000100a00 */
[----:B------:R3:W-:Y:S04]  /*56680*/  LDGSTS.E [R98+0x1980], desc[UR22][R100.64], P6 ;  /* 0x0198000064627fae */ /* 0x0007e8000b1a1016 */
[----:B------:R1:W-:Y:S04]  /*56690*/  STL.64 [R1+0x250], R12 ;  /* 0x0002500c01007387 */ /* 0x0003e80000100a00 */
[----:B------:R-:W-:Y:S04]  /*566a0*/  LDGSTS.E [R24+0x1d80], desc[UR22][R12.64], P6 ;  /* 0x01d800000c187fae */ /* 0x000fe8000b1a1016 */
[----:B-1----:R-:W2:Y:S01]  /*566b0*/  LDL.LU.64 R12, [R1+0x28] ;  /* 0x00002800010c7983 */ /* 0x002ea20000300a00 */
[----:B---3--:R-:W-:-:S03]  /*566c0*/  IMAD.WIDE R100, R25, 0x4, R14 ;  /* 0x0000000419647825 */ /* 0x008fc600078e020e */
[----:B------:R-:W3:Y:S01]  /*566d0*/  LDL.LU.64 R14, [R1+0x18] ;  /* 0x00001800010e7983 */ /* 0x000ee20000300a00 */
[----:B----4-:R-:W-:-:S03]  /*566e0*/  IMAD.WIDE R16, R25, 0x4, R16 ;  /* 0x0000000419107825 */ /* 0x010fc600078e0210 */
[----:B------:R-:W-:Y:S04]  /*566f0*/  STL.64 [R1+0x248], R100 ;  /* 0x0002486401007387 */ /* 0x000fe80000100a00 */
[----:B------:R1:W-:Y:S04]  /*56700*/  LDGSTS.E [R98+0x2180], desc[UR22][R100.64], P6 ;  /* 0x0218000064627fae */ /* 0x0003e8000b1a1016 */
[----:B------:R4:W-:Y:S04]  /*56710*/  STL.64 [R1+0x240], R16 ;  /* 0x0002401001007387 */ /* 0x0009e80000100a00 */
[----:B------:R-:W-:Y:S04]  /*56720*/  LDGSTS.E [R24+0x2580], desc[UR22][R16.64], P6 ;  /* 0x0258000010187fae */ /* 0x000fe8000b1a1016 */
[----:B----4-:R-:W4:Y:S01]  /*56730*/  LDL.LU.64 R16, [R1+0x8] ;  /* 0x0000080001107983 */ /* 0x010f220000300a00 */
[----:B-1----:R-:W-:-:S04]  /*56740*/  IMAD.WIDE R100, R25, 0x4, R146 ;  /* 0x0000000419647825 */ /* 0x002fc800078e0292 */
[C---:B------:R-:W-:Y:S01]  /*56750*/  IMAD.WIDE R10, R25.reuse, 0x4, R10 ;  /* 0x00000004190a7825 */ /* 0x040fe200078e020a */
[----:B------:R-:W-:Y:S04]  /*56760*/  STL.64 [R1+0x238], R100 ;  /* 0x0002386401007387 */ /* 0x000fe80000100a00 */
[----:B------:R-:W-:Y:S04]  /*56770*/  LDGSTS.E [R98+0x2980], desc[UR22][R100.64], P6 ;  /* 0x0298000064627fae */ /* 0x000fe8000b1a1016 */
[----:B------:R2:W-:Y:S04]  /*56780*/  STL.64 [R1+0x230], R10 ;  /* 0x0002300a01007387 */ /* 0x0005e80000100a00 */
[----:B------:R2:W-:Y:S01]  /*56790*/  LDGSTS.E [R24+0x2d80], desc[UR22][R10.64], P6 ;  /* 0x02d800000a187fae */ /* 0x0005e2000b1a1016 */
[----:B------:R-:W-:-:S04]  /*567a0*/  IMAD.WIDE R18, R25, 0x4, R18 ;  /* 0x0000000419127825 */ /* 0x000fc800078e0212 */
[C---:B--2---:R-:W-:Y:S01]  /*567b0*/  IMAD.WIDE R10, R25.reuse, 0x4, R20 ;  /* 0x00000004190a7825 */ /* 0x044fe200078e0214 */
[----:B------:R-:W-:Y:S04]  /*567c0*/  STL.64 [R1+0x228], R18 ;  /* 0x0002281201007387 */ /* 0x000fe80000100a00 */
[----:B------:R-:W-:Y:S04]  /*567d0*/  LDGSTS.E [R98+0x3180], desc[UR22][R18.64], P6 ;  /* 0x0318000012627fae */ /* 0x000fe8000b1a1016 */
        /* <DEDUP_REMOVED lines=14> */
[----:B-1----:R-:W-:-:S05]  /*568c0*/  IMAD.WIDE R10, R25, 0x4, R12 ;  /* 0x00000004190a7825 */ /* 0x002fca00078e020c */
[----:B------:R-:W-:Y:S04]  /*568d0*/  STL.64 [R1+0x1f8], R10 ;  /* 0x0001f80a01007387 */ /* 0x000fe80000100a00 */
[----:B------:R-:W-:Y:S01]  /*568e0*/  LDGSTS.E [R98+0x4980], desc[UR22][R10.64], P6 ;  /* 0x049800000a627fae */ /* 0x000fe2000b1a1016 */
[----:B---3--:R-:W-:-:S05]  /*568f0*/  IMAD.WIDE R2, R25, 0x4, R14 ;  /* 0x0000000419027825 */ /* 0x008fca00078e020e */
[----:B------:R1:W-:Y:S04]  /*56900*/  STL.64 [R1+0x1f0], R2 ;  /* 0x0001f00201007387 */ /* 0x0003e80000100a00 */
[----:B------:R1:W-:Y:S02]  /*56910*/  LDGSTS.E [R24+0x4d80], desc[UR22][R2.64], P6 ;  /* 0x04d8000002187fae */ /* 0x0003e4000b1a1016 */
[----:B-1----:R-:W-:-:S04]  /*56920*/  IMAD.WIDE R2, R25, 0x4, R250 ;  /* 0x0000000419027825 */ /* 0x002fc800078e02fa */
[----:B----4-:R-:W-:-:S05]  /*56930*/  IMAD.WIDE R10, R25, 0x4, R16 ;  /* 0x00000004190a7825 */ /* 0x010fca00078e0210 */
        /* <DEDUP_REMOVED lines=65> */
[C---:B--2---:R-:W-:Y:S01]  /*56d50*/  IMAD.WIDE R2, R25.reuse, 0x4, R70 ;  /* 0x0000000419027825 */ /* 0x044fe200078e0246 */
        /* <DEDUP_REMOVED lines=82> */
[----:B-1----:R-:W2:Y:S04]  /*57280*/  LDL.LU.64 R12, [R1+0xe0] ;  /* 0x0000e000010c7983 */ /* 0x002ea80000300a00 */
[----:B------:R-:W2:Y:S01]  /*57290*/  LDL.LU.64 R232, [R1+0xd0] ;  /* 0x0000d00001e87983 */ /* 0x000ea20000300a00 */
[----:B------:R-:W-:-:S04]  /*572a0*/  IMAD.WIDE R10, R25, 0x4, R26 ;  /* 0x00000004190a7825 */ /* 0x000fc800078e021a */
[----:B------:R-:W-:Y:S01]  /*572b0*/  VIADD R26, R8, 0x100000 ;  /* 0x00100000081a7836 */ /* 0x000fe20000000000 */
[----:B------:R-:W-:Y:S04]  /*572c0*/  STL.64 [R1+0x11b8], R18 ;  /* 0x0011b81201007387 */ /* 0x000fe80000100a00 */
[----:B------:R-:W-:Y:S04]  /*572d0*/  STL.64 [R1+0x1a68], R8 ;  /* 0x001a680801007387 */ /* 0x000fe80000100a00 */
[----:B------:R-:W-:Y:S04]  /*572e0*/  LDGSTS.E [R26+0x27980], desc[UR22][R18.64], P6 ;  /* 0x27980000121a7fae */ /* 0x000fe8000b1a1016 */
[----:B------:R3:W-:Y:S04]  /*572f0*/  STL.64 [R1+0x11b0], R10 ;  /* 0x0011b00a01007387 */ /* 0x0007e80000100a00 */
[----:B------:R3:W-:Y:S02]  /*57300*/  LDGSTS.E [R24+0x27d80], desc[UR22][R10.64], P6 ;  /* 0x27d800000a187fae */ /* 0x0007e4000b1a1016 */
[----:B---3--:R-:W-:-:S04]  /*57310*/  IMAD.WIDE R10, R25, 0x4, R14 ;  /* 0x00000004190a7825 */ /* 0x008fc800078e020e */
[----:B----4-:R-:W-:Y:S02]  /*57320*/  IMAD.WIDE R8, R25, 0x4, R16 ;  /* 0x0000000419087825 */ /* 0x010fe400078e0210 */
[----:B------:R-:W3:Y:S04]  /*57330*/  LDL.LU.64 R16, [R1+0xc0] ;  /* 0x0000c00001107983 */ /* 0x000ee80000300a00 */
[----:B------:R-:W4:Y:S01]  /*57340*/  LDL.LU.64 R14, [R1+0xb0] ;  /* 0x0000b000010e7983 */ /* 0x000f220000300a00 */
[C---:B------:R-:W-:Y:S02]  /*57350*/  VIADD R26, R7.reuse, 0x100000 ;  /* 0x00100000071a7836 */ /* 0x040fe40000000000 */
[----:B------:R-:W-:Y:S01]  /*57360*/  VIADD R24, R7, 0x100000 ;  /* 0x0010000007187836 */ /* 0x000fe20000000000 */
[----:B------:R1:W-:Y:S04]  /*57370*/  STL.64 [R1+0x1e0], R10 ;  /* 0x0001e00a01007387 */ /* 0x0003e80000100a00 */
[----:B------:R-:W-:Y:S04]  /*57380*/  LDGSTS.E [R26+0x200], desc[UR22][R10.64], P6 ;  /* 0x002000000a1a7fae */ /* 0x000fe8000b1a1016 */
[----:B------:R1:W-:Y:S04]  /*57390*/  STL.64 [R1+0x1d8], R8 ;  /* 0x0001d80801007387 */ /* 0x0003e80000100a00 */
[----:B------:R1:W-:Y:S04]  /*573a0*/  LDGSTS.E [R24+0x600], desc[UR22][R8.64], P6 ;  /* 0x0060000008187fae */ /* 0x0003e8000b1a1016 */
[----:B-1----:R-:W4:Y:S04]  /*573b0*/  LDL.LU.64 R10, [R1+0xa0] ;  /* 0x0000a000010a7983 */ /* 0x002f280000300a00 */
[----:B------:R-:W4:Y:S01]  /*573c0*/  LDL.LU.64 R146, [R1+0x90] ;  /* 0x0000900001927983 */ /* 0x000f220000300a00 */
[----:B------:R-:W-:-:S04]  /*573d0*/  IMAD.WIDE R8, R25, 0x4, R20 ;  /* 0x0000000419087825 */ /* 0x000fc800078e0214 */
[C---:B--2---:R-:W-:Y:S01]  /*573e0*/  IMAD.WIDE R2, R25.reuse, 0x4, R2 ;  /* 0x0000000419027825 */ /* 0x044fe200078e0202 */
[----:B------:R1:W-:Y:S04]  /*573f0*/  STL.64 [R1+0x1d0], R8 ;  /* 0x0001d00801007387 */ /* 0x0003e80000100a00 */
[----:B------:R2:W-:Y:S04]  /*57400*/  STL.64 [R1+0x1c8], R2 ;  /* 0x0001c80201007387 */ /* 0x0005e80000100a00 */
[----:B------:R1:W-:Y:S04]  /*57410*/  LDGSTS.E [R26+0xa00], desc[UR22][R8.64], P6 ;  /* 0x00a00000081a7fae */ /* 0x0003e8000b1a1016 */
[----:B------:R2:W-:Y:S04]  /*57420*/  LDGSTS.E [R24+0xe00], desc[UR22][R2.64], P6 ;  /* 0x00e0000002187fae */ /* 0x0005e8000b1a1016 */
[----:B------:R-:W4:Y:S01]  /*57430*/  LDL.LU.64 R18, [R1+0x80] ;  /* 0x0000800001127983 */ /* 0x000f220000300a00 */
[----:B-1----:R-:W-:-:S03]  /*57440*/  IMAD.WIDE R8, R25, 0x4, R22 ;  /* 0x0000000419087825 */ /* 0x002fc600078e0216 */
[----:B------:R-:W4:Y:S01]  /*57450*/  LDL.LU.64 R20, [R1+0x70] ;  /* 0x0000700001147983 */ /* 0x000f220000300a00 */
[----:B--2---:R-:W-:-:S03]  /*57460*/  IMAD.WIDE R2, R25, 0x4, R230 ;  /* 0x0000000419027825 */ /* 0x004fc600078e02e6 */
[----:B------:R-:W-:Y:S04]  /*57470*/  STL.64 [R1+0x1c0], R8 ;  /* 0x0001c00801007387 */ /* 0x000fe80000100a00 */
[----:B------:R1:W-:Y:S04]  /*57480*/  LDGSTS.E [R26+0x1200], desc[UR22][R8.64], P6 ;  /* 0x01200000081a7fae */ /* 0x0003e8000b1a1016 */
[----:B------:R2:W-:Y:S04]  /*57490*/  STL.64 [R1+0x1b8], R2 ;  /* 0x0001b80201007387 */ /* 0x0005e80000100a00 */
[----:B------:R-:W-:Y:S04]  /*574a0*/  LDGSTS.E [R24+0x1600], desc[UR22][R2.64], P6 ;  /* 0x0160000002187fae */ /* 0x000fe8000b1a1016 */
[----:B--2---:R-:W2:Y:S04]  /*574b0*/  LDL.LU.64 R2, [R1+0x60] ;  /* 0x0000600001027983 */ /* 0x004ea80000300a00 */
[----:B------:R-:W2:Y:S01]  /*574c0*/  LDL.LU.64 R22, [R1+0x50] ;  /* 0x0000500001167983 */ /* 0x000ea20000300a00 */
[----:B------:R-:W-:-:S03]  /*574d0*/  IMAD.WIDE R12, R25, 0x4, R12 ;  /* 0x00000004190c7825 */ /* 0x000fc600078e020c */
[----:B------:R-:W2:Y:S01]  /*574e0*/  LDL.LU.64 R230, [R1+0x40] ;  /* 0x0000400001e67983 */ /* 0x000ea20000300a00 */
[----:B-1----:R-:W-:-:S03]  /*574f0*/  IMAD.WIDE R8, R25, 0x4, R232 ;  /* 0x0000000419087825 */ /* 0x002fc600078e02e8 */
[----:B------:R-:W2:Y:S04]  /*57500*/  LDL.LU.64 R232, [R1+0x30] ;  /* 0x0000300001e87983 */ /* 0x000ea80000300a00 */
[----:B------:R1:W-:Y:S04]  /*57510*/  STL.64 [R1+0x1a8], R12 ;  /* 0x0001a80c01007387 */ /* 0x0003e80000100a00 */
[----:B------:R-:W-:Y:S04]  /*57520*/  LDGSTS.E [R26+0x1a00], desc[UR22][R12.64], P6 ;  /* 0x01a000000c1a7fae */ /* 0x000fe8000b1a1016 */
[----:B------:R4:W-:Y:S04]  /*57530*/  STL.64 [R1+0x198], R8 ;  /* 0x0001980801007387 */ /* 0x0009e80000100a00 */
[----:B------:R4:W-:Y:S04]  /*57540*/  LDGSTS.E [R24+0x1e00], desc[UR22][R8.64], P6 ;  /* 0x01e0000008187fae */ /* 0x0009e8000b1a1016 */
[----:B-1----:R-:W2:Y:S01]  /*57550*/  LDL.LU.64 R12, [R1+0x20] ;  /* 0x00002000010c7983 */ /* 0x002ea20000300a00 */
[----:B---3--:R-:W-:-:S04]  /*57560*/  IMAD.WIDE R16, R25, 0x4, R16 ;  /* 0x0000000419107825 */ /* 0x008fc800078e0210 */
[C---:B----4-:R-:W-:Y:S01]  /*57570*/  IMAD.WIDE R8, R25.reuse, 0x4, R14 ;  /* 0x0000000419087825 */ /* 0x050fe200078e020e */
[----:B------:R-:W-:Y:S04]  /*57580*/  LDGSTS.E [R26+0x2200], desc[UR22][R16.64], P6 ;  /* 0x02200000101a7fae */ /* 0x000fe8000b1a1016 */
[----:B------:R-:W3:Y:S04]  /*57590*/  LDL.LU.64 R14, [R1+0x10] ;  /* 0x00001000010e7983 */ /* 0x000ee80000300a00 */
[----:B------:R1:W-:Y:S04]  /*575a0*/  STL.64 [R1+0x188], R16 ;  /* 0x0001881001007387 */ /* 0x0003e80000100a00 */
[----:B------:R4:W-:Y:S04]  /*575b0*/  STL.64 [R1+0x178], R8 ;  /* 0x0001780801007387 */ /* 0x0009e80000100a00 */
[----:B------:R4:W-:Y:S04]  /*575c0*/  LDGSTS.E [R24+0x2600], desc[UR22][R8.64], P6 ;  /* 0x0260000008187fae */ /* 0x0009e8000b1a1016 */
[----:B-1----:R-:W3:Y:S01]  /*575d0*/  LDL.LU.64 R16, [R1] ;  /* 0x0000000001107983 */ /* 0x002ee20000300a00 */
[----:B------:R-:W-:-:S04]  /*575e0*/  IMAD.WIDE R10, R25, 0x4, R10 ;  /* 0x00000004190a7825 */ /* 0x000fc800078e020a */
[C---:B----4-:R-:W-:Y:S01]  /*575f0*/  IMAD.WIDE R8, R25.reuse, 0x4, R146 ;  /* 0x0000000419087825 */ /* 0x050fe200078e0292 */
[----:B------:R1:W-:Y:S04]  /*57600*/  STL.64 [R1+0x168], R10 ;  /* 0x0001680a01007387 */ /* 0x0003e80000100a00 */
[----:B------:R1:W-:Y:S04]  /*57610*/  LDGSTS.E [R26+0x2a00], desc[UR22][R10.64], P6 ;  /* 0x02a000000a1a7fae */ /* 0x0003e8000b1a1016 */
[----:B------:R4:W-:Y:S04]  /*57620*/  STL.64 [R1+0x158], R8 ;  /* 0x0001580801007387 */ /* 0x0009e80000100a00 */
[----:B------:R4:W-:Y:S01]  /*57630*/  LDGSTS.E [R24+0x2e00], desc[UR22][R8.64], P6 ;  /* 0x02e0000008187fae */ /* 0x0009e2000b1a1016 */
[----:B-1----:R-:W-:-:S04]  /*57640*/  IMAD.WIDE R10, R25, 0x4, R18 ;  /* 0x00000004190a7825 */ /* 0x002fc800078e0212 */
[C---:B----4-:R-:W-:Y:S01]  /*57650*/  IMAD.WIDE R8, R25.reuse, 0x4, R20 ;  /* 0x0000000419087825 */ /* 0x050fe200078e0214 */
[----:B------:R-:W-:Y:S04]  /*57660*/  STL.64 [R1+0x150], R10 ;  /* 0x0001500a01007387 */ /* 0x000fe80000100a00 */
[----:B------:R-:W-:Y:S04]  /*57670*/  LDGSTS.E [R26+0x3200], desc[UR22][R10.64], P6 ;  /* 0x032000000a1a7fae */ /* 0x000fe8000b1a1016 */
[----:B------:R2:W-:Y:S04]  /*57680*/  STL.64 [R1+0x148], R8 ;  /* 0x0001480801007387 */ /* 0x0005e80000100a00 */
[----:B------:R2:W-:Y:S02]  /*57690*/  LDGSTS.E [R24+0x3600], desc[UR22][R8.64], P6 ;  /* 0x0360000008187fae */ /* 0x0005e4000b1a1016 */
[----:B--2---:R-:W-:-:S04]  /*576a0*/  IMAD.WIDE R8, R25, 0x4, R2 ;  /* 0x0000000419087825 */ /* 0x004fc800078e0202 */
        /* <DEDUP_REMOVED lines=12> */
[----:B------:R1:W-:Y:S04]  /*57770*/  STL.64 [R1+0x118], R8 ;  /* 0x0001180801007387 */ /* 0x0003e80000100a00 */
[----:B------:R1:W-:Y:S01]  /*57780*/  LDGSTS.E [R26+0x4a00], desc[UR22][R8.64], P6 ;  /* 0x04a00000081a7fae */ /* 0x0003e2000b1a1016 */
[----:B------:R-:W-:-:S04]  /*57790*/  IMAD.WIDE R10, R25, 0x4, R178 ;  /* 0x00000004190a7825 */ /* 0x000fc800078e02b2 */
[----:B---3--:R-:W-:-:S05]  /*577a0*/  IMAD.WIDE R2, R25, 0x4, R14 ;  /* 0x0000000419027825 */ /* 0x008fca00078e020e */
        /* <DEDUP_REMOVED lines=69> */
[----:B--2---:R-:W-:-:S05]  /*57c00*/  IMAD.WIDE R2, R25, 0x4, R176 ;  /* 0x0000000419027825 */ /* 0x004fca00078e02b0 */
[----:B------:R1:W-:Y:S04]  /*57c10*/  STL.64 [R1+0xe60], R2 ;  /* 0x000e600201007387 */ /* 0x0003e80000100a00 */
[----:B------:R1:W-:Y:S04]  /*57c20*/  LDGSTS.E [R26+0x22a00], desc[UR22][R2.64], P6 ;  /* 0x22a00000021a7fae */ /* 0x0003e8000b1a1016 */
[----:B------:R-:W-:Y:S04]  /*57c30*/  LDGSTS.E [R24+0x22e00], desc[UR22][R10.64], P6 ;  /* 0x22e000000a187fae */ /* 0x000fe8000b1a1016 */
[----:B------:R-:W-:Y:S01]  /*57c40*/  STL.64 [R1+0x1aa8], R10 ;  /* 0x001aa80a01007387 */ /* 0x000fe20000100a00 */
[----:B-1----:R-:W-:-:S03]  /*57c50*/  IMAD.WIDE R2, R25, 0x4, R182 ;  /* 0x0000000419027825 */ /* 0x002fc600078e02b6 */
        /* <DEDUP_REMOVED lines=31> */
[----:B------:R2:W-:Y:S04]  /*57e50*/  STL.64 [R1+0x10d0], R2 ;  /* 0x0010d00201007387 */ /* 0x0005e80000100a00 */
[----:B------:R-:W3:Y:S04]  /*57e60*/  LDL.LU.64 R14, [R1+0x140] ;  /* 0x00014000010e7983 */ /* 0x000ee80000300a00 */
[----:B------:R-:W4:Y:S04]  /*57e70*/  LDL.LU.64 R16, [R1+0x160] ;  /* 0x0001600001107983 */ /* 0x000f280000300a00 */
[----:B------:R1:W-:Y:S04]  /*57e80*/  LDGSTS.E [R26+0x25a00], desc[UR22][R8.64], P6 ;  /* 0x25a00000081a7fae */ /* 0x0003e8000b1a1016 */
[----:B------:R2:W-:Y:S01]  /*57e90*/  LDGSTS.E [R24+0x25e00], desc[UR22][R2.64], P6 ;  /* 0x25e0000002187fae */ /* 0x0005e2000b1a1016 */
[----:B-1----:R-:W-:-:S04]  /*57ea0*/  IMAD.WIDE R8, R25, 0x4, R204 ;  /* 0x0000000419087825 */ /* 0x002fc800078e02cc */
[C---:B--2---:R-:W-:Y:S01]  /*57eb0*/  IMAD.WIDE R2, R25.reuse, 0x4, R206 ;  /* 0x0000000419027825 */ /* 0x044fe200078e02ce */
[----:B------:R1:W-:Y:S04]  /*57ec0*/  STL.64 [R1+0x10c8], R8 ;  /* 0x0010c80801007387 */ /* 0x0003e80000100a00 */
[----:B------:R1:W-:Y:S04]  /*57ed0*/  LDGSTS.E [R26+0x26200], desc[UR22][R8.64], P6 ;  /* 0x26200000081a7fae */ /* 0x0003e8000b1a1016 */
[----:B------:R2:W-:Y:S04]  /*57ee0*/  STL.64 [R1+0x10c0], R2 ;  /* 0x0010c00201007387 */ /* 0x0005e80000100a00 */
[----:B------:R2:W-:Y:S04]  /*57ef0*/  LDGSTS.E [R24+0x26600], desc[UR22][R2.64], P6 ;  /* 0x2660000002187fae */ /* 0x0005e8000b1a1016 */
[----:B------:R-:W3:Y:S01]  /*57f00*/  LDL.LU.64 R22, [R1+0x170] ;  /* 0x0001700001167983 */ /* 0x000ee20000300a00 */
[----:B-1----:R-:W-:-:S03]  /*57f10*/  IMAD.WIDE R8, R25, 0x4, R208 ;  /* 0x0000000419087825 */ /* 0x002fc600078e02d0 */
[----:B------:R-:W3:Y:S01]  /*57f20*/  LDL.LU.64 R230, [R1+0x180] ;  /* 0x0001800001e67983 */ /* 0x000ee20000300a00 */
[----:B--2---:R-:W-:-:S03]  /*57f30*/  IMAD.WIDE R2, R25, 0x4, R210 ;  /* 0x0000000419027825 */ /* 0x004fc600078e02d2 */
        /* <DEDUP_REMOVED lines=9> */
[----:B------:R2:W-:Y:S01]  /*57fd0*/  STL.64 [R1+0x10a0], R2 ;  /* 0x0010a00201007387 */ /* 0x0005e20000100a00 */
[----:B------:R-:W-:-:S03]  /*57fe0*/  IMAD.WIDE R10, R25, 0x4, R216 ;  /* 0x00000004190a7825 */ /* 0x000fc600078e02d8 */
[----:B------:R-:W3:Y:S04]  /*57ff0*/  LDL.LU.64 R12, [R1+0x1b0] ;  /* 0x0001b000010c7983 */ /* 0x000ee80000300a00 */
[----:B------:R1:W-:Y:S04]  /*58000*/  LDGSTS.E [R26+0x27200], desc[UR22][R8.64], P6 ;  /* 0x27200000081a7fae */ /* 0x0003e8000b1a1016 */
[----:B------:R-:W-:Y:S04]  /*58010*/  LDGSTS.E [R24+0x27600], desc[UR22][R2.64], P6 ;  /* 0x2760000002187fae */ /* 0x000fe8000b1a1016 */
[----:B------:R-:W-:Y:S01]  /*58020*/  LDGSTS.E [R26+0x27a00], desc[UR22][R10.64], P6 ;  /* 0x27a000000a1a7fae */ /* 0x000fe2000b1a1016 */
[----:B-1----:R-:W-:-:S03]  /*58030*/  IMAD.WIDE R8, R25, 0x4, R218 ;  /* 0x0000000419087825 */ /* 0x002fc600078e02da */
[----:B--2---:R-:W2:Y:S04]  /*58040*/  LDL.LU.64 R2, [R1+0x2b0] ;  /* 0x0002b00001027983 */ /* 0x004ea80000300a00 */
[----:B------:R-:W-:Y:S04]  /*58050*/  STL.64 [R1+0x1098], R10 ;  /* 0x0010980a01007387 */ /* 0x000fe80000100a00 */
[----:B------:R4:W-:Y:S04]  /*58060*/  STL.64 [R1+0x1090], R8 ;  /* 0x0010900801007387 */ /* 0x0009e80000100a00 */
[----:B------:R4:W-:Y:S02]  /*58070*/  LDGSTS.E [R24+0x27e00], desc[UR22][R8.64], P6 ;  /* 0x27e0000008187fae */ /* 0x0009e4000b1a1016 */
[----:B----4-:R-:W-:-:S02]  /*58080*/  IMAD.WIDE R8, R25, 0x4, R16 ;  /* 0x0000000419087825 */ /* 0x010fc400078e0210 */
[----:B------:R-:W4:Y:S02]  /*58090*/  LDL.LU.64 R16, [R1+0x2c0] ;  /* 0x0002c00001107983 */ /* 0x000f240000300a00 */
[C---:B---3--:R-:W-:Y:S02]  /*580a0*/  IMAD.WIDE R10, R25.reuse, 0x4, R14 ;  /* 0x00000004190a7825 */ /* 0x048fe400078e020e */
[----:B------:R-:W3:Y:S02]  /*580b0*/  LDL.LU.64 R14, [R1+0x2d8] ;  /* 0x0002d800010e7983 */ /* 0x000ee40000300a00 */
[C---:B------:R-:W-:Y:S02]  /*580c0*/  VIADD R26, R6.reuse, 0x100000 ;  /* 0x00100000061a7836 */ /* 0x040fe40000000000 */
[----:B------:R-:W-:Y:S01]  /*580d0*/  VIADD R24, R6, 0x100000 ;  /* 0x0010000006187836 */ /* 0x000fe20000000000 */
[----:B------:R1:W-:Y:S04]  /*580e0*/  STL.64 [R1+0x70], R10 ;  /* 0x0000700a01007387 */ /* 0x0003e80000100a00 */
[----:B------:R1:W-:Y:S04]  /*580f0*/  LDGSTS.E [R26+0x280], desc[UR22][R10.64], P6 ;  /* 0x002800000a1a7fae */ /* 0x0003e8000b1a1016 */
[----:B------:R1:W-:Y:S04]  /*58100*/  STL.64 [R1+0x58], R8 ;  /* 0x0000580801007387 */ /* 0x0003e80000100a00 */
[----:B------:R1:W-:Y:S02]  /*58110*/  LDGSTS.E [R24+0x680], desc[UR22][R8.64], P6 ;  /* 0x0068000008187fae */ /* 0x0003e4000b1a1016 */
[----:B-1----:R-:W-:-:S04]  /*58120*/  IMAD.WIDE R10, R25, 0x4, R22 ;  /* 0x00000004190a7825 */ /* 0x002fc800078e0216 */
[C---:B------:R-:W-:Y:S01]  /*58130*/  IMAD.WIDE R8, R25.reuse, 0x4, R230 ;  /* 0x0000000419087825 */ /* 0x040fe200078e02e6 */
[----:B------:R-:W-:Y:S04]  /*58140*/  STL.64 [R1+0x40], R10 ;  /* 0x0000400a01007387 */ /* 0x000fe80000100a00 */
[----:B------:R-:W-:Y:S04]  /*58150*/  LDGSTS.E [R26+0xa80], desc[UR22][R10.64], P6 ;  /* 0x00a800000a1a7fae */ /* 0x000fe8000b1a1016 */
[----:B------:R1:W-:Y:S04]  /*58160*/  STL.64 [R1+0x28], R8 ;  /* 0x0000280801007387 */ /* 0x0003e80000100a00 */
[----:B------:R1:W-:Y:S04]  /*58170*/  LDGSTS.E [R24+0xe80], desc[UR22][R8.64], P6 ;  /* 0x00e8000008187fae */ /* 0x0003e8000b1a1016 */
[----:B------:R-:W3:Y:S04]  /*58180*/  LDL.LU.64 R22, [R1+0x2e8] ;  /* 0x0002e80001167983 */ /* 0x000ee80000300a00 */
[----:B------:R-:W3:Y:S01]  /*58190*/  LDL.LU.64 R230, [R1+0x2f8] ;  /* 0x0002f80001e67983 */ /* 0x000ee20000300a00 */
[----:B-1----:R-:W-:-:S04]  /*581a0*/  IMAD.WIDE R8, R25, 0x4, R20 ;  /* 0x0000000419087825 */ /* 0x002fc800078e0214 */
[C---:B------:R-:W-:Y:S01]  /*581b0*/  IMAD.WIDE R250, R25.reuse, 0x4, R232 ;  /* 0x0000000419fa7825 */ /* 0x040fe200078e02e8 */
[----:B------:R1:W-:Y:S04]  /*581c0*/  STL.64 [R1+0x10], R8 ;  /* 0x0000100801007387 */ /* 0x0003e80000100a00 */
[----:B------:R-:W3:Y:S04]  /*581d0*/  LDL.LU.64 R232, [R1+0x308] ;  /* 0x0003080001e87983 */ /* 0x000ee80000300a00 */
[----:B------:R-:W-:Y:S01]  /*581e0*/  STL.64 [R1+0x1ae8], R250 ;  /* 0x001ae8fa01007387 */ /* 0x000fe20000100a00 */
[----:B------:R-:W-:-:S03]  /*581f0*/  IMAD.WIDE R244, R25, 0x4, R12 ;  /* 0x0000000419f47825 */ /* 0x000fc600078e020c */
[----:B------:R-:W3:Y:S04]  /*58200*/  LDL.LU.64 R12, [R1+0x318] ;  /* 0x00031800010c7983 */ /* 0x000ee80000300a00 */
[----:B------:R-:W-:Y:S04]  /*58210*/  LDGSTS.E [R26+0x1280], desc[UR22][R8.64], P6 ;  /* 0x01280000081a7fae */ /* 0x000fe8000b1a1016 */
[----:B------:R-:W-:Y:S01]  /*58220*/  LDGSTS.E [R24+0x1680], desc[UR22][R250.64], P6 ;  /* 0x01680000fa187fae */ /* 0x000fe2000b1a1016 */
[----:B------:R-:W-:-:S03]  /*58230*/  IADD3 R30, PT, PT, R6, 0x100000, RZ ;  /* 0x00100000061e7810 */ /* 0x000fc60007ffe0ff */
[----:B------:R-:W-:Y:S01]  /*58240*/  LDGSTS.E [R26+0x1a80], desc[UR22][R244.64], P6 ;  /* 0x01a80000f41a7fae */ /* 0x000fe2000b1a1016 */
[----:B--2---:R-:W-:-:S03]  /*58250*/  IMAD.WIDE R238, R25, 0x4, R2 ;  /* 0x0000000419ee7825 */ /* 0x004fc600078e0202 */
[----:B------:R-:W2:Y:S04]  /*58260*/  LDL.LU.64 R2, [R1+0x328] ;  /* 0x0003280001027983 */ /* 0x000ea80000300a00 */
[----:B------:R-:W-:Y:S04]  /*58270*/  STL.64 [R1+0x1ac0], R244 ;  /* 0x001ac0f401007387 */ /* 0x000fe80000100a00 */
[----:B------:R-:W-:Y:S04]  /*58280*/  STL.64 [R1+0x1ab0], R238 ;  /* 0x001ab0ee01007387 */ /* 0x000fe80000100a00 */
[----:B------:R-:W-:Y:S01]  /*58290*/  LDGSTS.E [R24+0x1e80], desc[UR22][R238.64], P6 ;  /* 0x01e80000ee187fae */ /* 0x000fe2000b1a1016 */
[----:B----4-:R-:W-:-:S03]  /*582a0*/  IMAD.WIDE R228, R25, 0x4, R16 ;  /* 0x0000000419e47825 */ /* 0x010fc600078e0210 */
[----:B------:R-:W4:Y:S01]  /*582b0*/  LDL.LU.64 R16, [R1+0x338] ;  /* 0x0003380001107983 */ /* 0x000f220000300a00 */
[----:B---3--:R-:W-:-:S03]  /*582c0*/  IMAD.WIDE R222, R25, 0x4, R14 ;  /* 0x0000000419de7825 */ /* 0x008fc600078e020e */
[----:B------:R-:W3:Y:S04]  /*582d0*/  LDL.LU.64 R14, [R1+0x348] ;  /* 0x00034800010e7983 */ /* 0x000ee80000300a00 */
[----:B------:R1:W-:Y:S04]  /*582e0*/  LDGSTS.E [R26+0x2280], desc[UR22][R228.64], P6 ;  /* 0x02280000e41a7fae */ /* 0x0003e8000b1a1016 */
[----:B------:R-:W-:Y:S04]  /*582f0*/  STL.64 [R1+0x1ab8], R228 ;  /* 0x001ab8e401007387 */ /* 0x000fe80000100a00 */
[----:B------:R-:W-:Y:S01]  /*58300*/  STL.64 [R1+0x1ac8], R222 ;  /* 0x001ac8de01007387 */ /* 0x000fe20000100a00 */
[----:B------:R-:W-:-:S03]  /*58310*/  VIADD R34, R6, 0x100000 ;  /* 0x0010000006227836 */ /* 0x000fc60000000000 */
[----:B------:R-:W-:Y:S01]  /*58320*/  LDGSTS.E [R24+0x2680], desc[UR22][R222.64], P6 ;  /* 0x02680000de187fae */ /* 0x000fe2000b1a1016 */
[----:B------:R-:W-:Y:S02]  /*58330*/  VIADD R38, R6, 0x100000 ;  /* 0x0010000006267836 */ /* 0x000fe40000000000 */
[C---:B-1----:R-:W-:Y:S02]  /*58340*/  IMAD.WIDE R26, R25.reuse, 0x4, R22 ;  /* 0x00000004191a7825 */ /* 0x042fe400078e0216 */
[----:B------:R-:W3:Y:S02]  /*58350*/  LDL.LU.64 R22, [R1+0x358] ;  /* 0x0003580001167983 */ /* 0x000ee40000300a00 */
[C---:B------:R-:W-:Y:S02]  /*58360*/  IMAD.WIDE R28, R25.reuse, 0x4, R230 ;  /* 0x00000004191c7825 */ /* 0x040fe400078e02e6 */
[----:B------:R-:W3:Y:S04]  /*58370*/  LDL.LU.64 R230, [R1+0x368] ;  /* 0x0003680001e67983 */ /* 0x000ee80000300a00 */
[----:B------:R1:W-:Y:S04]  /*58380*/  LDGSTS.E [R30+0x2a80], desc[UR22][R26.64], P6 ;  /* 0x02a800001a1e7fae */ /* 0x0003e8000b1a1016 */
[----:B------:R-:W-:Y:S04]  /*58390*/  STL.64 [R1+0x1ad0], R26 ;  /* 0x001ad01a01007387 */ /* 0x000fe80000100a00 */
[----:B------:R-:W-:Y:S01]  /*583a0*/  STL.64 [R1+0x1ad8], R28 ;  /* 0x001ad81c01007387 */ /* 0x000fe20000100a00 */
[----:B-1----:R-:W-:-:S03]  /*583b0*/  IMAD.WIDE R30, R25, 0x4, R232 ;  /* 0x00000004191e7825 */ /* 0x002fc600078e02e8 */
[----:B------:R-:W-:Y:S01]  /*583c0*/  LDGSTS.E [R24+0x2e80], desc[UR22][R28.64], P6 ;  /* 0x02e800001c187fae */ /* 0x000fe2000b1a1016 */
[----:B------:R-:W-:-:S03]  /*583d0*/  IMAD.WIDE R32, R25, 0x4, R12 ;  /* 0x0000000419207825 */ /* 0x000fc600078e020c */
[----:B------:R-:W3:Y:S04]  /*583e0*/  LDL.LU.64 R232, [R1+0x378] ;  /* 0x0003780001e87983 */ /* 0x000ee80000300a00 */
[----:B------:R-:W3:Y:S04]  /*583f0*/  LDL.LU.64 R12, [R1+0x388] ;  /* 0x00038800010c7983 */ /* 0x000ee80000300a00 */
[----:B------:R2:W-:Y:S04]  /*58400*/  LDGSTS.E [R34+0x3280], desc[UR22][R30.64], P6 ;  /* 0x032800001e227fae */ /* 0x0005e8000b1a1016 */
[----:B------:R-:W-:Y:S04]  /*58410*/  STL.64 [R1+0x1ae0], R30 ;  /* 0x001ae01e01007387 */ /* 0x000fe80000100a00 */
[----:B------:R-:W-:Y:S01]  /*58420*/  STL.64 [R1+0x1af0], R32 ;  /* 0x001af02001007387 */ /* 0x000fe20000100a00 */
[----:B--2---:R-:W-:-:S03]  /*58430*/  IMAD.WIDE R34, R25, 0x4, R2 ;  /* 0x0000000419227825 */ /* 0x004fc600078e0202 */
[----:B------:R-:W-:Y:S04]  /*58440*/  LDGSTS.E [R24+0x3680], desc[UR22][R32.64], P6 ;  /* 0x0368000020187fae */ /* 0x000fe8000b1a1016 */
[----:B------:R-:W2:Y:S04]  /*58450*/  LDL.LU.64 R2, [R1+0x398] ;  /* 0x0003980001027983 */ /* 0x000ea80000300a00 */
[----:B------:R3:W-:Y:S01]  /*58460*/  LDGSTS.E [R38+0x3a80], desc[UR22][R34.64], P6 ;  /* 0x03a8000022267fae */ /* 0x0007e2000b1a1016 */
[----:B----4-:R-:W-:-:S03]  /*58470*/  IMAD.WIDE R36, R25, 0x4, R16 ;  /* 0x0000000419247825 */ /* 0x010fc600078e0210 */
[----:B------:R-:W4:Y:S01]  /*58480*/  LDL.LU.64 R16, [R1+0x3a8] ;  /* 0x0003a80001107983 */ /* 0x000f220000300a00 */
[----:B---3--:R-:W-:-:S03]  /*58490*/  IMAD.WIDE R38, R25, 0x4, R14 ;  /* 0x0000000419267825 */ /* 0x008fc600078e020e */
[----:B------:R-:W-:Y:S04]  /*584a0*/  STL.64 [R1+0x1af8], R34 ;  /* 0x001af82201007387 */ /* 0x000fe80000100a00 */
[----:B------:R-:W-:Y:S04]  /*584b0*/  STL.64 [R1+0x1b00], R36 ;  /* 0x001b002401007387 */ /* 0x000fe80000100a00 */
[----:B------:R-:W3:Y:S01]  /*584c0*/  LDL.LU.64 R14, [R1+0x3b8] ;  /* 0x0003b800010e7983 */ /* 0x000ee20000300a00 */
[----:B------:R-:W-:-:S03]  /*584d0*/  VIADD R42, R6, 0x100000 ;  /* 0x00100000062a7836 */ /* 0x000fc60000000000 */
[----:B------:R-:W-:Y:S01]  /*584e0*/  LDGSTS.E [R24+0x3e80], desc[UR22][R36.64], P6 ;  /* 0x03e8000024187fae */ /* 0x000fe2000b1a1016 */
[----:B------:R-:W-:-:S03]  /*584f0*/  VIADD R46, R6, 0x100000 ;  /* 0x00100000062e7836 */ /* 0x000fc60000000000 */
[----:B------:R1:W-:Y:S01]  /*58500*/  LDGSTS.E [R42+0x4280], desc[UR22][R38.64], P6 ;  /* 0x04280000262a7fae */ /* 0x0003e2000b1a1016 */
[----:B------:R-:W-:Y:S02]  /*58510*/  VIADD R50, R6, 0x100000 ;  /* 0x0010000006327836 */ /* 0x000fe40000000000 */
[C---:B------:R-:W-:Y:S02]  /*58520*/  IMAD.WIDE R40, R25.reuse, 0x4, R22 ;  /* 0x0000000419287825 */ /* 0x040fe400078e0216 */
[----:B------:R-:W3:Y:S02]  /*58530*/  LDL.LU.64 R22, [R1+0x3c8] ;  /* 0x0003c80001167983 */ /* 0x000ee40000300a00 */
[C---:B-1----:R-:W-:Y:S02]  /*58540*/  IMAD.WIDE R42, R25.reuse, 0x4, R230 ;  /* 0x00000004192a7825 */ /* 0x042fe400078e02e6 */
[----:B------:R-:W-:Y:S04]  /*58550*/  STL.64 [R1+0x1b08], R38 ;  /* 0x001b082601007387 */ /* 0x000fe80000100a00 */
[----:B------:R-:W-:Y:S04]  /*58560*/  STL.64 [R1+0x1b10], R40 ;  /* 0x001b102801007387 */ /* 0x000fe80000100a00 */
[----:B------:R-:W3:Y:S04]  /*58570*/  LDL.LU.64 R230, [R1+0x3d8] ;  /* 0x0003d80001e67983 */ /* 0x000ee80000300a00 */
[----:B------:R-:W-:Y:S04]  /*58580*/  LDGSTS.E [R24+0x4680], desc[UR22][R40.64], P6 ;  /* 0x0468000028187fae */ /* 0x000fe8000b1a1016 */
[----:B------:R1:W-:Y:S01]  /*58590*/  LDGSTS.E [R46+0x4a80], desc[UR22][R42.64], P6 ;  /* 0x04a800002a2e7fae */ /* 0x0003e2000b1a1016 */
[----:B------:R-:W-:-:S03]  /*585a0*/  IMAD.WIDE R44, R25, 0x4, R232 ;  /* 0x00000004192c7825 */ /* 0x000fc600078e02e8 */
[----:B------:R-:W-:Y:S04]  /*585b0*/  STL.64 [R1+0x1b18], R42 ;  /* 0x001b182a01007387 */ /* 0x000fe80000100a00 */
[----:B------:R-:W-:Y:S01]  /*585c0*/  STL.64 [R1+0x1b20], R44 ;  /* 0x001b202c01007387 */ /* 0x000fe20000100a00 */
[----:B-1----:R-:W-:-:S03]  /*585d0*/  IMAD.WIDE R46, R25, 0x4, R12 ;  /* 0x00000004192e7825 */ /* 0x002fc600078e020c */
[----:B------:R-:W3:Y:S04]  /*585e0*/  LDL.LU.64 R232, [R1+0x3e8] ;  /* 0x0003e80001e87983 */ /* 0x000ee80000300a00 */
[----:B------:R-:W3:Y:S04]  /*585f0*/  LDL.LU.64 R12, [R1+0x3f0] ;  /* 0x0003f000010c7983 */ /* 0x000ee80000300a00 */
[----:B------:R-:W-:Y:S01]  /*58600*/  LDGSTS.E [R24+0x4e80], desc[UR22][R44.64], P6 ;  /* 0x04e800002c187fae */ /* 0x000fe2000b1a1016 */
[----:B--2---:R-:W-:-:S03]  /*58610*/  IMAD.WIDE R48, R25, 0x4, R2 ;  /* 0x0000000419307825 */ /* 0x004fc600078e0202 */
[----:B------:R-:W-:Y:S04]  /*58620*/  STL.64 [R1+0x1b28], R46 ;  /* 0x001b282e01007387 */ /* 0x000fe80000100a00 */
[----:B------:R4:W-:Y:S04]  /*58630*/  LDGSTS.E [R50+0x5280], desc[UR22][R46.64], P6 ;  /* 0x052800002e327fae */ /* 0x0009e8000b1a1016 */
[----:B------:R-:W-:Y:S04]  /*58640*/  STL.64 [R1+0x1b30], R48 ;  /* 0x001b303001007387 */ /* 0x000fe80000100a00 */
[----:B------:R-:W2:Y:S01]  /*58650*/  LDL.LU.64 R2, [R1+0x3f8] ;  /* 0x0003f80001027983 */ /* 0x000ea20000300a00 */
[----:B------:R-:W-:-:S03]  /*58660*/  VIADD R54, R6, 0x100000 ;  /* 0x0010000006367836 */ /* 0x000fc60000000000 */
[----:B------:R-:W-:Y:S01]  /*58670*/  LDGSTS.E [R24+0x5680], desc[UR22][R48.64], P6 ;  /* 0x0568000030187fae */ /* 0x000fe2000b1a1016 */
[----:B----4-:R-:W-:-:S03]  /*58680*/  IMAD.WIDE R50, R25, 0x4, R16 ;  /* 0x0000000419327825 */ /* 0x010fc600078e0210 */
[----:B------:R-:W4:Y:S04]  /*58690*/  LDL.LU.64 R16, [R1+0x400] ;  /* 0x0004000001107983 */ /* 0x000f280000300a00 */
[----:B------:R1:W-:Y:S01]  /*586a0*/  LDGSTS.E [R54+0x5a80], desc[UR22][R50.64], P6 ;  /* 0x05a8000032367fae */ /* 0x0003e2000b1a1016 */
[----:B---3--:R-:W-:-:S03]  /*586b0*/  IMAD.WIDE R52, R25, 0x4, R14 ;  /* 0x0000000419347825 */ /* 0x008fc600078e020e */
[----:B------:R-:W3:Y:S04]  /*586c0*/  LDL.LU.64 R14, [R1+0x408] ;  /* 0x00040800010e7983 */ /* 0x000ee80000300a00 */
[----:B------:R-:W-:Y:S04]  /*586d0*/  STL.64 [R1+0x1b38], R50 ;  /* 0x001b383201007387 */ /* 0x000fe80000100a00 */
[----:B------:R-:W-:Y:S01]  /*586e0*/  STL.64 [R1+0x1b40], R52 ;  /* 0x001b403401007387 */ /* 0x000fe20000100a00 */
[----:B------:R-:W-:-:S03]  /*586f0*/  VIADD R58, R6, 0x100000 ;  /* 0x00100000063a7836 */ /* 0x000fc60000000000 */
[----:B------:R-:W-:Y:S01]  /*58700*/  LDGSTS.E [R24+0x5e80], desc[UR22][R52.64], P6 ;  /* 0x05e8000034187fae */ /* 0x000fe2000b1a1016 */
[C---:B------:R-:W-:Y:S02]  /*58710*/  VIADD R62, R6.reuse, 0x100000 ;  /* 0x00100000063e7836 */ /* 0x040fe40000000000 */
[----:B------:R-:W-:Y:S02]  /*58720*/  VIADD R66, R6, 0x100000 ;  /* 0x0010000006427836 */ /* 0x000fe40000000000 */
[C---:B-1----:R-:W-:Y:S02]  /*58730*/  IMAD.WIDE R54, R25.reuse, 0x4, R22 ;  /* 0x0000000419367825 */ /* 0x042fe400078e0216 */
[----:B------:R-:W3:Y:S04]  /*58740*/  LDL.LU.64 R22, [R1+0x410] ;  /* 0x0004100001167983 */ /* 0x000ee80000300a00 */
[----:B------:R1:W-:Y:S01]  /*58750*/  LDGSTS.E [R58+0x6280], desc[UR22][R54.64], P6 ;  /* 0x06280000363a7fae */ /* 0x0003e2000b1a1016 */
[----:B------:R-:W-:-:S03]  /*58760*/  IMAD.WIDE R56, R25, 0x4, R230 ;  /* 0x0000000419387825 */ /* 0x000fc600078e02e6 */
[----:B------:R-:W3:Y:S04]  /*58770*/  LDL.LU.64 R230, [R1+0x418] ;  /* 0x0004180001e67983 */ /* 0x000ee80000300a00 */
[----:B------:R-:W3:Y:S04]  /*58780*/  LDL.LU.64 R20, [R1+0x420] ;  /* 0x0004200001147983 */ /* 0x000ee80000300a00 */
[----:B------:R-:W-:Y:S04]  /*58790*/  STL.64 [R1+0x1b48], R54 ;  /* 0x001b483601007387 */ /* 0x000fe80000100a00 */
[----:B------:R-:W-:Y:S04]  /*587a0*/  STL.64 [R1+0x1b50], R56 ;  /* 0x001b503801007387 */ /* 0x000fe80000100a00 */
[----:B------:R-:W-:Y:S01]  /*587b0*/  LDGSTS.E [R24+0x6680], desc[UR22][R56.64], P6 ;  /* 0x0668000038187fae */ /* 0x000fe2000b1a1016 */
[----:B-1----:R-:W-:-:S03]  /*587c0*/  IMAD.WIDE R58, R25, 0x4, R232 ;  /* 0x00000004193a7825 */ /* 0x002fc600078e02e8 */
[----:B------:R-:W3:Y:S01]  /*587d0*/  LDL.LU.64 R232, [R1+0x428] ;  /* 0x0004280001e87983 */ /* 0x000ee20000300a00 */
[----:B------:R-:W-:-:S03]  /*587e0*/  IMAD.WIDE R60, R25, 0x4, R12 ;  /* 0x00000004193c7825 */ /* 0x000fc600078e020c */
[----:B------:R-:W3:Y:S04]  /*587f0*/  LDL.LU.64 R12, [R1+0x430] ;  /* 0x00043000010c7983 */ /* 0x000ee80000300a00 */
[----:B------:R-:W-:Y:S04]  /*58800*/  STL.64 [R1+0x1b58], R58 ;  /* 0x001b583a01007387 */ /* 0x000fe80000100a00 */
[----:B------:R-:W-:Y:S04]  /*58810*/  STL.64 [R1+0x1b60], R60 ;  /* 0x001b603c01007387 */ /* 0x000fe80000100a00 */
[----:B------:R2:W-:Y:S04]  /*58820*/  LDGSTS.E [R62+0x6a80], desc[UR22][R58.64], P6 ;  /* 0x06a800003a3e7fae */ /* 0x0005e8000b1a1016 */
[----:B------:R-:W-:Y:S01]  /*58830*/  LDGSTS.E [R24+0x6e80], desc[UR22][R60.64], P6 ;  /* 0x06e800003c187fae */ /* 0x000fe2000b1a1016 */
[----:B--2---:R-:W-:-:S05]  /*58840*/  IMAD.WIDE R62, R25, 0x4, R2 ;  /* 0x00000004193e7825 */ /* 0x004fca00078e0202 */
[----:B------:R3:W-:Y:S01]  /*58850*/  LDGSTS.E [R66+0x7280], desc[UR22][R62.64], P6 ;  /* 0x072800003e427fae */ /* 0x0007e2000b1a1016 */
[----:B----4-:R-:W-:-:S03]  /*58860*/  IMAD.WIDE R64, R25, 0x4, R16 ;  /* 0x0000000419407825 */ /* 0x010fc600078e0210 */
[----:B------:R-:W2:Y:S04]  /*58870*/  LDL.LU.64 R16, [R1+0x438] ;  /* 0x0004380001107983 */ /* 0x000ea80000300a00 */
[----:B------:R-:W4:Y:S04]  /*58880*/  LDL.LU.64 R2, [R1+0x440] ;  /* 0x0004400001027983 */ /* 0x000f280000300a00 */
[----:B------:R-:W-:Y:S01]  /*58890*/  STL.64 [R1+0x1b68], R62 ;  /* 0x001b683e01007387 */ /* 0x000fe20000100a00 */
[----:B---3--:R-:W-:-:S03]  /*588a0*/  IMAD.WIDE R66, R25, 0x4, R14 ;  /* 0x0000000419427825 */ /* 0x008fc600078e020e */
[----:B------:R-:W3:Y:S01]  /*588b0*/  LDL.LU.64 R14, [R1+0x448] ;  /* 0x00044800010e7983 */ /* 0x000ee20000300a00 */
[----:B------:R-:W-:-:S03]  /*588c0*/  VIADD R70, R6, 0x100000 ;  /* 0x0010000006467836 */ /* 0x000fc60000000000 */
[----:B------:R-:W-:Y:S01]  /*588d0*/  LDGSTS.E [R24+0x7680], desc[UR22][R64.64], P6 ;  /* 0x0768000040187fae */ /* 0x000fe2000b1a1016 */
[----:B------:R-:W-:-:S03]  /*588e0*/  VIADD R74, R6, 0x100000 ;  /* 0x00100000064a7836 */ /* 0x000fc60000000000 */
[----:B------:R1:W-:Y:S01]  /*588f0*/  LDGSTS.E [R70+0x7a80], desc[UR22][R66.64], P6 ;  /* 0x07a8000042467fae */ /* 0x0003e2000b1a1016 */
[C---:B------:R-:W-:Y:S02]  /*58900*/  VIADD R78, R6.reuse, 0x100000 ;  /* 0x00100000064e7836 */ /* 0x040fe40000000000 */
[----:B------:R-:W-:Y:S02]  /*58910*/  VIADD R82, R6, 0x100000 ;  /* 0x0010000006527836 */ /* 0x000fe40000000000 */
[C---:B------:R-:W-:Y:S02]  /*58920*/  IMAD.WIDE R68, R25.reuse, 0x4, R22 ;  /* 0x0000000419447825 */ /* 0x040fe400078e0216 */
[----:B------:R-:W3:Y:S04]  /*58930*/  LDL.LU.64 R22, [R1+0x450] ;  /* 0x0004500001167983 */ /* 0x000ee80000300a00 */
[----:B------:R-:W-:Y:S01]  /*58940*/  LDGSTS.E [R24+0x7e80], desc[UR22][R68.64], P6 ;  /* 0x07e8000044187fae */ /* 0x000fe2000b1a1016 */
[----:B-1----:R-:W-:-:S03]  /*58950*/  IMAD.WIDE R70, R25, 0x4, R230 ;  /* 0x0000000419467825 */ /* 0x002fc600078e02e6 */
[----:B------:R-:W3:Y:S01]  /*58960*/  LDL.LU.64 R230, [R1+0x510] ;  /* 0x0005100001e67983 */ /* 0x000ee20000300a00 */
[----:B------:R-:W-:-:S03]  /*58970*/  IMAD.WIDE R72, R25, 0x4, R20 ;  /* 0x0000000419487825 */ /* 0x000fc600078e0214 */
[----:B------:R-:W3:Y:S04]  /*58980*/  LDL.LU.64 R20, [R1+0x508] ;  /* 0x0005080001147983 */ /* 0x000ee80000300a00 */
[----:B------:R1:W-:Y:S04]  /*58990*/  LDGSTS.E [R74+0x20280], desc[UR22][R70.64], P6 ;  /* 0x20280000464a7fae */ /* 0x0003e8000b1a1016 */
[----:B------:R-:W-:Y:S01]  /*589a0*/  LDGSTS.E [R24+0x20680], desc[UR22][R72.64], P6 ;  /* 0x2068000048187fae */ /* 0x000fe2000b1a1016 */
[----:B-1----:R-:W-:-:S03]  /*589b0*/  IMAD.WIDE R74, R25, 0x4, R232 ;  /* 0x00000004194a7825 */ /* 0x002fc600078e02e8 */
[----:B------:R-:W3:Y:S01]  /*589c0*/  LDL.LU.64 R232, [R1+0x500] ;  /* 0x0005000001e87983 */ /* 0x000ee20000300a00 */
[----:B------:R-:W-:-:S03]  /*589d0*/  IMAD.WIDE R76, R25, 0x4, R12 ;  /* 0x00000004194c7825 */ /* 0x000fc600078e020c */
[----:B------:R-:W3:Y:S04]  /*589e0*/  LDL.LU.64 R12, [R1+0x4f8] ;  /* 0x0004f800010c7983 */ /* 0x000ee80000300a00 */
[----:B------:R2:W-:Y:S04]  /*589f0*/  LDGSTS.E [R78+0x20a80], desc[UR22][R74.64], P6 ;  /* 0x20a800004a4e7fae */ /* 0x0005e8000b1a1016 */
[----:B------:R-:W-:Y:S01]  /*58a00*/  LDGSTS.E [R24+0x20e80], desc[UR22][R76.64], P6 ;  /* 0x20e800004c187fae */ /* 0x000fe2000b1a1016 */
[----:B--2---:R-:W-:-:S03]  /*58a10*/  IMAD.WIDE R78, R25, 0x4, R16 ;  /* 0x00000004194e7825 */ /* 0x004fc600078e0210 */
[----:B------:R-:W2:Y:S01]  /*58a20*/  LDL.LU.64 R16, [R1+0x4f0] ;  /* 0x0004f00001107983 */ /* 0x000ea20000300a00 */
[----:B----4-:R-:W-:-:S03]  /*58a30*/  IMAD.WIDE R80, R25, 0x4, R2 ;  /* 0x0000000419507825 */ /* 0x010fc600078e0202 */
[----:B------:R-:W4:Y:S04]  /*58a40*/  LDL.LU.64 R2, [R1+0x4e8] ;  /* 0x0004e80001027983 */ /* 0x000f280000300a00 */
[----:B------:R3:W-:Y:S01]  /*58a50*/  LDGSTS.E [R82+0x21280], desc[UR22][R78.64], P6 ;  /* 0x212800004e527fae */ /* 0x0007e2000b1a1016 */
[----:B------:R-:W-:-:S03]  /*58a60*/  VIADD R86, R6, 0x100000 ;  /* 0x0010000006567836 */ /* 0x000fc60000000000 */
[----:B------:R-:W-:Y:S01]  /*58a70*/  LDGSTS.E [R24+0x21680], desc[UR22][R80.64], P6 ;  /* 0x2168000050187fae */ /* 0x000fe2000b1a1016 */
[----:B---3--:R-:W-:-:S03]  /*58a80*/  IMAD.WIDE R82, R25, 0x4, R14 ;  /* 0x0000000419527825 */ /* 0x008fc600078e020e */
[----:B------:R-:W3:Y:S04]  /*58a90*/  LDL.LU.64 R14, [R1+0x4e0] ;  /* 0x0004e000010e7983 */ /* 0x000ee80000300a00 */
[----:B------:R-:W-:Y:S01]  /*58aa0*/  LDGSTS.E [R86+0x21a80], desc[UR22][R82.64], P6 ;  /* 0x21a8000052567fae */ /* 0x000fe2000b1a1016 */
[----:B------:R-:W-:-:S03]  /*58ab0*/  IMAD.WIDE R84, R25, 0x4, R22 ;  /* 0x0000000419547825 */ /* 0x000fc600078e0216 */
[----:B------:R-:W3:Y:S04]  /*58ac0*/  LDL.LU.64 R22, [R1+0x4d8] ;  /* 0x0004d80001167983 */ /* 0x000ee80000300a00 */
[----:B------:R-:W-:Y:S01]  /*58ad0*/  LDGSTS.E [R24+0x21e80], desc[UR22][R84.64], P6 ;  /* 0x21e8000054187fae */ /* 0x000fe2000b1a1016 */
[----:B------:R-:W-:-:S03]  /*58ae0*/  IMAD.WIDE R10, R25, 0x4, R230 ;  /* 0x00000004190a7825 */ /* 0x000fc600078e02e6 */
[----:B------:R-:W3:Y:S01]  /*58af0*/  LDL.LU.64 R230, [R1+0x4d0] ;  /* 0x0004d00001e67983 */ /* 0x000ee20000300a00 */
[----:B------:R-:W-:-:S03]  /*58b00*/  IMAD.WIDE R8, R25, 0x4, R20 ;  /* 0x0000000419087825 */ /* 0x000fc600078e0214 */
[----:B------:R-:W3:Y:S04]  /*58b10*/  LDL.LU.64 R20, [R1+0x4c8] ;  /* 0x0004c80001147983 */ /* 0x000ee80000300a00 */
[----:B------:R1:W-:Y:S04]  /*58b20*/  STL.64 [R1+0x140], R10 ;  /* 0x0001400a01007387 */ /* 0x0003e80000100a00 */
[----:B------:R1:W-:Y:S04]  /*58b30*/  LDGSTS.E [R86+0x22280], desc[UR22][R10.64], P6 ;  /* 0x222800000a567fae */ /* 0x0003e8000b1a1016 */
[----:B------:R1:W-:Y:S04]  /*58b40*/  STL.64 [R1+0x160], R8 ;  /* 0x0001600801007387 */ /* 0x0003e80000100a00 */
[----:B------:R1:W-:Y:S02]  /*58b50*/  LDGSTS.E [R24+0x22680], desc[UR22][R8.64], P6 ;  /* 0x2268000008187fae */ /* 0x0003e4000b1a1016 */
[----:B-1----:R-:W-:-:S02]  /*58b60*/  IMAD.WIDE R10, R25, 0x4, R232 ;  /* 0x00000004190a7825 */ /* 0x002fc400078e02e8 */
[----:B------:R-:W3:Y:S04]  /*58b70*/  LDL.LU.64 R232, [R1+0x4c0] ;  /* 0x0004c00001e87983 */ /* 0x000ee80000300a00 */
[----:B------:R-:W-:Y:S01]  /*58b80*/  LDGSTS.E [R86+0x22a80], desc[UR22][R10.64], P6 ;  /* 0x22a800000a567fae */ /* 0x000fe2000b1a1016 */
[----:B------:R-:W-:-:S03]  /*58b90*/  IMAD.WIDE R8, R25, 0x4, R12 ;  /* 0x0000000419087825 */ /* 0x000fc600078e020c */
[----:B------:R-:W3:Y:S04]  /*58ba0*/  LDL.LU.64 R12, [R1+0x4b8] ;  /* 0x0004b800010c7983 */ /* 0x000ee80000300a00 */
[----:B------:R-:W-:Y:S01]  /*58bb0*/  LDGSTS.E [R24+0x22e80], desc[UR22][R8.64], P6 ;  /* 0x22e8000008187fae */ /* 0x000fe2000b1a1016 */
[----:B--2---:R-:W-:-:S03]  /*58bc0*/  IMAD.WIDE R26, R25, 0x4, R16 ;  /* 0x00000004191a7825 */ /* 0x004fc600078e0210 */
[----:B------:R-:W2:Y:S01]  /*58bd0*/  LDL.LU.64 R16, [R1+0x4b0] ;  /* 0x0004b00001107983 */ /* 0x000ea20000300a00 */
[----:B----4-:R-:W-:-:S03]  /*58be0*/  IMAD.WIDE R18, R25, 0x4, R2 ;  /* 0x0000000419127825 */ /* 0x010fc600078e0202 */
[----:B------:R-:W4:Y:S04]  /*58bf0*/  LDL.LU.64 R2, [R1+0x4a8] ;  /* 0x0004a80001027983 */ /* 0x000f280000300a00 */
[----:B------:R3:W-:Y:S04]  /*58c00*/  STL.64 [R1+0x190], R26 ;  /* 0x0001901a01007387 */ /* 0x0007e80000100a00 */
[----:B------:R3:W-:Y:S04]  /*58c10*/  LDGSTS.E [R86+0x23280], desc[UR22][R26.64], P6 ;  /* 0x232800001a567fae */ /* 0x0007e8000b1a1016 */
[----:B------:R1:W-:Y:S04]  /*58c20*/  STL.64 [R1+0x1a0], R18 ;  /* 0x0001a01201007387 */ /* 0x0003e80000100a00 */
[----:B------:R-:W-:Y:S01]  /*58c30*/  LDGSTS.E [R24+0x23680], desc[UR22][R18.64], P6 ;  /* 0x2368000012187fae */ /* 0x000fe2000b1a1016 */
[----:B---3--:R-:W-:-:S03]  /*58c40*/  IMAD.WIDE R26, R25, 0x4, R14 ;  /* 0x00000004191a7825 */ /* 0x008fc600078e020e */
[----:B------:R-:W3:Y:S04]  /*58c50*/  LDL.LU.64 R14, [R1+0x4a0] ;  /* 0x0004a000010e7983 */ /* 0x000ee80000300a00 */
[----:B------:R1:W-:Y:S04]  /*58c60*/  LDGSTS.E [R86+0x23a80], desc[UR22][R26.64], P6 ;  /* 0x23a800001a567fae */ /* 0x0003e8000b1a1016 */
[----:B-1----:R-:W3:Y:S04]  /*58c70*/  LDL.LU.64 R18, [R1+0x498] ;  /* 0x0004980001127983 */ /* 0x002ee80000300a00 */
[----:B------:R1:W-:Y:S01]  /*58c80*/  STL.64 [R1+0x2c0], R26 ;  /* 0x0002c01a01007387 */ /* 0x0003e20000100a00 */
[----:B------:R-:W-:-:S05]  /*58c90*/  IMAD.WIDE R22, R25, 0x4, R22 ;  /* 0x0000000419167825 */ /* 0x000fca00078e0216 */
[----:B------:R1:W-:Y:S04]  /*58ca0*/  STL.64 [R1+0x308], R22 ;  /* 0x0003081601007387 */ /* 0x0003e80000100a00 */
[----:B------:R-:W-:Y:S01]  /*58cb0*/  LDGSTS.E [R24+0x23e80], desc[UR22][R22.64], P6 ;  /* 0x23e8000016187fae */ /* 0x000fe2000b1a1016 */
[----:B-1----:R-:W-:-:S04]  /*58cc0*/  IMAD.WIDE R26, R25, 0x4, R230 ;  /* 0x00000004191a7825 */ /* 0x002fc800078e02e6 */
[C---:B------:R-:W-:Y:S01]  /*58cd0*/  IMAD.WIDE R20, R25.reuse, 0x4, R20 ;  /* 0x0000000419147825 */ /* 0x040fe200078e0214 */
[----:B------:R1:W-:Y:S04]  /*58ce0*/  LDGSTS.E [R86+0x24280], desc[UR22][R26.64], P6 ;  /* 0x242800001a567fae */ /* 0x0003e8000b1a1016 */
[----:B------:R-:W3:Y:S04]  /*58cf0*/  LDL.LU.64 R22, [R1+0x490] ;  /* 0x0004900001167983 */ /* 0x000ee80000300a00 */
[----:B------:R-:W3:Y:S04]  /*58d00*/  LDL.LU.64 R230, [R1+0x488] ;  /* 0x0004880001e67983 */ /* 0x000ee80000300a00 */
[----:B------:R1:W-:Y:S04]  /*58d10*/  STL.64 [R1+0x510], R26 ;  /* 0x0005101a01007387 */ /* 0x0003e80000100a00 */
[----:B------:R1:W-:Y:S04]  /*58d20*/  STL.64 [R1+0xfe0], R20 ;  /* 0x000fe01401007387 */ /* 0x0003e80000100a00 */
[----:B------:R-:W-:Y:S01]  /*58d30*/  LDGSTS.E [R24+0x24680], desc[UR22][R20.64], P6 ;  /* 0x2468000014187fae */ /* 0x000fe2000b1a1016 */
[----:B-1----:R-:W-:-:S04]  /*58d40*/  IMAD.WIDE R26, R25, 0x4, R232 ;  /* 0x00000004191a7825 */ /* 0x002fc800078e02e8 */
[C---:B------:R-:W-:Y:S01]  /*58d50*/  IMAD.WIDE R12, R25.reuse, 0x4, R12 ;  /* 0x00000004190c7825 */ /* 0x040fe200078e020c */
[----:B------:R2:W-:Y:S04]  /*58d60*/  LDGSTS.E [R86+0x24a80], desc[UR22][R26.64], P6 ;  /* 0x24a800001a567fae */ /* 0x0005e8000b1a1016 */
[----:B------:R-:W3:Y:S04]  /*58d70*/  LDL.LU.64 R20, [R1+0x480] ;  /* 0x0004800001147983 */ /* 0x000ee80000300a00 */
[----:B------:R-:W3:Y:S04]  /*58d80*/  LDL.LU.64 R232, [R1+0x478] ;  /* 0x0004780001e87983 */ /* 0x000ee80000300a00 */
[----:B------:R-:W-:Y:S04]  /*58d90*/  STL.64 [R1+0xfd8], R26 ;  /* 0x000fd81a01007387 */ /* 0x000fe80000100a00 */
[----:B------:R1:W-:Y:S04]  /*58da0*/  STL.64 [R1+0xfd0], R12 ;  /* 0x000fd00c01007387 */ /* 0x0003e80000100a00 */
[----:B------:R-:W-:Y:S04]  /*58db0*/  LDGSTS.E [R24+0x24e80], desc[UR22][R12.64], P6 ;  /* 0x24e800000c187fae */ /* 0x000fe8000b1a1016 */
[----:B-1----:R-:W3:Y:S01]  /*58dc0*/  LDL.LU.64 R12, [R1+0x470] ;  /* 0x00047000010c7983 */ /* 0x002ee20000300a00 */
[----:B--2---:R-:W-:-:S03]  /*58dd0*/  IMAD.WIDE R26, R25, 0x4, R16 ;  /* 0x00000004191a7825 */ /* 0x004fc600078e0210 */
[----:B------:R-:W2:Y:S01]  /*58de0*/  LDL.LU.64 R16, [R1+0x468] ;  /* 0x0004680001107983 */ /* 0x000ea20000300a00 */
[----:B----4-:R-:W-:-:S03]  /*58df0*/  IMAD.WIDE R2, R25, 0x4, R2 ;  /* 0x0000000419027825 */ /* 0x010fc600078e0202 */
[----:B------:R3:W-:Y:S04]  /*58e00*/  STL.64 [R1+0xfc8], R26 ;  /* 0x000fc81a01007387 */ /* 0x0007e80000100a00 */
[----:B------:R3:W-:Y:S04]  /*58e10*/  LDGSTS.E [R86+0x25280], desc[UR22][R26.64], P6 ;  /* 0x252800001a567fae */ /* 0x0007e8000b1a1016 */
[----:B------:R1:W-:Y:S04]  /*58e20*/  STL.64 [R1+0xfc0], R2 ;  /* 0x000fc00201007387 */ /* 0x0003e80000100a00 */
[----:B------:R-:W-:Y:S01]  /*58e30*/  LDGSTS.E [R24+0x25680], desc[UR22][R2.64], P6 ;  /* 0x2568000002187fae */ /* 0x000fe2000b1a1016 */
[----:B---3--:R-:W-:-:S03]  /*58e40*/  IMAD.WIDE R26, R25, 0x4, R14 ;  /* 0x00000004191a7825 */ /* 0x008fc600078e020e */
[----:B-1----:R-:W3:Y:S04]  /*58e50*/  LDL.LU.64 R2, [R1+0x460] ;  /* 0x0004600001027983 */ /* 0x002ee80000300a00 */
[----:B------:R-:W4:Y:S01]  /*58e60*/  LDL.LU.64 R14, [R1+0x458] ;  /* 0x00045800010e7983 */ /* 0x000f220000300a00 */
[----:B------:R-:W-:-:S03]  /*58e70*/  IMAD.WIDE R18, R25, 0x4, R18 ;  /* 0x0000000419127825 */ /* 0x000fc600078e0212 */
[----:B------:R1:W-:Y:S04]  /*58e80*/  STL.64 [R1+0xfb8], R26 ;  /* 0x000fb81a01007387 */ /* 0x0003e80000100a00 */
[----:B------:R1:W-:Y:S04]  /*58e90*/  LDGSTS.E [R86+0x25a80], desc[UR22][R26.64], P6 ;  /* 0x25a800001a567fae */ /* 0x0003e8000b1a1016 */
[----:B------:R1:W-:Y:S04]  /*58ea0*/  STL.64 [R1+0xfb0], R18 ;  /* 0x000fb01201007387 */ /* 0x0003e80000100a00 */
[----:B------:R1:W-:Y:S02]  /*58eb0*/  LDGSTS.E [R24+0x25e80], desc[UR22][R18.64], P6 ;  /* 0x25e8000012187fae */ /* 0x0003e4000b1a1016 */
[----:B-1----:R-:W-:-:S02]  /*58ec0*/  IMAD.WIDE R26, R25, 0x4, R22 ;  /* 0x00000004191a7825 */ /* 0x002fc400078e0216 */
[----:B------:R-:W3:Y:S02]  /*58ed0*/  LDL.LU.64 R22, [R1+0x518] ;  /* 0x0005180001167983 */ /* 0x000ee40000300a00 */
[C---:B------:R-:W-:Y:S02]  /*58ee0*/  IMAD.WIDE R18, R25.reuse, 0x4, R230 ;  /* 0x0000000419127825 */ /* 0x040fe400078e02e6 */
[----:B------:R-:W3:Y:S04]  /*58ef0*/  LDL.LU.64 R230, [R1+0x520] ;  /* 0x0005200001e67983 */ /* 0x000ee80000300a00 */
[----:B------:R1:W-:Y:S04]  /*58f00*/  STL.64 [R1+0xfa8], R26 ;  /* 0x000fa81a01007387 */ /* 0x0003e80000100a00 */
[----:B------:R1:W-:Y:S04]  /*58f10*/  LDGSTS.E [R86+0x26280], desc[UR22][R26.64], P6 ;  /* 0x262800001a567fae */ /* 0x0003e8000b1a1016 */
[----:B------:R1:W-:Y:S04]  /*58f20*/  STL.64 [R1+0xfa0], R18 ;  /* 0x000fa01201007387 */ /* 0x0003e80000100a00 */
[----:B------:R1:W-:Y:S02]  /*58f30*/  LDGSTS.E [R24+0x26680], desc[UR22][R18.64], P6 ;  /* 0x2668000012187fae */ /* 0x0003e4000b1a1016 */
[----:B-1----:R-:W-:-:S04]  /*58f40*/  IMAD.WIDE R26, R25, 0x4, R20 ;  /* 0x00000004191a7825 */ /* 0x002fc800078e0214 */
[C---:B------:R-:W-:Y:S01]  /*58f50*/  IMAD.WIDE R18, R25.reuse, 0x4, R232 ;  /* 0x0000000419127825 */ /* 0x040fe200078e02e8 */
[----:B------:R1:W-:Y:S04]  /*58f60*/  LDGSTS.E [R86+0x26a80], desc[UR22][R26.64], P6 ;  /* 0x26a800001a567fae */ /* 0x0003e8000b1a1016 */
[----:B------:R-:W3:Y:S04]  /*58f70*/  LDL.LU.64 R232, [R1+0x528] ;  /* 0x0005280001e87983 */ /* 0x000ee80000300a00 */
[----:B------:R-:W3:Y:S04]  /*58f80*/  LDL.LU.64 R20, [R1+0x530] ;  /* 0x0005300001147983 */ /* 0x000ee80000300a00 */
[----:B------:R1:W-:Y:S04]  /*58f90*/  STL.64 [R1+0xf98], R26 ;  /* 0x000f981a01007387 */ /* 0x0003e80000100a00 */
[----:B------:R2:W-:Y:S04]  /*58fa0*/  STL.64 [R1+0xf90], R18 ;  /* 0x000f901201007387 */ /* 0x0005e80000100a00 */
[----:B------:R2:W-:Y:S01]  /*58fb0*/  LDGSTS.E [R24+0x26e80], desc[UR22][R18.64], P6 ;  /* 0x26e8000012187fae */ /* 0x0005e2000b1a1016 */
[----:B-1----:R-:W-:-:S05]  /*58fc0*/  IMAD.WIDE R26, R25, 0x4, R12 ;  /* 0x00000004191a7825 */ /* 0x002fca00078e020c */
[----:B------:R-:W-:Y:S01]  /*58fd0*/  LDGSTS.E [R86+0x27280], desc[UR22][R26.64], P6 ;  /* 0x272800001a567fae */ /* 0x000fe2000b1a1016 */
[----:B--2---:R-:W-:-:S03]  /*58fe0*/  IMAD.WIDE R18, R25, 0x4, R16 ;  /* 0x0000000419127825 */ /* 0x004fc600078e0210 */
[----:B------:R-:W2:Y:S04]  /*58ff0*/  LDL.LU.64 R16, [R1+0x538] ;  /* 0x0005380001107983 */ /* 0x000ea80000300a00 */
[----:B------:R-:W2:Y:S04]  /*59000*/  LDL.LU.64 R12, [R1+0x540] ;  /* 0x00054000010c7983 */ /* 0x000ea80000300a00 */
[----:B------:R-:W-:Y:S04]  /*59010*/  STL.64 [R1+0xf88], R26 ;  /* 0x000f881a01007387 */ /* 0x000fe80000100a00 */
[----:B------:R4:W-:Y:S04]  /*59020*/  STL.64 [R1+0xf80], R18 ;  /* 0x000f801201007387 */ /* 0x0009e80000100a00 */
[----:B------:R4:W-:Y:S02]  /*59030*/  LDGSTS.E [R24+0x27680], desc[UR22][R18.64], P6 ;  /* 0x2768000012187fae */ /* 0x0009e4000b1a1016 */
[----:B----4-:R-:W-:-:S02]  /*59040*/  IMAD.WIDE R18, R25, 0x4, R14 ;  /* 0x0000000419127825 */ /* 0x010fc400078e020e */
[----:B------:R-:W4:Y:S02]  /*59050*/  LDL.LU.64 R14, [R1+0x548] ;  /* 0x00054800010e7983 */ /* 0x000f240000300a00 */
[C---:B---3--:R-:W-:Y:S02]  /*59060*/  IMAD.WIDE R26, R25.reuse, 0x4, R2 ;  /* 0x00000004191a7825 */ /* 0x048fe400078e0202 */
[----:B------:R-:W3:Y:S04]  /*59070*/  LDL.LU.64 R2, [R1+0x550] ;  /* 0x0005500001027983 */ /* 0x000ee80000300a00 */
[----:B------:R-:W-:Y:S04]  /*59080*/  STL.64 [R1+0xf78], R26 ;  /* 0x000f781a01007387 */ /* 0x000fe80000100a00 */
[----:B------:R-:W-:Y:S04]  /*59090*/  STL.64 [R1+0xf70], R18 ;  /* 0x000f701201007387 */ /* 0x000fe80000100a00 */
[----:B------:R1:W-:Y:S04]  /*590a0*/  STL.64 [R1+0x1a60], R6 ;  /* 0x001a600601007387 */ /* 0x0003e80000100a00 */
[----:B------:R-:W-:Y:S04]  /*590b0*/  LDGSTS.E [R86+0x27a80], desc[UR22][R26.64], P6 ;  /* 0x27a800001a567fae */ /* 0x000fe8000b1a1016 */
[----:B------:R1:W-:Y:S01]  /*590c0*/  LDGSTS.E [R24+0x27e80], desc[UR22][R18.64], P6 ;  /* 0x27e8000012187fae */ /* 0x0003e2000b1a1016 */
[----:B------:R-:W-:-:S03]  /*590d0*/  IMAD.WIDE R28, R25, 0x4, R22 ;  /* 0x00000004191c7825 */ /* 0x000fc600078e0216 */
[----:B------:R-:W3:Y:S01]  /*590e0*/  LDL.LU.64 R22, [R1+0x558] ;  /* 0x0005580001167983 */ /* 0x000ee20000300a00 */
[----:B------:R-:W-:-:S03]  /*590f0*/  IMAD.WIDE R46, R25, 0x4, R230 ;  /* 0x00000004192e7825 */ /* 0x000fc600078e02e6 */
[----:B------:R-:W3:Y:S01]  /*59100*/  LDL.LU.64 R230, [R1+0x560] ;  /* 0x0005600001e67983 */ /* 0x000ee20000300a00 */
[----:B------:R-:W-:-:S03]  /*59110*/  IMAD.WIDE R58, R25, 0x4, R232 ;  /* 0x00000004193a7825 */ /* 0x000fc600078e02e8 */
[----:B------:R-:W3:Y:S01]  /*59120*/  LDL.LU.64 R232, [R1+0x568] ;  /* 0x0005680001e87983 */ /* 0x000ee20000300a00 */
[----:B------:R-:W-:-:S03]  /*59130*/  IMAD.WIDE R52, R25, 0x4, R20 ;  /* 0x0000000419347825 */ /* 0x000fc600078e0214 */
[----:B------:R-:W3:Y:S01]  /*59140*/  LDL.LU.64 R20, [R1+0x570] ;  /* 0x0005700001147983 */ /* 0x000ee20000300a00 */
[----:B--2---:R-:W-:-:S03]  /*59150*/  IMAD.WIDE R40, R25, 0x4, R16 ;  /* 0x0000000419287825 */ /* 0x004fc600078e0210 */
[----:B------:R-:W2:Y:S01]  /*59160*/  LDL.LU.64 R16, [R1+0x578] ;  /* 0x0005780001107983 */ /* 0x000ea20000300a00 */
[----:B------:R-:W-:-:S03]  /*59170*/  IMAD.WIDE R248, R25, 0x4, R12 ;  /* 0x0000000419f87825 */ /* 0x000fc600078e020c */
[----:B------:R-:W2:Y:S01]  /*59180*/  LDL.LU.64 R12, [R1+0x580] ;  /* 0x00058000010c7983 */ /* 0x000ea20000300a00 */
[----:B----4-:R-:W-:-:S03]  /*59190*/  IMAD.WIDE R242, R25, 0x4, R14 ;  /* 0x0000000419f27825 */ /* 0x010fc600078e020e */
[----:B------:R-:W4:Y:S01]  /*591a0*/  LDL.LU.64 R14, [R1+0x588] ;  /* 0x00058800010e7983 */ /* 0x000f220000300a00 */
[C---:B-1----:R-:W-:Y:S01]  /*591b0*/  IADD3 R24, PT, PT, R5.reuse, 0x100000, RZ ;  /* 0x0010000005187810 */ /* 0x042fe20007ffe0ff */
[----:B------:R-:W-:Y:S02]  /*591c0*/  VIADD R86, R5, 0x100000 ;  /* 0x0010000005567836 */ /* 0x000fe40000000000 */
[----:B---3--:R-:W-:Y:S02]  /*591d0*/  IMAD.WIDE R236, R25, 0x4, R2 ;  /* 0x0000000419ec7825 */ /* 0x008fe400078e0202 */
[----:B------:R-:W3:Y:S04]  /*591e0*/  LDL.LU.64 R2, [R1+0x590] ;  /* 0x0005900001027983 */ /* 0x000ee80000300a00 */
[----:B------:R-:W-:Y:S04]  /*591f0*/  LDGSTS.E [R86+0x300], desc[UR22][R28.64], P6 ;  /* 0x003000001c567fae */ /* 0x000fe8000b1a1016 */
[----:B------:R-:W-:Y:S04]  /*59200*/  LDGSTS.E [R24+0x700], desc[UR22][R46.64], P6 ;  /* 0x007000002e187fae */ /* 0x000fe8000b1a1016 */
[----:B------:R-:W-:Y:S04]  /*59210*/  LDGSTS.E [R86+0xb00], desc[UR22][R58.64], P6 ;  /* 0x00b000003a567fae */ /* 0x000fe8000b1a1016 */
[----:B------:R-:W-:Y:S04]  /*59220*/  LDGSTS.E [R24+0xf00], desc[UR22][R52.64], P6 ;  /* 0x00f0000034187fae */ /* 0x000fe8000b1a1016 */
[----:B------:R-:W-:Y:S04]  /*59230*/  LDGSTS.E [R86+0x1300], desc[UR22][R40.64], P6 ;  /* 0x0130000028567fae */ /* 0x000fe8000b1a1016 */
[----:B------:R-:W-:Y:S01]  /*59240*/  LDGSTS.E [R24+0x1700], desc[UR22][R248.64], P6 ;  /* 0x01700000f8187fae */ /* 0x000fe2000b1a1016 */
[----:B------:R-:W-:-:S03]  /*59250*/  VIADD R90, R5, 0x100000 ;  /* 0x00100000055a7836 */ /* 0x000fc60000000000 */
[----:B------:R-:W-:Y:S04]  /*59260*/  LDGSTS.E [R86+0x1b00], desc[UR22][R242.64], P6 ;  /* 0x01b00000f2567fae */ /* 0x000fe8000b1a1016 */
[----:B------:R-:W-:Y:S01]  /*59270*/  LDGSTS.E [R24+0x1f00], desc[UR22][R236.64], P6 ;  /* 0x01f00000ec187fae */ /* 0x000fe2000b1a1016 */
[----:B------:R-:W-:-:S03]  /*59280*/  IMAD.WIDE R226, R25, 0x4, R22 ;  /* 0x0000000419e27825 */ /* 0x000fc600078e0216 */
[----:B------:R-:W3:Y:S01]  /*59290*/  LDL.LU.64 R22, [R1+0x598] ;  /* 0x0005980001167983 */ /* 0x000ee20000300a00 */
[----:B------:R-:W-:-:S03]  /*592a0*/  IMAD.WIDE R220, R25, 0x4, R230 ;  /* 0x0000000419dc7825 */ /* 0x000fc600078e02e6 */
[----:B------:R-:W3:Y:S04]  /*592b0*/  LDL.LU.64 R230, [R1+0x5a0] ;  /* 0x0005a00001e67983 */ /* 0x000ee80000300a00 */
[----:B------:R1:W-:Y:S04]  /*592c0*/  LDGSTS.E [R86+0x2300], desc[UR22][R226.64], P6 ;  /* 0x02300000e2567fae */ /* 0x0003e8000b1a1016 */
[----:B------:R-:W-:Y:S01]  /*592d0*/  LDGSTS.E [R24+0x2700], desc[UR22][R220.64], P6 ;  /* 0x02700000dc187fae */ /* 0x000fe2000b1a1016 */
[----:B------:R-:W-:Y:S02]  /*592e0*/  VIADD R94, R5, 0x100000 ;  /* 0x00100000055e7836 */ /* 0x000fe40000000000 */
[----:B-1----:R-:W-:-:S02]  /*592f0*/  IMAD.WIDE R86, R25, 0x4, R232 ;  /* 0x0000000419567825 */ /* 0x002fc400078e02e8 */
[----:B------:R-:W3:Y:S02]  /*59300*/  LDL.LU.64 R232, [R1+0x5a8] ;  /* 0x0005a80001e87983 */ /* 0x000ee40000300a00 */
[C---:B------:R-:W-:Y:S02]  /*59310*/  IMAD.WIDE R88, R25.reuse, 0x4, R20 ;  /* 0x0000000419587825 */ /* 0x040fe400078e0214 */
[----:B------:R-:W3:Y:S04]  /*59320*/  LDL.LU.64 R20, [R1+0x5b0] ;  /* 0x0005b00001147983 */ /* 0x000ee80000300a00 */
[----:B------:R2:W-:Y:S04]  /*59330*/  LDGSTS.E [R90+0x2b00], desc[UR22][R86.64], P6 ;  /* 0x02b00000565a7fae */ /* 0x0005e8000b1a1016 */
[----:B------:R-:W-:Y:S01]  /*59340*/  LDGSTS.E [R24+0x2f00], desc[UR22][R88.64], P6 ;  /* 0x02f0000058187fae */ /* 0x000fe2000b1a1016 */
[----:B--2---:R-:W-:-:S03]  /*59350*/  IMAD.WIDE R90, R25, 0x4, R16 ;  /* 0x00000004195a7825 */ /* 0x004fc600078e0210 */
[----:B------:R-:W2:Y:S01]  /*59360*/  LDL.LU.64 R16, [R1+0x5b8] ;  /* 0x0005b80001107983 */ /* 0x000ea20000300a00 */
[----:B------:R-:W-:-:S03]  /*59370*/  IMAD.WIDE R92, R25, 0x4, R12 ;  /* 0x00000004195c7825 */ /* 0x000fc600078e020c */
[----:B------:R-:W2:Y:S04]  /*59380*/  LDL.LU.64 R12, [R1+0x5c0] ;  /* 0x0005c000010c7983 */ /* 0x000ea80000300a00 */
[----:B------:R4:W-:Y:S01]  /*59390*/  LDGSTS.E [R94+0x3300], desc[UR22][R90.64], P6 ;  /* 0x033000005a5e7fae */ /* 0x0009e2000b1a1016 */
[----:B------:R-:W-:-:S03]  /*593a0*/  VIADD R98, R5, 0x100000 ;  /* 0x0010000005627836 */ /* 0x000fc60000000000 */
[----:B------:R-:W-:Y:S01]  /*593b0*/  LDGSTS.E [R24+0x3700], desc[UR22][R92.64], P6 ;  /* 0x037000005c187fae */ /* 0x000fe2000b1a1016 */
[----:B----4-:R-:W-:-:S03]  /*593c0*/  IMAD.WIDE R94, R25, 0x4, R14 ;  /* 0x00000004195e7825 */ /* 0x010fc600078e020e */
[----:B------:R-:W4:Y:S01]  /*593d0*/  LDL.LU.64 R14, [R1+0x5c8] ;  /* 0x0005c800010e7983 */ /* 0x000f220000300a00 */
[----:B---3--:R-:W-:-:S03]  /*593e0*/  IMAD.WIDE R96, R25, 0x4, R2 ;  /* 0x0000000419607825 */ /* 0x008fc600078e0202 */
[----:B------:R1:W-:Y:S04]  /*593f0*/  LDGSTS.E [R98+0x3b00], desc[UR22][R94.64], P6 ;  /* 0x03b000005e627fae */ /* 0x0003e8000b1a1016 */
[----:B------:R-:W3:Y:S01]  /*59400*/  LDL.LU.64 R2, [R1+0x5d0] ;  /* 0x0005d00001027983 */ /* 0x000ee20000300a00 */
[----:B------:R-:W-:-:S03]  /*59410*/  VIADD R102, R5, 0x100000 ;  /* 0x0010000005667836 */ /* 0x000fc60000000000 */
[----:B------:R-:W-:Y:S01]  /*59420*/  LDGSTS.E [R24+0x3f00], desc[UR22][R96.64], P6 ;  /* 0x03f0000060187fae */ /* 0x000fe2000b1a1016 */
[C---:B------:R-:W-:Y:S02]  /*59430*/  VIADD R106, R5.reuse, 0x100000 ;  /* 0x00100000056a7836 */ /* 0x040fe40000000000 */
[----:B------:R-:W-:Y:S02]  /*59440*/  VIADD R110, R5, 0x100000 ;  /* 0x00100000056e7836 */ /* 0x000fe40000000000 */
[C---:B-1----:R-:W-:Y:S02]  /*59450*/  IMAD.WIDE R98, R25.reuse, 0x4, R22 ;  /* 0x0000000419627825 */ /* 0x042fe400078e0216 */
[----:B------:R-:W3:Y:S02]  /*59460*/  LDL.LU.64 R22, [R1+0x5d8] ;  /* 0x0005d80001167983 */ /* 0x000ee40000300a00 */
[C---:B------:R-:W-:Y:S02]  /*59470*/  IMAD.WIDE R100, R25.reuse, 0x4, R230 ;  /* 0x0000000419647825 */ /* 0x040fe400078e02e6 */
        /* <DEDUP_REMOVED lines=18> */
[----:B------:R-:W-:-:S03]  /*595a0*/  VIADD R118, R5, 0x100000 ;  /* 0x0010000005767836 */ /* 0x000fc60000000000 */
[----:B------:R1:W-:Y:S01]  /*595b0*/  LDGSTS.E [R114+0x5b00], desc[UR22][R110.64], P6 ;  /* 0x05b000006e727fae */ /* 0x0003e2000b1a1016 */
[----:B---3--:R-:W-:-:S03]  /*595c0*/  IMAD.WIDE R112, R25, 0x4, R2 ;  /* 0x0000000419707825 */ /* 0x008fc600078e0202 */
[----:B------:R-:W3:Y:S01]  /*595d0*/  LDL.LU.64 R2, [R1+0x610] ;  /* 0x0006100001027983 */ /* 0x000ee20000300a00 */
        /* <DEDUP_REMOVED lines=48> */
[C---:B------:R-:W-:Y:S01]  /*598e0*/  VIADD R146, R5.reuse, 0x100000 ;  /* 0x0010000005927836 */ /* 0x040fe20000000000 */
[----:B------:R-:W-:Y:S02]  /*598f0*/  IADD3 R150, PT, PT, R5, 0x100000, RZ ;  /* 0x0010000005967810 */ /* 0x000fe40007ffe0ff */
[----:B------:R-:W-:Y:S01]  /*59900*/  LDGSTS.E [R24+0x21700], desc[UR22][R140.64], P6 ;  /* 0x217000008c187fae */ /* 0x000fe2000b1a1016 */
[----:B----4-:R-:W-:-:S03]  /*59910*/  IMAD.WIDE R142, R25, 0x4, R14 ;  /* 0x00000004198e7825 */ /* 0x010fc600078e020e */
[----:B------:R-:W4:Y:S04]  /*59920*/  LDL.LU.64 R14, [R1+0x688] ;  /* 0x00068800010e7983 */ /* 0x000f280000300a00 */
[----:B------:R1:W-:Y:S01]  /*59930*/  LDGSTS.E [R146+0x21b00], desc[UR22][R142.64], P6 ;  /* 0x21b000008e927fae */ /* 0x0003e2000b1a1016 */
[----:B---3--:R-:W-:-:S03]  /*59940*/  IMAD.WIDE R144, R25, 0x4, R2 ;  /* 0x0000000419907825 */ /* 0x008fc600078e0202 */
[----:B------:R-:W3:Y:S01]  /*59950*/  LDL.LU.64 R2, [R1+0x710] ;  /* 0x0007100001027983 */ /* 0x000ee20000300a00 */
[----:B------:R-:W-:-:S03]  /*59960*/  VIADD R152, R5, 0x100000 ;  /* 0x0010000005987836 */ /* 0x000fc60000000000 */
        /* <DEDUP_REMOVED lines=11> */
[----:B------:R-:W-:Y:S04]  /*59a20*/  LDGSTS.E [R152+0x22b00], desc[UR22][R150.64], P6 ;  /* 0x22b0000096987fae */ /* 0x000fe8000b1a1016 */
[----:B------:R1:W-:Y:S04]  /*59a30*/  STL.64 [R1+0x80], R6 ;  /* 0x0000800601007387 */ /* 0x0003e80000100a00 */
[----:B------:R1:W-:Y:S01]  /*59a40*/  LDGSTS.E [R24+0x22f00], desc[UR22][R6.64], P6 ;  /* 0x22f0000006187fae */ /* 0x0003e2000b1a1016 */
[----:B--2---:R-:W-:-:S03]  /*59a50*/  IMAD.WIDE R18, R25, 0x4, R16 ;  /* 0x0000000419127825 */ /* 0x004fc600078e0210 */
[----:B------:R-:W2:Y:S01]  /*59a60*/  LDL.LU.64 R16, [R1+0x6e8] ;  /* 0x0006e80001107983 */ /* 0x000ea20000300a00 */
[----:B-1----:R-:W-:-:S03]  /*59a70*/  IMAD.WIDE R6, R25, 0x4, R12 ;  /* 0x0000000419067825 */ /* 0x002fc600078e020c */
[----:B------:R-:W2:Y:S04]  /*59a80*/  LDL.LU.64 R12, [R1+0x6e0] ;  /* 0x0006e000010c7983 */ /* 0x000ea80000300a00 */
[----:B------:R4:W-:Y:S04]  /*59a90*/  STL.64 [R1+0x90], R18 ;  /* 0x0000901201007387 */ /* 0x0009e80000100a00 */
[----:B------:R4:W-:Y:S04]  /*59aa0*/  LDGSTS.E [R152+0x23300], desc[UR22][R18.64], P6 ;  /* 0x2330000012987fae */ /* 0x0009e8000b1a1016 */
[----:B------:R3:W-:Y:S04]  /*59ab0*/  STL.64 [R1+0xa0], R6 ;  /* 0x0000a00601007387 */ /* 0x0007e80000100a00 */
[----:B------:R3:W-:Y:S01]  /*59ac0*/  LDGSTS.E [R24+0x23700], desc[UR22][R6.64], P6 ;  /* 0x2370000006187fae */ /* 0x0007e2000b1a1016 */
[----:B----4-:R-:W-:-:S03]  /*59ad0*/  IMAD.WIDE R18, R25, 0x4, R14 ;  /* 0x0000000419127825 */ /* 0x010fc600078e020e */
[----:B------:R-:W4:Y:S04]  /*59ae0*/  LDL.LU.64 R14, [R1+0x6d8] ;  /* 0x0006d800010e7983 */ /* 0x000f280000300a00 */
[----:B------:R1:W-:Y:S01]  /*59af0*/  LDGSTS.E [R152+0x23b00], desc[UR22][R18.64], P6 ;  /* 0x23b0000012987fae */ /* 0x0003e2000b1a1016 */
[----:B---3--:R-:W-:-:S03]  /*59b00*/  IMAD.WIDE R6, R25, 0x4, R2 ;  /* 0x0000000419067825 */ /* 0x008fc600078e0202 */
[----:B------:R-:W3:Y:S04]  /*59b10*/  LDL.LU.64 R2, [R1+0x6d0] ;  /* 0x0006d00001027983 */ /* 0x000ee80000300a00 */
[----:B------:R1:W-:Y:S04]  /*59b20*/  STL.64 [R1+0xb0], R18 ;  /* 0x0000b01201007387 */ /* 0x0003e80000100a00 */
        /* <DEDUP_REMOVED lines=64> */
[----:B------:R1:W-:Y:S01]  /*59f30*/  STL.64 [R1+0xe98], R6 ;  /* 0x000e980601007387 */ /* 0x0003e20000100a00 */
[----:B------:R-:W-:-:S03]  /*59f40*/  IMAD.WIDE R26, R25, 0x4, R22 ;  /* 0x00000004191a7825 */ /* 0x000fc600078e0216 */
[----:B------:R1:W-:Y:S04]  /*59f50*/  LDGSTS.E [R24+0x27f00], desc[UR22][R6.64], P6 ;  /* 0x27f0000006187fae */ /* 0x0003e8000b1a1016 */
        /* <DEDUP_REMOVED lines=13> */
[C---:B-1----:R-:W-:Y:S02]  /*5a030*/  VIADD R152, R4.reuse, 0x100000 ;  /* 0x0010000004987836 */ /* 0x042fe40000000000 */
[----:B------:R-:W-:-:S03]  /*5a040*/  VIADD R24, R4, 0x100000 ;  /* 0x0010000004187836 */ /* 0x000fc60000000000 */
[----:B------:R-:W-:Y:S01]  /*5a050*/  LDGSTS.E [R152+0x380], desc[UR22][R26.64], P6 ;  /* 0x003800001a987fae */ /* 0x000fe2000b1a1016 */
[----:B---3--:R-:W-:-:S03]  /*5a060*/  IMAD.WIDE R234, R25, 0x4, R2 ;  /* 0x0000000419ea7825 */ /* 0x008fc600078e0202 */
[----:B------:R-:W-:Y:S01]  /*5a070*/  LDGSTS.E [R24+0x780], desc[UR22][R44.64], P6 ;  /* 0x007800002c187fae */ /* 0x000fe2000b1a1016 */
[----:B------:R-:W-:-:S03]  /*5a080*/  VIADD R154, R4, 0x100000 ;  /* 0x00100000049a7836 */ /* 0x000fc60000000000 */
[----:B------:R-:W-:Y:S04]  /*5a090*/  LDGSTS.E [R152+0xb80], desc[UR22][R30.64], P6 ;  /* 0x00b800001e987fae */ /* 0x000fe8000b1a1016 */
[----:B------:R-:W-:Y:S04]  /*5a0a0*/  LDGSTS.E [R24+0xf80], desc[UR22][R50.64], P6 ;  /* 0x00f8000032187fae */ /* 0x000fe8000b1a1016 */
[----:B------:R-:W3:Y:S04]  /*5a0b0*/  LDL.LU.64 R2, [R1+0x790] ;  /* 0x0007900001027983 */ /* 0x000ee80000300a00 */
[----:B------:R-:W-:Y:S04]  /*5a0c0*/  LDGSTS.E [R152+0x1380], desc[UR22][R38.64], P6 ;  /* 0x0138000026987fae */ /* 0x000fe8000b1a1016 */
[----:B------:R-:W-:Y:S01]  /*5a0d0*/  LDGSTS.E [R24+0x1780], desc[UR22][R246.64], P6 ;  /* 0x01780000f6187fae */ /* 0x000fe2000b1a1016 */
[----:B------:R-:W-:-:S03]  /*5a0e0*/  VIADD R158, R4, 0x100000 ;  /* 0x00100000049e7836 */ /* 0x000fc60000000000 */
[----:B------:R1:W-:Y:S04]  /*5a0f0*/  LDGSTS.E [R152+0x1b80], desc[UR22][R240.64], P6 ;  /* 0x01b80000f0987fae */ /* 0x0003e8000b1a1016 */
[----:B------:R-:W-:Y:S01]  /*5a100*/  LDGSTS.E [R24+0x1f80], desc[UR22][R234.64], P6 ;  /* 0x01f80000ea187fae */ /* 0x000fe2000b1a1016 */
[----:B------:R-:W-:-:S03]  /*5a110*/  IMAD.WIDE R224, R25, 0x4, R22 ;  /* 0x0000000419e07825 */ /* 0x000fc600078e0216 */
[----:B------:R-:W3:Y:S01]  /*5a120*/  LDL.LU.64 R22, [R1+0x798] ;  /* 0x0007980001167983 */ /* 0x000ee20000300a00 */
[----:B-1----:R-:W-:-:S03]  /*5a130*/  IMAD.WIDE R152, R25, 0x4, R230 ;  /* 0x0000000419987825 */ /* 0x002fc600078e02e6 */
[----:B------:R-:W3:Y:S04]  /*5a140*/  LDL.LU.64 R230, [R1+0x7a0] ;  /* 0x0007a00001e67983 */ /* 0x000ee80000300a00 */
[----:B------:R1:W-:Y:S04]  /*5a150*/  LDGSTS.E [R154+0x2380], desc[UR22][R224.64], P6 ;  /* 0x02380000e09a7fae */ /* 0x0003e8000b1a1016 */
[----:B------:R-:W-:Y:S01]  /*5a160*/  LDGSTS.E [R24+0x2780], desc[UR22][R152.64], P6 ;  /* 0x0278000098187fae */ /* 0x000fe2000b1a1016 */
[----:B------:R-:W-:Y:S02]  /*5a170*/  VIADD R162, R4, 0x100000 ;  /* 0x0010000004a27836 */ /* 0x000fe40000000000 */
[----:B-1----:R-:W-:-:S02]  /*5a180*/  IMAD.WIDE R154, R25, 0x4, R232 ;  /* 0x00000004199a7825 */ /* 0x002fc400078e02e8 */
[----:B------:R-:W3:Y:S02]  /*5a190*/  LDL.LU.64 R232, [R1+0x7a8] ;  /* 0x0007a80001e87983 */ /* 0x000ee40000300a00 */
[C---:B------:R-:W-:Y:S02]  /*5a1a0*/  IMAD.WIDE R156, R25.reuse, 0x4, R20 ;  /* 0x00000004199c7825 */ /* 0x040fe400078e0214 */
[----:B------:R2:W-:Y:S04]  /*5a1b0*/  LDGSTS.E [R158+0x2b80], desc[UR22][R154.64], P6 ;  /* 0x02b800009a9e7fae */ /* 0x0005e8000b1a1016 */
[----:B------:R-:W3:Y:S04]  /*5a1c0*/  LDL.LU.64 R20, [R1+0x7b0] ;  /* 0x0007b00001147983 */ /* 0x000ee80000300a00 */
        /* <DEDUP_REMOVED lines=12> */
[----:B------:R-:W-:Y:S02]  /*5a290*/  VIADD R174, R4, 0x100000 ;  /* 0x0010000004ae7836 */ /* 0x000fe40000000000 */
[C---:B---3--:R-:W-:Y:S02]  /*5a2a0*/  IMAD.WIDE R164, R25.reuse, 0x4, R2 ;  /* 0x0000000419a47825 */ /* 0x048fe400078e0202 */
        /* <DEDUP_REMOVED lines=8> */
[----:B------:R-:W-:Y:S02]  /*5a330*/  VIADD R178, R4, 0x100000 ;  /* 0x0010000004b27836 */ /* 0x000fe40000000000 */
[----:B-1----:R-:W-:-:S02]  /*5a340*/  IMAD.WIDE R170, R25, 0x4, R232 ;  /* 0x0000000419aa7825 */ /* 0x002fc400078e02e8 */
[----:B------:R-:W3:Y:S04]  /*5a350*/  LDL.LU.64 R232, [R1+0x7e8] ;  /* 0x0007e80001e87983 */ /* 0x000ee80000300a00 */
[----:B------:R2:W-:Y:S01]  /*5a360*/  LDGSTS.E [R174+0x4b80], desc[UR22][R170.64], P6 ;  /* 0x04b80000aaae7fae */ /* 0x0005e2000b1a1016 */
[----:B------:R-:W-:-:S03]  /*5a370*/  IMAD.WIDE R172, R25, 0x4, R20 ;  /* 0x0000000419ac7825 */ /* 0x000fc600078e0214 */
        /* <DEDUP_REMOVED lines=26> */
[----:B------:R2:W-:Y:S04]  /*5a520*/  LDGSTS.E [R190+0x6b80], desc[UR22][R186.64], P6 ;  /* 0x06b80000babe7fae */ /* 0x0005e8000b1a1016 */
[----:B------:R-:W3:Y:S01]  /*5a530*/  LDL.LU.64 R18, [R1+0x830] ;  /* 0x0008300001127983 */ /* 0x000ee20000300a00 */
[----:B------:R-:W-:-:S05]  /*5a540*/  IMAD.WIDE R188, R25, 0x4, R20 ;  /* 0x0000000419bc7825 */ /* 0x000fca00078e0214 */
        /* <DEDUP_REMOVED lines=21> */
[----:B------:R-:W-:Y:S04]  /*5a6a0*/  LDGSTS.E [R24+0x20780], desc[UR22][R200.64], P6 ;  /* 0x20780000c8187fae */ /* 0x000fe8000b1a1016 */
[----:B------:R-:W3:Y:S01]  /*5a6b0*/  LDL.LU.64 R20, [R1+0x868] ;  /* 0x0008680001147983 */ /* 0x000ee20000300a00 */
[----:B------:R-:W-:-:S02]  /*5a6c0*/  VIADD R210, R4, 0x100000 ;  /* 0x0010000004d27836 */ /* 0x000fc40000000000 */
[C---:B-1----:R-:W-:Y:S02]  /*5a6d0*/  IMAD.WIDE R202, R25.reuse, 0x4, R232 ;  /* 0x0000000419ca7825 */ /* 0x042fe400078e02e8 */
[----:B------:R-:W3:Y:S04]  /*5a6e0*/  LDL.LU.64 R232, [R1+0x870] ;  /* 0x0008700001e87983 */ /* 0x000ee80000300a00 */
[----:B------:R2:W-:Y:S01]  /*5a6f0*/  LDGSTS.E [R206+0x20b80], desc[UR22][R202.64], P6 ;  /* 0x20b80000cace7fae */ /* 0x0005e2000b1a1016 */
[----:B------:R-:W-:-:S05]  /*5a700*/  IMAD.WIDE R204, R25, 0x4, R18 ;  /* 0x0000000419cc7825 */ /* 0x000fca00078e0212 */
        /* <DEDUP_REMOVED lines=21> */
[----:B------:R-:W3:Y:S04]  /*5a860*/  LDL.LU.64 R250, [R1+0x900] ;  /* 0x0009000001fa7983 */ /* 0x000ee80000300a00 */
[----:B------:R-:W3:Y:S01]  /*5a870*/  LDL.LU.64 R18, [R1+0x8f8] ;  /* 0x0008f80001127983 */ /* 0x000ee20000300a00 */
[----:B-1----:R-:W-:-:S03]  /*5a880*/  IMAD.WIDE R218, R25, 0x4, R20 ;  /* 0x0000000419da7825 */ /* 0x002fc600078e0214 */
[----:B------:R-:W-:Y:S04]  /*5a890*/  LDGSTS.E [R24+0x22780], desc[UR22][R216.64], P6 ;  /* 0x22780000d8187fae */ /* 0x000fe8000b1a1016 */
[----:B------:R-:W-:Y:S01]  /*5a8a0*/  LDGSTS.E [R252+0x22b80], desc[UR22][R218.64], P6 ;  /* 0x22b80000dafc7fae */ /* 0x000fe2000b1a1016 */
[----:B------:R-:W-:-:S03]  /*5a8b0*/  IMAD.WIDE R6, R25, 0x4, R232 ;  /* 0x0000000419067825 */ /* 0x000fc600078e02e8 */
[----:B------:R-:W3:Y:S04]  /*5a8c0*/  LDL.LU.64 R232, [R1+0x8f0] ;  /* 0x0008f00001e87983 */ /* 0x000ee80000300a00 */
[----:B------:R-:W-:Y:S01]  /*5a8d0*/  LDGSTS.E [R24+0x22f80], desc[UR22][R6.64], P6 ;  /* 0x22f8000006187fae */ /* 0x000fe2000b1a1016 */
[----:B--2---:R-:W-:-:S03]  /*5a8e0*/  IMAD.WIDE R20, R25, 0x4, R16 ;  /* 0x0000000419147825 */ /* 0x004fc600078e0210 */
[----:B------:R-:W2:Y:S01]  /*5a8f0*/  LDL.LU.64 R16, [R1+0x8e8] ;  /* 0x0008e80001107983 */ /* 0x000ea20000300a00 */
[----:B------:R-:W-:-:S03]  /*5a900*/  IMAD.WIDE R12, R25, 0x4, R12 ;  /* 0x00000004190c7825 */ /* 0x000fc600078e020c */
[----:B------:R-:W-:Y:S04]  /*5a910*/  STL.64 [R1+0x88], R20 ;  /* 0x0000881401007387 */ /* 0x000fe80000100a00 */
[----:B------:R4:W-:Y:S04]  /*5a920*/  LDGSTS.E [R252+0x23380], desc[UR22][R20.64], P6 ;  /* 0x2338000014fc7fae */ /* 0x0009e8000b1a1016 */
[----:B------:R1:W-:Y:S04]  /*5a930*/  STL.64 [R1+0x98], R12 ;  /* 0x0000980c01007387 */ /* 0x0003e80000100a00 */
[----:B------:R-:W-:Y:S04]  /*5a940*/  LDGSTS.E [R24+0x23780], desc[UR22][R12.64], P6 ;  /* 0x237800000c187fae */ /* 0x000fe8000b1a1016 */
[----:B-1----:R-:W2:Y:S01]  /*5a950*/  LDL.LU.64 R12, [R1+0x8e0] ;  /* 0x0008e000010c7983 */ /* 0x002ea20000300a00 */
[----:B----4-:R-:W-:-:S03]  /*5a960*/  IMAD.WIDE R20, R25, 0x4, R14 ;  /* 0x0000000419147825 */ /* 0x010fc600078e020e */
[----:B------:R-:W4:Y:S04]  /*5a970*/  LDL.LU.64 R14, [R1+0x8d8] ;  /* 0x0008d800010e7983 */ /* 0x000f280000300a00 */
[----:B------:R1:W-:Y:S04]  /*5a980*/  STL.64 [R1+0xa8], R20 ;  /* 0x0000a81401007387 */ /* 0x0003e80000100a00 */
[----:B------:R-:W-:Y:S01]  /*5a990*/  LDGSTS.E [R252+0x23b80], desc[UR22][R20.64], P6 ;  /* 0x23b8000014fc7fae */ /* 0x000fe2000b1a1016 */
[----:B---3--:R-:W-:-:S05]  /*5a9a0*/  IMAD.WIDE R2, R25, 0x4, R2 ;  /* 0x0000000419027825 */ /* 0x008fca00078e0202 */
[----:B------:R3:W-:Y:S04]  /*5a9b0*/  STL.64 [R1+0x2b0], R2 ;  /* 0x0002b00201007387 */ /* 0x0007e80000100a00 */
[----:B------:R-:W-:Y:S04]  /*5a9c0*/  LDGSTS.E [R24+0x23f80], desc[UR22][R2.64], P6 ;  /* 0x23f8000002187fae */ /* 0x000fe8000b1a1016 */
[----:B-1----:R-:W4:Y:S04]  /*5a9d0*/  LDL.LU.64 R20, [R1+0x8d0] ;  /* 0x0008d00001147983 */ /* 0x002f280000300a00 */
[----:B---3--:R-:W3:Y:S01]  /*5a9e0*/  LDL.LU.64 R2, [R1+0x8c8] ;  /* 0x0008c80001027983 */ /* 0x008ee20000300a00 */
[----:B------:R-:W-:-:S04]  /*5a9f0*/  IMAD.WIDE R22, R25, 0x4, R22 ;  /* 0x0000000419167825 */ /* 0x000fc800078e0216 */
[C---:B------:R-:W-:Y:S01]  /*5aa00*/  IMAD.WIDE R32, R25.reuse, 0x4, R230 ;  /* 0x0000000419207825 */ /* 0x040fe200078e02e6 */
[----:B------:R1:W-:Y:S04]  /*5aa10*/  STL.64 [R1+0x2d8], R22 ;  /* 0x0002d81601007387 */ /* 0x0003e80000100a00 */
[----:B------:R-:W-:Y:S04]  /*5aa20*/  LDGSTS.E [R252+0x24380], desc[UR22][R22.64], P6 ;  /* 0x2438000016fc7fae */ /* 0x000fe8000b1a1016 */
[----:B------:R1:W-:Y:S04]  /*5aa30*/  STL.64 [R1+0x3e0], R32 ;  /* 0x0003e02001007387 */ /* 0x0003e80000100a00 */
[----:B------:R1:W-:Y:S01]  /*5aa40*/  LDGSTS.E [R24+0x24780], desc[UR22][R32.64], P6 ;  /* 0x2478000020187fae */ /* 0x0003e2000b1a1016 */
[----:B------:R-:W-:-:S03]  /*5aa50*/  IMAD.WIDE R18, R25, 0x4, R18 ;  /* 0x0000000419127825 */ /* 0x000fc600078e0212 */
[----:B-1----:R-:W3:Y:S04]  /*5aa60*/  LDL.LU.64 R22, [R1+0x8c0] ;  /* 0x0008c00001167983 */ /* 0x002ee80000300a00 */
[----:B------:R-:W3:Y:S01]  /*5aa70*/  LDL.LU.64 R230, [R1+0x8b8] ;  /* 0x0008b80001e67983 */ /* 0x000ee20000300a00 */
[----:B------:R-:W-:-:S05]  /*5aa80*/  IMAD.WIDE R32, R25, 0x4, R250 ;  /* 0x0000000419207825 */ /* 0x000fca00078e02fa */
[----:B------:R1:W-:Y:S04]  /*5aa90*/  STL.64 [R1+0x410], R32 ;  /* 0x0004102001007387 */ /* 0x0003e80000100a00 */
[----:B------:R1:W-:Y:S04]  /*5aaa0*/  LDGSTS.E [R252+0x24b80], desc[UR22][R32.64], P6 ;  /* 0x24b8000020fc7fae */ /* 0x0003e8000b1a1016 */
[----:B------:R2:W-:Y:S04]  /*5aab0*/  STL.64 [R1+0x438], R18 ;  /* 0x0004381201007387 */ /* 0x0005e80000100a00 */
[----:B------:R2:W-:Y:S01]  /*5aac0*/  LDGSTS.E [R24+0x24f80], desc[UR22][R18.64], P6 ;  /* 0x24f8000012187fae */ /* 0x0005e2000b1a1016 */
[----:B-1----:R-:W-:-:S03]  /*5aad0*/  IMAD.WIDE R32, R25, 0x4, R232 ;  /* 0x0000000419207825 */ /* 0x002fc600078e02e8 */
[----:B------:R-:W3:Y:S04]  /*5aae0*/  LDL.LU.64 R232, [R1+0x8b0] ;  /* 0x0008b00001e87983 */ /* 0x000ee80000300a00 */
[----:B------:R-:W-:Y:S01]  /*5aaf0*/  LDGSTS.E [R252+0x25380], desc[UR22][R32.64], P6 ;  /* 0x2538000020fc7fae */ /* 0x000fe2000b1a1016 */
[----:B--2---:R-:W-:-:S03]  /*5ab00*/  IMAD.WIDE R18, R25, 0x4, R16 ;  /* 0x0000000419127825 */ /* 0x004fc600078e0210 */
[----:B------:R-:W2:Y:S04]  /*5ab10*/  LDL.LU.64 R16, [R1+0x8a8] ;  /* 0x0008a80001107983 */ /* 0x000ea80000300a00 */
[----:B------:R-:W-:Y:S04]  /*5ab20*/  STL.64 [R1+0x470], R32 ;  /* 0x0004702001007387 */ /* 0x000fe80000100a00 */
[----:B------:R4:W-:Y:S04]  /*5ab30*/  STL.64 [R1+0x478], R18 ;  /* 0x0004781201007387 */ /* 0x0009e80000100a00 */
[----:B------:R4:W-:Y:S01]  /*5ab40*/  LDGSTS.E [R24+0x25780], desc[UR22][R18.64], P6 ;  /* 0x2578000012187fae */ /* 0x0009e2000b1a1016 */
[----:B------:R-:W-:-:S04]  /*5ab50*/  IMAD.WIDE R12, R25, 0x4, R12 ;  /* 0x00000004190c7825 */ /* 0x000fc800078e020c */
[C---:B----4-:R-:W-:Y:S01]  /*5ab60*/  IMAD.WIDE R18, R25.reuse, 0x4, R14 ;  /* 0x0000000419127825 */ /* 0x050fe200078e020e */
[----:B------:R1:W-:Y:S04]  /*5ab70*/  STL.64 [R1+0x4b8], R12 ;  /* 0x0004b80c01007387 */ /* 0x0003e80000100a00 */
[----:B------:R4:W-:Y:S04]  /*5ab80*/  LDGSTS.E [R252+0x25b80], desc[UR22][R12.64], P6 ;  /* 0x25b800000cfc7fae */ /* 0x0009e8000b1a1016 */
[----:B------:R-:W2:Y:S01]  /*5ab90*/  LDL.LU.64 R14, [R1+0x8a0] ;  /* 0x0008a000010e7983 */ /* 0x000ea20000300a00 */
[----:B------:R-:W-:-:S03]  /*5aba0*/  IMAD.WIDE R44, R25, 0x4, R44 ;  /* 0x00000004192c7825 */ /* 0x000fc600078e022c */
[----:B------:R-:W-:Y:S04]  /*5abb0*/  LDGSTS.E [R24+0x25f80], desc[UR22][R18.64], P6 ;  /* 0x25f8000012187fae */ /* 0x000fe8000b1a1016 */
[----:B-1----:R-:W4:Y:S04]  /*5abc0*/  LDL.LU.64 R12, [R1+0x898] ;  /* 0x00089800010c7983 */ /* 0x002f280000300a00 */
[----:B------:R-:W2:Y:S04]  /*5abd0*/  LDL.LU.64 R62, [R1+0x890] ;  /* 0x00089000013e7983 */ /* 0x000ea80000300a00 */
[----:B------:R-:W3:Y:S04]  /*5abe0*/  LDL.LU.64 R34, [R1+0x920] ;  /* 0x0009200001227983 */ /* 0x000ee80000300a00 */
        /* <DEDUP_REMOVED lines=13> */
[----:B-1----:R-:W4:Y:S01]  /*5acc0*/  LDL.LU.64 R4, [R1+0x1e0] ;  /* 0x0001e00001047983 */ /* 0x002f220000300a00 */
[----:B--2---:R-:W-:-:S04]  /*5acd0*/  IMAD.WIDE R62, R25, 0x4, R62 ;  /* 0x00000004193e7825 */ /* 0x004fc800078e023e */
[C---:B---3--:R-:W-:Y:S01]  /*5ace0*/  IMAD.WIDE R34, R25.reuse, 0x4, R34 ;  /* 0x0000000419227825 */ /* 0x048fe200078e0222 */
[----:B------:R1:W-:Y:S03]  /*5acf0*/  STL.64 [R1+0xac8], R62 ;  /* 0x000ac83e01007387 */ /* 0x0003e60000100a00 */
[----:B----4-:R-:W-:-:S04]  /*5ad00*/  IMAD.WIDE R32, R25, 0x4, R32 ;  /* 0x0000000419207825 */ /* 0x010fc800078e0220 */
[C---:B------:R-:W-:Y:S01]  /*5ad10*/  IMAD.WIDE R60, R25.reuse, 0x4, R60 ;  /* 0x00000004193c7825 */ /* 0x040fe200078e023c */
[----:B-1----:R-:W2:Y:S04]  /*5ad20*/  LDL.LU.64 R62, [R1+0x1b68] ;  /* 0x001b6800013e7983 */ /* 0x002ea80000300a00 */
[----:B------:R1:W-:Y:S04]  /*5ad30*/  STL.64 [R1+0xb40], R34 ;  /* 0x000b402201007387 */ /* 0x0003e80000100a00 */
[----:B-1----:R-:W3:Y:S04]  /*5ad40*/  LDL.LU.64 R34, [R1+0x278] ;  /* 0x0002780001227983 */ /* 0x002ee80000300a00 */
[----:B------:R1:W-:Y:S04]  /*5ad50*/  STL.64 [R1+0xbf0], R32 ;  /* 0x000bf02001007387 */ /* 0x0003e80000100a00 */
[----:B-1----:R-:W4:Y:S04]  /*5ad60*/  LDL.LU.64 R32, [R1+0x1d0] ;  /* 0x0001d00001207983 */ /* 0x002f280000300a00 */
[----:B------:R1:W-:Y:S04]  /*5ad70*/  STL.64 [R1+0xca8], R60 ;  /* 0x000ca83c01007387 */ /* 0x0003e80000100a00 */
[----:B-1----:R-:W2:Y:S01]  /*5ad80*/  LDL.LU.64 R60, [R1+0x1b60] ;  /* 0x001b6000013c7983 */ /* 0x002ea20000300a00 */
[----:B------:R-:W-:-:S05]  /*5ad90*/  IMAD.WIDE R4, R25, 0x4, R4 ;  /* 0x0000000419047825 */ /* 0x000fca00078e0204 */
[----:B------:R1:W-:Y:S02]  /*5ada0*/  STL.64 [R1+0xda0], R4 ;  /* 0x000da00401007387 */ /* 0x0003e40000100a00 */
[C---:B-1----:R-:W-:Y:S02]  /*5adb0*/  IMAD.WIDE R4, R25.reuse, 0x4, R250 ;  /* 0x0000000419047825 */ /* 0x042fe400078e02fa */
[----:B------:R-:W2:Y:S04]  /*5adc0*/  LDL.LU.64 R250, [R1+0x40] ;  /* 0x0000400001fa7983 */ /* 0x000ea80000300a00 */
[----:B------:R1:W-:Y:S01]  /*5add0*/  STL.64 [R1+0xe28], R4 ;  /* 0x000e280401007387 */ /* 0x0003e20000100a00 */
[----:B------:R-:W-:-:S04]  /*5ade0*/  IMAD.WIDE R56, R25, 0x4, R56 ;  /* 0x0000000419387825 */ /* 0x000fc800078e0238 */
[----:B-1----:R-:W-:-:S04]  /*5adf0*/  IMAD.WIDE R4, R25, 0x4, R28 ;  /* 0x0000000419047825 */ /* 0x002fc800078e021c */
[C---:B------:R-:W-:Y:S01]  /*5ae00*/  IMAD.WIDE R28, R25.reuse, 0x4, R26 ;  /* 0x00000004191c7825 */ /* 0x040fe200078e021a */
[----:B------:R1:W-:Y:S03]  /*5ae10*/  STL.64 [R1+0xf10], R4 ;  /* 0x000f100401007387 */ /* 0x0003e60000100a00 */
[C---:B------:R-:W-:Y:S01]  /*5ae20*/  IMAD.WIDE R26, R25.reuse, 0x4, R222 ;  /* 0x00000004191a7825 */ /* 0x040fe200078e02de */
[----:B------:R1:W-:Y:S03]  /*5ae30*/  STL.64 [R1+0x1118], R28 ;  /* 0x0011181c01007387 */ /* 0x0003e60000100a00 */
[C---:B-1----:R-:W-:Y:S01]  /*5ae40*/  IMAD.WIDE R4, R25.reuse, 0x4, R244 ;  /* 0x0000000419047825 */ /* 0x042fe200078e02f4 */
[----:B------:R-:W2:Y:S04]  /*5ae50*/  LDL.LU.64 R28, [R1+0x958] ;  /* 0x00095800011c7983 */ /* 0x000ea80000300a00 */
[----:B------:R1:W-:Y:S04]  /*5ae60*/  STL.64 [R1+0xaa8], R26 ;  /* 0x000aa81a01007387 */ /* 0x0003e80000100a00 */
[----:B-1----:R-:W2:Y:S04]  /*5ae70*/  LDL.LU.64 R26, [R1+0x960] ;  /* 0x00096000011a7983 */ /* 0x002ea80000300a00 */
[----:B------:R1:W-:Y:S04]  /*5ae80*/  STL.64 [R1+0xb20], R4 ;  /* 0x000b200401007387 */ /* 0x0003e80000100a00 */
[----:B------:R-:W2:Y:S04]  /*5ae90*/  LDL.LU.64 R222, [R1+0x2a0] ;  /* 0x0002a00001de7983 */ /* 0x000ea80000300a00 */
[----:B------:R-:W2:Y:S01]  /*5aea0*/  LDL.LU.64 R244, [R1+0x270] ;  /* 0x0002700001f47983 */ /* 0x000ea20000300a00 */
[----:B-1----:R-:W-:-:S03]  /*5aeb0*/  IMAD.WIDE R4, R25, 0x4, R54 ;  /* 0x0000000419047825 */ /* 0x002fc600078e0236 */
[----:B------:R1:W-:Y:S01]  /*5aec0*/  STL.64 [R1+0xbc0], R56 ;  /* 0x000bc03801007387 */ /* 0x0003e20000100a00 */
[----:B------:R-:W-:-:S03]  /*5aed0*/  IMAD.WIDE R54, R25, 0x4, R48 ;  /* 0x0000000419367825 */ /* 0x000fc600078e0230 */
[----:B------:R1:W-:Y:S01]  /*5aee0*/  STL.64 [R1+0xc80], R4 ;  /* 0x000c800401007387 */ /* 0x0003e20000100a00 */
[----:B------:R-:W-:-:S03]  /*5aef0*/  IMAD.WIDE R48, R25, 0x4, R228 ;  /* 0x0000000419307825 */ /* 0x000fc600078e02e4 */
[----:B------:R1:W-:Y:S04]  /*5af00*/  STL.64 [R1+0xd78], R54 ;  /* 0x000d783601007387 */ /* 0x0003e80000100a00 */
[----:B-1----:R-:W2:Y:S01]  /*5af10*/  LDL.LU.64 R56, [R1+0x1c8] ;  /* 0x0001c80001387983 */ /* 0x002ea20000300a00 */
[----:B------:R-:W-:-:S03]  /*5af20*/  IMAD.WIDE R4, R25, 0x4, R46 ;  /* 0x0000000419047825 */ /* 0x000fc600078e022e */
[----:B------:R-:W-:Y:S04]  /*5af30*/  STL.64 [R1+0xe10], R48 ;  /* 0x000e103001007387 */ /* 0x000fe80000100a00 */
[----:B------:R-:W2:Y:S04]  /*5af40*/  LDL.LU.64 R54, [R1+0x28] ;  /* 0x0000280001367983 */ /* 0x000ea80000300a00 */
[----:B------:R1:W-:Y:S01]  /*5af50*/  STL.64 [R1+0xed0], R4 ;  /* 0x000ed00401007387 */ /* 0x0003e20000100a00 */
[----:B------:R-:W-:-:S03]  /*5af60*/  IMAD.WIDE R42, R25, 0x4, R42 ;  /* 0x00000004192a7825 */ /* 0x000fc600078e022a */
[----:B------:R-:W2:Y:S04]  /*5af70*/  LDL.LU.64 R228, [R1+0x968] ;  /* 0x0009680001e47983 */ /* 0x000ea80000300a00 */
[----:B------:R-:W-:Y:S01]  /*5af80*/  STL.64 [R1+0x1060], R44 ;  /* 0x0010602c01007387 */ /* 0x000fe20000100a00 */
[----:B-1----:R-:W-:-:S03]  /*5af90*/  IMAD.WIDE R4, R25, 0x4, R238 ;  /* 0x0000000419047825 */ /* 0x002fc600078e02ee */
[----:B------:R-:W2:Y:S04]  /*5afa0*/  LDL.LU.64 R238, [R1+0x970] ;  /* 0x0009700001ee7983 */ /* 0x000ea80000300a00 */
[----:B------:R1:W-:Y:S04]  /*5afb0*/  STL.64 [R1+0x4b0], R4 ;  /* 0x0004b00401007387 */ /* 0x0003e80000100a00 */
[----:B------:R-:W2:Y:S04]  /*5afc0*/  LDL.LU.64 R48, [R1+0x298] ;  /* 0x0002980001307983 */ /* 0x000ea80000300a00 */
[----:B------:R1:W-:Y:S02]  /*5afd0*/  STL.64 [R1+0xae8], R42 ;  /* 0x000ae82a01007387 */ /* 0x0003e40000100a00 */
[----:B-1----:R-:W-:-:S02]  /*5afe0*/  IMAD.WIDE R4, R25, 0x4, R36 ;  /* 0x0000000419047825 */ /* 0x002fc400078e0224 */
[----:B------:R-:W2:Y:S04]  /*5aff0*/  LDL.LU.64 R46, [R1+0x268] ;  /* 0x00026800012e7983 */ /* 0x000ea80000300a00 */
[----:B------:R4:W-:Y:S04]  /*5b000*/  STL.64 [R1+0xb80], R4 ;  /* 0x000b800401007387 */ /* 0x0009e80000100a00 */
[----:B------:R-:W2:Y:S04]  /*5b010*/  LDL.LU.64 R44, [R1+0x1c0] ;  /* 0x0001c000012c7983 */ /* 0x000ea80000300a00 */
[----:B------:R-:W2:Y:S04]  /*5b020*/  LDL.LU.64 R42, [R1+0x10] ;  /* 0x00001000012a7983 */ /* 0x000ea80000300a00 */
[----:B------:R-:W2:Y:S01]  /*5b030*/  LDL.LU.64 R36, [R1+0x978] ;  /* 0x0009780001247983 */ /* 0x000ea20000300a00 */
[----:B---3--:R-:W-:-:S05]  /*5b040*/  IMAD.WIDE R34, R25, 0x4, R34 ;  /* 0x0000000419227825 */ /* 0x008fca00078e0222 */
[----:B------:R1:W-:Y:S01]  /*5b050*/  STL.64 [R1+0xc50], R34 ;  /* 0x000c502201007387 */ /* 0x0003e20000100a00 */
[----:B----4-:R-:W-:-:S03]  /*5b060*/  IMAD.WIDE R4, R25, 0x4, R32 ;  /* 0x0000000419047825 */ /* 0x010fc600078e0220 */
[----:B-1----:R-:W3:Y:S04]  /*5b070*/  LDL.LU.64 R34, [R1+0x988] ;  /* 0x0009880001227983 */ /* 0x002ee80000300a00 */
[----:B------:R1:W-:Y:S04]  /*5b080*/  STL.64 [R1+0xd38], R4 ;  /* 0x000d380401007387 */ /* 0x0003e80000100a00 */
[----:B-1----:R-:W4:Y:S04]  /*5b090*/  LDL.LU.64 R4, [R1+0x290] ;  /* 0x0002900001047983 */ /* 0x002f280000300a00 */
[----:B------:R-:W4:Y:S01]  /*5b0a0*/  LDL.LU.64 R32, [R1+0x260] ;  /* 0x0002600001207983 */ /* 0x000f220000300a00 */
[----:B--2---:R-:W-:-:S05]  /*5b0b0*/  IMAD.WIDE R250, R25, 0x4, R250 ;  /* 0x0000000419fa7825 */ /* 0x004fca00078e02fa */
[----:B------:R1:W-:Y:S04]  /*5b0c0*/  STL.64 [R1+0xdf0], R250 ;  /* 0x000df0fa01007387 */ /* 0x0003e80000100a00 */
[----:B-1----:R-:W2:Y:S01]  /*5b0d0*/  LDL.LU.64 R250, [R1+0x1b8] ;  /* 0x0001b80001fa7983 */ /* 0x002ea20000300a00 */
[----:B------:R-:W-:-:S04]  /*5b0e0*/  IMAD.WIDE R58, R25, 0x4, R58 ;  /* 0x00000004193a7825 */ /* 0x000fc800078e023a */
[C---:B------:R-:W-:Y:S01]  /*5b0f0*/  IMAD.WIDE R30, R25.reuse, 0x4, R30 ;  /* 0x00000004191e7825 */ /* 0x040fe200078e021e */
[----:B------:R1:W-:Y:S04]  /*5b100*/  STL.64 [R1+0xeb8], R58 ;  /* 0x000eb83a01007387 */ /* 0x0003e80000100a00 */
[----:B-1----:R-:W2:Y:S01]  /*5b110*/  LDL.LU.64 R58, [R1+0x1b58] ;  /* 0x001b5800013a7983 */ /* 0x002ea20000300a00 */
[----:B------:R-:W-:-:S03]  /*5b120*/  IMAD.WIDE R28, R25, 0x4, R28 ;  /* 0x00000004191c7825 */ /* 0x000fc600078e021c */
[----:B------:R1:W-:Y:S04]  /*5b130*/  STL.64 [R1+0x1040], R30 ;  /* 0x0010401e01007387 */ /* 0x0003e80000100a00 */
[----:B------:R1:W-:Y:S02]  /*5b140*/  STL.64 [R1+0x5f8], R28 ;  /* 0x0005f81c01007387 */ /* 0x0003e40000100a00 */
[----:B-1----:R-:W-:-:S05]  /*5b150*/  IMAD.WIDE R30, R25, 0x4, R26 ;  /* 0x00000004191e7825 */ /* 0x002fca00078e021a */
[----:B------:R1:W-:Y:S01]  /*5b160*/  STL.64 [R1+0xab8], R30 ;  /* 0x000ab81e01007387 */ /* 0x0003e20000100a00 */
[----:B------:R-:W-:-:S04]  /*5b170*/  IMAD.WIDE R28, R25, 0x4, R222 ;  /* 0x00000004191c7825 */ /* 0x000fc800078e02de */
[C---:B------:R-:W-:Y:S01]  /*5b180*/  IMAD.WIDE R26, R25.reuse, 0x4, R244 ;  /* 0x00000004191a7825 */ /* 0x040fe200078e02f4 */
[----:B-1----:R-:W2:Y:S04]  /*5b190*/  LDL.LU.64 R30, [R1+0x998] ;  /* 0x00099800011e7983 */ /* 0x002ea80000300a00 */
        /* <DEDUP_REMOVED lines=8> */
[----:B------:R-:W2:Y:S04]  /*5b220*/  LDL.LU.64 R222, [R1+0x258] ;  /* 0x0002580001de7983 */ /* 0x000ea80000300a00 */
[----:B------:R-:W2:Y:S01]  /*5b230*/  LDL.LU.64 R244, [R1+0x1a8] ;  /* 0x0001a80001f47983 */ /* 0x000ea20000300a00 */
[----:B------:R-:W-:-:S03]  /*5b240*/  IMAD.WIDE R228, R25, 0x4, R228 ;  /* 0x0000000419e47825 */ /* 0x000fc600078e02e4 */
[----:B------:R1:W-:Y:S01]  /*5b250*/  STL.64 [R1+0xd00], R56 ;  /* 0x000d003801007387 */ /* 0x0003e20000100a00 */
[----:B------:R-:W-:-:S04]  /*5b260*/  IMAD.WIDE R238, R25, 0x4, R238 ;  /* 0x0000000419ee7825 */ /* 0x000fc800078e02ee */
[C---:B------:R-:W-:Y:S01]  /*5b270*/  IMAD.WIDE R48, R25.reuse, 0x4, R48 ;  /* 0x0000000419307825 */ /* 0x040fe200078e0230 */
[----:B-1----:R-:W2:Y:S04]  /*5b280*/  LDL.LU.64 R56, [R1+0x1b50] ;  /* 0x001b500001387983 */ /* 0x002ea80000300a00 */
[----:B------:R1:W-:Y:S01]  /*5b290*/  STL.64 [R1+0xdd0], R54 ;  /* 0x000dd03601007387 */ /* 0x0003e20000100a00 */
[----:B------:R-:W-:-:S03]  /*5b2a0*/  IMAD.WIDE R46, R25, 0x4, R46 ;  /* 0x00000004192e7825 */ /* 0x000fc600078e022e */
        /* <DEDUP_REMOVED lines=16> */
[----:B------:R1:W-:Y:S04]  /*5b3b0*/  STL.64 [R1+0xbe8], R46 ;  /* 0x000be82e01007387 */ /* 0x0003e80000100a00 */
[----:B-1----:R-:W2:Y:S04]  /*5b3c0*/  LDL.LU.64 R46, [R1+0x1b28] ;  /* 0x001b2800012e7983 */ /* 0x002ea80000300a00 */
[----:B------:R1:W-:Y:S04]  /*5b3d0*/  STL.64 [R1+0xcd0], R44 ;  /* 0x000cd02c01007387 */ /* 0x0003e80000100a00 */
[----:B-1----:R-:W2:Y:S04]  /*5b3e0*/  LDL.LU.64 R44, [R1+0x1b20] ;  /* 0x001b2000012c7983 */ /* 0x002ea80000300a00 */
[----:B------:R1:W-:Y:S01]  /*5b3f0*/  STL.64 [R1+0xdb8], R42 ;  /* 0x000db82a01007387 */ /* 0x0003e20000100a00 */
[----:B---3--:R-:W-:-:S03]  /*5b400*/  IMAD.WIDE R34, R25, 0x4, R34 ;  /* 0x0000000419227825 */ /* 0x008fc600078e0222 */
[----:B-1----:R-:W3:Y:S04]  /*5b410*/  LDL.LU.64 R42, [R1+0x1b18] ;  /* 0x001b1800012a7983 */ /* 0x002ee80000300a00 */
[----:B------:R1:W-:Y:S01]  /*5b420*/  STL.64 [R1+0xe88], R40 ;  /* 0x000e882801007387 */ /* 0x0003e20000100a00 */
[----:B----4-:R-:W-:-:S03]  /*5b430*/  IMAD.WIDE R4, R25, 0x4, R4 ;  /* 0x0000000419047825 */ /* 0x010fc600078e0204 */
[----:B-1----:R-:W4:Y:S01]  /*5b440*/  LDL.LU.64 R40, [R1+0x1b10] ;  /* 0x001b100001287983 */ /* 0x002f220000300a00 */
[----:B------:R-:W-:-:S03]  /*5b450*/  IMAD.WIDE R32, R25, 0x4, R32 ;  /* 0x0000000419207825 */ /* 0x000fc600078e0220 */
[----:B------:R1:W-:Y:S04]  /*5b460*/  STL.64 [R1+0xff8], R38 ;  /* 0x000ff82601007387 */ /* 0x0003e80000100a00 */
[----:B-1----:R-:W3:Y:S04]  /*5b470*/  LDL.LU.64 R38, [R1+0x1b08] ;  /* 0x001b080001267983 */ /* 0x002ee80000300a00 */
[----:B------:R1:W-:Y:S04]  /*5b480*/  STL.64 [R1+0x7a8], R36 ;  /* 0x0007a82401007387 */ /* 0x0003e80000100a00 */
[----:B-1----:R-:W3:Y:S01]  /*5b490*/  LDL.LU.64 R36, [R1+0x1b00] ;  /* 0x001b000001247983 */ /* 0x002ee20000300a00 */
[----:B--2---:R-:W-:-:S03]  /*5b4a0*/  IMAD.WIDE R250, R25, 0x4, R250 ;  /* 0x0000000419fa7825 */ /* 0x004fc600078e02fa */
[----:B------:R1:W-:Y:S04]  /*5b4b0*/  STL.64 [R1+0xa58], R34 ;  /* 0x000a582201007387 */ /* 0x0003e80000100a00 */
[----:B-1----:R-:W2:Y:S04]  /*5b4c0*/  LDL.LU.64 R34, [R1+0x1af8] ;  /* 0x001af80001227983 */ /* 0x002ea80000300a00 */
[----:B------:R1:W-:Y:S04]  /*5b4d0*/  STL.64 [R1+0xaf8], R4 ;  /* 0x000af80401007387 */ /* 0x0003e80000100a00 */
[----:B-1----:R-:W2:Y:S04]  /*5b4e0*/  LDL.LU.64 R4, [R1+0x188] ;  /* 0x0001880001047983 */ /* 0x002ea80000300a00 */
[----:B------:R1:W-:Y:S04]  /*5b4f0*/  STL.64 [R1+0xbb8], R32 ;  /* 0x000bb82001007387 */ /* 0x0003e80000100a00 */
[----:B-1----:R-:W2:Y:S04]  /*5b500*/  LDL.LU.64 R32, [R1+0x1af0] ;  /* 0x001af00001207983 */ /* 0x002ea80000300a00 */
[----:B------:R1:W-:Y:S04]  /*5b510*/  STL.64 [R1+0xca0], R250 ;  /* 0x000ca0fa01007387 */ /* 0x0003e80000100a00 */
[----:B-1----:R-:W2:Y:S01]  /*5b520*/  LDL.LU.64 R250, [R1+0x1ae8] ;  /* 0x001ae80001fa7983 */ /* 0x002ea20000300a00 */
[----:B------:R-:W-:-:S04]  /*5b530*/  IMAD.WIDE R248, R25, 0x4, R248 ;  /* 0x0000000419f87825 */ /* 0x000fc800078e02f8 */
[----:B------:R-:W-:-:S04]  /*5b540*/  IMAD.WIDE R246, R25, 0x4, R246 ;  /* 0x0000000419f67825 */ /* 0x000fc800078e02f6 */
[----:B------:R-:W-:-:S04]  /*5b550*/  IMAD.WIDE R30, R25, 0x4, R30 ;  /* 0x00000004191e7825 */ /* 0x000fc800078e021e */
[----:B------:R-:W-:-:S04]  /*5b560*/  IMAD.WIDE R28, R25, 0x4, R28 ;  /* 0x00000004191c7825 */ /* 0x000fc800078e021c */
[----:B------:R-:W-:-:S04]  /*5b570*/  IMAD.WIDE R26, R25, 0x4, R26 ;  /* 0x00000004191a7825 */ /* 0x000fc800078e021a */
[----:B------:R-:W-:-:S04]  /*5b580*/  IMAD.WIDE R222, R25, 0x4, R222 ;  /* 0x0000000419de7825 */ /* 0x000fc800078e02de */
[----:B------:R-:W-:-:S04]  /*5b590*/  IMAD.WIDE R244, R25, 0x4, R244 ;  /* 0x0000000419f47825 */ /* 0x000fc800078e02f4 */
[----:B--2---:R-:W-:-:S05]  /*5b5a0*/  IMAD.WIDE R250, R25, 0x4, R250 ;  /* 0x0000000419fa7825 */ /* 0x004fca00078e02fa */
[----:B------:R1:W-:Y:S04]  /*5b5b0*/  STL.64 [R1+0xd90], R250 ;  /* 0x000d90fa01007387 */ /* 0x0003e80000100a00 */
[----:B-1----:R-:W2:Y:S04]  /*5b5c0*/  LDL.LU.64 R250, [R1+0x198] ;  /* 0x0001980001fa7983 */ /* 0x002ea80000300a00 */
        /* <DEDUP_REMOVED lines=22> */
[----:B-1----:R-:W3:Y:S04]  /*5b730*/  LDL.LU.64 R242, [R1+0x300] ;  /* 0x0003000001f27983 */ /* 0x002ee80000300a00 */
[----:B------:R1:W-:Y:S04]  /*5b740*/  STL.64 [R1+0xf48], R240 ;  /* 0x000f48f001007387 */ /* 0x0003e80000100a00 */
[----:B-1----:R-:W3:Y:S04]  /*5b750*/  LDL.LU.64 R240, [R1+0x9c0] ;  /* 0x0009c00001f07983 */ /* 0x002ee80000300a00 */
[----:B------:R1:W-:Y:S04]  /*5b760*/  STL.64 [R1+0x988], R228 ;  /* 0x000988e401007387 */ /* 0x0003e80000100a00 */
[----:B-1----:R-:W3:Y:S04]  /*5b770*/  LDL.LU.64 R228, [R1+0x1ab8] ;  /* 0x001ab80001e47983 */ /* 0x002ee80000300a00 */
[----:B------:R1:W-:Y:S04]  /*5b780*/  STL.64 [R1+0xa18], R238 ;  /* 0x000a18ee01007387 */ /* 0x0003e80000100a00 */
[----:B-1----:R-:W3:Y:S01]  /*5b790*/  LDL.LU.64 R238, [R1+0x1ab0] ;  /* 0x001ab00001ee7983 */ /* 0x002ee20000300a00 */
[----:B------:R-:W-:-:S04]  /*5b7a0*/  IMAD.WIDE R246, R25, 0x4, R246 ;  /* 0x0000000419f67825 */ /* 0x000fc800078e02f6 */
[----:B--2---:R-:W-:-:S05]  /*5b7b0*/  IMAD.WIDE R244, R25, 0x4, R244 ;  /* 0x0000000419f47825 */ /* 0x004fca00078e02f4 */
[----:B------:R-:W-:Y:S04]  /*5b7c0*/  STL.64 [R1+0xa98], R244 ;  /* 0x000a98f401007387 */ /* 0x000fe80000100a00 */
[----:B------:R3:W-:Y:S02]  /*5b7d0*/  STL.64 [R1+0xb68], R246 ;  /* 0x000b68f601007387 */ /* 0x0007e40000100a00 */
[C---:B---3--:R-:W-:Y:S02]  /*5b7e0*/  IMAD.WIDE R246, R25.reuse, 0x4, R238 ;  /* 0x0000000419f67825 */ /* 0x048fe400078e02ee */
[----:B------:R-:W2:Y:S02]  /*5b7f0*/  LDL.LU.64 R238, [R1+0x9f8] ;  /* 0x0009f80001ee7983 */ /* 0x000ea40000300a00 */
[----:B------:R-:W-:-:S05]  /*5b800*/  IMAD.WIDE R244, R25, 0x4, R250 ;  /* 0x0000000419f47825 */ /* 0x000fca00078e02fa */
[----:B------:R1:W-:Y:S04]  /*5b810*/  STL.64 [R1+0xc48], R244 ;  /* 0x000c48f401007387 */ /* 0x0003e80000100a00 */
[----:B------:R3:W-:Y:S01]  /*5b820*/  STL.64 [R1+0xd48], R246 ;  /* 0x000d48f601007387 */ /* 0x0007e20000100a00 */
[----:B-1----:R-:W-:-:S03]  /*5b830*/  IMAD.WIDE R244, R25, 0x4, R236 ;  /* 0x0000000419f47825 */ /* 0x002fc600078e02ec */
[----:B------:R-:W4:Y:S01]  /*5b840*/  LDL.LU.64 R236, [R1+0x178] ;  /* 0x0001780001ec7983 */ /* 0x000f220000300a00 */
[----:B---3--:R-:W-:-:S03]  /*5b850*/  IMAD.WIDE R246, R25, 0x4, R234 ;  /* 0x0000000419f67825 */ /* 0x008fc600078e02ea */
[----:B------:R1:W-:Y:S04]  /*5b860*/  STL.64 [R1+0xe08], R244 ;  /* 0x000e08f401007387 */ /* 0x0003e80000100a00 */
[----:B------:R-:W3:Y:S04]  /*5b870*/  LDL.LU.64 R234, [R1+0x240] ;  /* 0x0002400001ea7983 */ /* 0x000ee80000300a00 */
[----:B-1----:R-:W3:Y:S04]  /*5b880*/  LDL.LU.64 R244, [R1+0x330] ;  /* 0x0003300001f47983 */ /* 0x002ee80000300a00 */
[----:B------:R1:W-:Y:S01]  /*5b890*/  STL.64 [R1+0xf28], R246 ;  /* 0x000f28f601007387 */ /* 0x0003e20000100a00 */
[----:B------:R-:W-:-:S03]  /*5b8a0*/  IMAD.WIDE R242, R25, 0x4, R242 ;  /* 0x0000000419f27825 */ /* 0x000fc600078e02f2 */
[----:B-1----:R-:W3:Y:S04]  /*5b8b0*/  LDL.LU.64 R246, [R1+0x238] ;  /* 0x0002380001f67983 */ /* 0x002ee80000300a00 */
[----:B------:R-:W3:Y:S01]  /*5b8c0*/  LDL.LU.64 R250, [R1+0x168] ;  /* 0x0001680001fa7983 */ /* 0x000ee20000300a00 */
[----:B--2---:R-:W-:-:S05]  /*5b8d0*/  IMAD.WIDE R238, R25, 0x4, R238 ;  /* 0x0000000419ee7825 */ /* 0x004fca00078e02ee */
[----:B------:R1:W-:Y:S02]  /*5b8e0*/  STL.64 [R1+0x9a8], R238 ;  /* 0x0009a8ee01007387 */ /* 0x0003e40000100a00 */
[----:B-1----:R-:W-:-:S04]  /*5b8f0*/  IMAD.WIDE R238, R25, 0x4, R240 ;  /* 0x0000000419ee7825 */ /* 0x002fc800078e02f0 */
[C---:B------:R-:W-:Y:S01]  /*5b900*/  IMAD.WIDE R240, R25.reuse, 0x4, R248 ;  /* 0x0000000419f07825 */ /* 0x040fe200078e02f8 */
[----:B------:R1:W-:Y:S04]  /*5b910*/  STL.64 [R1+0x9f8], R238 ;  /* 0x0009f8ee01007387 */ /* 0x0003e80000100a00 */
[----:B------:R-:W-:Y:S04]  /*5b920*/  STL.64 [R1+0xa78], R242 ;  /* 0x000a78f201007387 */ /* 0x000fe80000100a00 */
[----:B------:R-:W-:Y:S01]  /*5b930*/  STL.64 [R1+0xb48], R240 ;  /* 0x000b48f001007387 */ /* 0x000fe20000100a00 */
[----:B-1----:R-:W-:-:S04]  /*5b940*/  IMAD.WIDE R238, R25, 0x4, R4 ;  /* 0x0000000419ee7825 */ /* 0x002fc800078e0204 */
[C---:B------:R-:W-:Y:S02]  /*5b950*/  IMAD.WIDE R4, R25.reuse, 0x4, R228 ;  /* 0x0000000419047825 */ /* 0x040fe400078e02e4 */
[----:B------:R-:W2:Y:S04]  /*5b960*/  LDL.LU.64 R228, [R1+0x320] ;  /* 0x0003200001e47983 */ /* 0x000ea80000300a00 */
[----:B------:R1:W-:Y:S04]  /*5b970*/  STL.64 [R1+0xc20], R238 ;  /* 0x000c20ee01007387 */ /* 0x0003e80000100a00 */
[----:B------:R3:W-:Y:S01]  /*5b980*/  STL.64 [R1+0xd20], R4 ;  /* 0x000d200401007387 */ /* 0x0007e20000100a00 */
[----:B-1----:R-:W-:-:S03]  /*5b990*/  IMAD.WIDE R238, R25, 0x4, R226 ;  /* 0x0000000419ee7825 */ /* 0x002fc600078e02e2 */
[----:B------:R-:W2:Y:S01]  /*5b9a0*/  LDL.LU.64 R226, [R1+0xa08] ;  /* 0x000a080001e27983 */ /* 0x000ea20000300a00 */
[----:B---3--:R-:W-:-:S03]  /*5b9b0*/  IMAD.WIDE R4, R25, 0x4, R224 ;  /* 0x0000000419047825 */ /* 0x008fc600078e02e0 */
[----:B------:R1:W-:Y:S04]  /*5b9c0*/  STL.64 [R1+0xdf8], R238 ;  /* 0x000df8ee01007387 */ /* 0x0003e80000100a00 */
[----:B------:R-:W3:Y:S04]  /*5b9d0*/  LDL.LU.64 R224, [R1+0xa50] ;  /* 0x000a500001e07983 */ /* 0x000ee80000300a00 */
[----:B-1----:R-:W2:Y:S04]  /*5b9e0*/  LDL.LU.64 R238, [R1+0xa90] ;  /* 0x000a900001ee7983 */ /* 0x002ea80000300a00 */
[----:B------:R1:W-:Y:S04]  /*5b9f0*/  STL.64 [R1+0xf08], R4 ;  /* 0x000f080401007387 */ /* 0x0003e80000100a00 */
[----:B------:R-:W2:Y:S04]  /*5ba00*/  LDL.LU.64 R240, [R1+0xa20] ;  /* 0x000a200001f07983 */ /* 0x000ea80000300a00 */
[----:B------:R-:W4:Y:S04]  /*5ba10*/  LDL.LU.64 R242, [R1+0x350] ;  /* 0x0003500001f27983 */ /* 0x000f280000300a00 */
[----:B------:R-:W4:Y:S04]  /*5ba20*/  LDL.LU.64 R248, [R1+0x230] ;  /* 0x0002300001f87983 */ /* 0x000f280000300a00 */
[----:B-1----:R-:W4:Y:S01]  /*5ba30*/  LDL.LU.64 R4, [R1+0x158] ;  /* 0x0001580001047983 */ /* 0x002f220000300a00 */
[----:B---3--:R-:W-:-:S05]  /*5ba40*/  IMAD.WIDE R224, R25, 0x4, R224 ;  /* 0x0000000419e07825 */ /* 0x008fca00078e02e0 */
[----:B------:R2:W-:Y:S02]  /*5ba50*/  STL.64 [R1+0x958], R224 ;  /* 0x000958e001007387 */ /* 0x0005e40000100a00 */
[----:B--2---:R-:W-:-:S04]  /*5ba60*/  IMAD.WIDE R224, R25, 0x4, R226 ;  /* 0x0000000419e07825 */ /* 0x004fc800078e02e2 */
[C---:B------:R-:W-:Y:S01]  /*5ba70*/  IMAD.WIDE R226, R25.reuse, 0x4, R228 ;  /* 0x0000000419e27825 */ /* 0x040fe200078e02e4 */
[----:B------:R4:W-:Y:S03]  /*5ba80*/  STL.64 [R1+0x9c8], R224 ;  /* 0x0009c8e001007387 */ /* 0x0009e60000100a00 */
[C---:B------:R-:W-:Y:S01]  /*5ba90*/  IMAD.WIDE R228, R25.reuse, 0x4, R234 ;  /* 0x0000000419e47825 */ /* 0x040fe200078e02ea */
[----:B------:R1:W-:Y:S04]  /*5baa0*/  STL.64 [R1+0xa48], R226 ;  /* 0x000a48e201007387 */ /* 0x0003e80000100a00 */
[----:B------:R-:W-:Y:S01]  /*5bab0*/  STL.64 [R1+0xb00], R228 ;  /* 0x000b00e401007387 */ /* 0x000fe20000100a00 */
[----:B----4-:R-:W-:-:S04]  /*5bac0*/  IMAD.WIDE R224, R25, 0x4, R236 ;  /* 0x0000000419e07825 */ /* 0x010fc800078e02ec */
[C---:B-1----:R-:W-:Y:S02]  /*5bad0*/  IMAD.WIDE R226, R25.reuse, 0x4, R222 ;  /* 0x0000000419e27825 */ /* 0x042fe400078e02de */
[----:B------:R-:W2:Y:S04]  /*5bae0*/  LDL.LU.64 R222, [R1+0xa10] ;  /* 0x000a100001de7983 */ /* 0x000ea80000300a00 */
[----:B------:R1:W-:Y:S04]  /*5baf0*/  STL.64 [R1+0xbf8], R224 ;  /* 0x000bf8e001007387 */ /* 0x0003e80000100a00 */
[----:B------:R-:W-:Y:S01]  /*5bb00*/  STL.64 [R1+0xcf8], R226 ;  /* 0x000cf8e201007387 */ /* 0x000fe20000100a00 */
[----:B-1----:R-:W-:-:S03]  /*5bb10*/  IMAD.WIDE R224, R25, 0x4, R220 ;  /* 0x0000000419e07825 */ /* 0x002fc600078e02dc */
[----:B------:R-:W3:Y:S01]  /*5bb20*/  LDL.LU.64 R220, [R1+0xa70] ;  /* 0x000a700001dc7983 */ /* 0x000ee20000300a00 */
[----:B------:R-:W-:-:S03]  /*5bb30*/  IMAD.WIDE R152, R25, 0x4, R152 ;  /* 0x0000000419987825 */ /* 0x000fc600078e0298 */
[----:B------:R1:W-:Y:S04]  /*5bb40*/  STL.64 [R1+0xde0], R224 ;  /* 0x000de0e001007387 */ /* 0x0003e80000100a00 */
[----:B-1----:R-:W4:Y:S04]  /*5bb50*/  LDL.LU.64 R224, [R1+0xb78] ;  /* 0x000b780001e07983 */ /* 0x002f280000300a00 */
[----:B------:R-:W4:Y:S04]  /*5bb60*/  LDL.LU.64 R226, [R1+0xa38] ;  /* 0x000a380001e27983 */ /* 0x000f280000300a00 */
[----:B------:R3:W-:Y:S04]  /*5bb70*/  STL.64 [R1+0xec0], R152 ;  /* 0x000ec09801007387 */ /* 0x0007e80000100a00 */
[----:B------:R-:W4:Y:S04]  /*5bb80*/  LDL.LU.64 R228, [R1+0x370] ;  /* 0x0003700001e47983 */ /* 0x000f280000300a00 */
[----:B------:R-:W4:Y:S04]  /*5bb90*/  LDL.LU.64 R234, [R1+0x228] ;  /* 0x0002280001ea7983 */ /* 0x000f280000300a00 */
[----:B------:R-:W4:Y:S01]  /*5bba0*/  LDL.LU.64 R236, [R1+0x150] ;  /* 0x0001500001ec7983 */ /* 0x000f220000300a00 */
[----:B------:R-:W-:-:S04]  /*5bbb0*/  IMAD.WIDE R86, R25, 0x4, R86 ;  /* 0x0000000419567825 */ /* 0x000fc800078e0256 */
[----:B---3--:R-:W-:-:S04]  /*5bbc0*/  IMAD.WIDE R152, R25, 0x4, R220 ;  /* 0x0000000419987825 */ /* 0x008fc800078e02dc */
[C---:B--2---:R-:W-:Y:S01]  /*5bbd0*/  IMAD.WIDE R220, R25.reuse, 0x4, R222 ;  /* 0x0000000419dc7825 */ /* 0x044fe200078e02de */
[----:B------:R1:W-:Y:S03]  /*5bbe0*/  STL.64 [R1+0x940], R152 ;  /* 0x0009409801007387 */ /* 0x0003e60000100a00 */
[C---:B------:R-:W-:Y:S01]  /*5bbf0*/  IMAD.WIDE R222, R25.reuse, 0x4, R246 ;  /* 0x0000000419de7825 */ /* 0x040fe200078e02f6 */
[----:B------:R2:W-:Y:S03]  /*5bc00*/  STL.64 [R1+0x9a0], R220 ;  /* 0x0009a0dc01007387 */ /* 0x0005e60000100a00 */
[----:B-1----:R-:W-:-:S04]  /*5bc10*/  IMAD.WIDE R152, R25, 0x4, R244 ;  /* 0x0000000419987825 */ /* 0x002fc800078e02f4 */
[C---:B--2---:R-:W-:Y:S01]  /*5bc20*/  IMAD.WIDE R220, R25.reuse, 0x4, R250 ;  /* 0x0000000419dc7825 */ /* 0x044fe200078e02fa */
[----:B------:R1:W-:Y:S04]  /*5bc30*/  STL.64 [R1+0xa10], R152 ;  /* 0x000a109801007387 */ /* 0x0003e80000100a00 */
[----:B------:R-:W-:Y:S04]  /*5bc40*/  STL.64 [R1+0xae0], R222 ;  /* 0x000ae0de01007387 */ /* 0x000fe80000100a00 */
[----:B------:R2:W-:Y:S01]  /*5bc50*/  STL.64 [R1+0xbd0], R220 ;  /* 0x000bd0dc01007387 */ /* 0x0005e20000100a00 */
[----:B-1----:R-:W-:-:S04]  /*5bc60*/  IMAD.WIDE R152, R25, 0x4, R26 ;  /* 0x0000000419987825 */ /* 0x002fc800078e021a */
[C---:B------:R-:W-:Y:S01]  /*5bc70*/  IMAD.WIDE R26, R25.reuse, 0x4, R154 ;  /* 0x00000004191a7825 */ /* 0x040fe200078e029a */
[----:B------:R-:W-:Y:S04]  /*5bc80*/  STL.64 [R1+0xcd8], R152 ;  /* 0x000cd89801007387 */ /* 0x000fe80000100a00 */
[----:B--2---:R-:W2:Y:S04]  /*5bc90*/  LDL.LU.64 R220, [R1+0xbe0] ;  /* 0x000be00001dc7983 */ /* 0x004ea80000300a00 */
[----:B------:R-:W-:Y:S04]  /*5bca0*/  STL.64 [R1+0xdc0], R86 ;  /* 0x000dc05601007387 */ /* 0x000fe80000100a00 */
[----:B------:R-:W3:Y:S04]  /*5bcb0*/  LDL.LU.64 R222, [R1+0xa80] ;  /* 0x000a800001de7983 */ /* 0x000ee80000300a00 */
[----:B------:R1:W-:Y:S04]  /*5bcc0*/  STL.64 [R1+0xea8], R26 ;  /* 0x000ea81a01007387 */ /* 0x0003e80000100a00 */
[----:B------:R-:W3:Y:S04]  /*5bcd0*/  LDL.LU.64 R244, [R1+0x390] ;  /* 0x0003900001f47983 */ /* 0x000ee80000300a00 */
[----:B------:R-:W3:Y:S04]  /*5bce0*/  LDL.LU.64 R246, [R1+0x220] ;  /* 0x0002200001f67983 */ /* 0x000ee80000300a00 */
[----:B------:R-:W3:Y:S01]  /*5bcf0*/  LDL.LU.64 R250, [R1+0x148] ;  /* 0x0001480001fa7983 */ /* 0x000ee20000300a00 */
[----:B-1----:R-:W-:-:S04]  /*5bd00*/  IMAD.WIDE R26, R25, 0x4, R238 ;  /* 0x00000004191a7825 */ /* 0x002fc800078e02ee */
[C---:B------:R-:W-:Y:S01]  /*5bd10*/  IMAD.WIDE R152, R25.reuse, 0x4, R240 ;  /* 0x0000000419987825 */ /* 0x040fe200078e02f0 */
[----:B------:R1:W-:Y:S03]  /*5bd20*/  STL.64 [R1+0x908], R26 ;  /* 0x0009081a01007387 */ /* 0x0003e60000100a00 */
[C---:B------:R-:W-:Y:S01]  /*5bd30*/  IMAD.WIDE R86, R25.reuse, 0x4, R242 ;  /* 0x0000000419567825 */ /* 0x040fe200078e02f2 */
[----:B------:R-:W-:Y:S03]  /*5bd40*/  STL.64 [R1+0x970], R152 ;  /* 0x0009709801007387 */ /* 0x000fe60000100a00 */
[C---:B------:R-:W-:Y:S01]  /*5bd50*/  IMAD.WIDE R4, R25.reuse, 0x4, R4 ;  /* 0x0000000419047825 */ /* 0x040fe200078e0204 */
[----:B------:R-:W-:Y:S03]  /*5bd60*/  STL.64 [R1+0x9f0], R86 ;  /* 0x0009f05601007387 */ /* 0x000fe60000100a00 */
[----:B-1----:R-:W-:-:S04]  /*5bd70*/  IMAD.WIDE R26, R25, 0x4, R248 ;  /* 0x00000004191a7825 */ /* 0x002fc800078e02f8 */
[C---:B------:R-:W-:Y:S01]  /*5bd80*/  IMAD.WIDE R28, R25.reuse, 0x4, R28 ;  /* 0x00000004191c7825 */ /* 0x040fe200078e021c */
[----:B------:R1:W-:Y:S04]  /*5bd90*/  STL.64 [R1+0xa90], R26 ;  /* 0x000a901a01007387 */ /* 0x0003e80000100a00 */
[----:B------:R4:W-:Y:S04]  /*5bda0*/  STL.64 [R1+0xba0], R4 ;  /* 0x000ba00401007387 */ /* 0x0009e80000100a00 */
[----:B------:R4:W-:Y:S01]  /*5bdb0*/  STL.64 [R1+0xcc0], R28 ;  /* 0x000cc01c01007387 */ /* 0x0009e20000100a00 */
[----:B-1----:R-:W-:-:S03]  /*5bdc0*/  IMAD.WIDE R26, R25, 0x4, R88 ;  /* 0x00000004191a7825 */ /* 0x002fc600078e0258 */
[----:B------:R-:W3:Y:S01]  /*5bdd0*/  LDL.LU.64 R238, [R1+0xc38] ;  /* 0x000c380001ee7983 */ /* 0x000ee20000300a00 */
[----:B----4-:R-:W-:-:S03]  /*5bde0*/  IMAD.WIDE R4, R25, 0x4, R156 ;  /* 0x0000000419047825 */ /* 0x010fc600078e029c */
[----:B------:R-:W-:Y:S04]  /*5bdf0*/  STL.64 [R1+0xda8], R26 ;  /* 0x000da81a01007387 */ /* 0x000fe80000100a00 */
[----:B------:R-:W4:Y:S04]  /*5be00*/  LDL.LU.64 R240, [R1+0xad8] ;  /* 0x000ad80001f07983 */ /* 0x000f280000300a00 */
[----:B------:R1:W-:Y:S04]  /*5be10*/  STL.64 [R1+0xe90], R4 ;  /* 0x000e900401007387 */ /* 0x0003e80000100a00 */
[----:B------:R-:W4:Y:S04]  /*5be20*/  LDL.LU.64 R242, [R1+0x3c0] ;  /* 0x0003c00001f27983 */ /* 0x000f280000300a00 */
[----:B------:R-:W4:Y:S01]  /*5be30*/  LDL.LU.64 R248, [R1+0x218] ;  /* 0x0002180001f87983 */ /* 0x000f220000300a00 */
[----:B------:R-:W-:-:S03]  /*5be40*/  IMAD.WIDE R28, R25, 0x4, R224 ;  /* 0x00000004191c7825 */ /* 0x000fc600078e02e0 */
[----:B-1----:R-:W4:Y:S01]  /*5be50*/  LDL.LU.64 R4, [R1+0x138] ;  /* 0x0001380001047983 */ /* 0x002f220000300a00 */
[----:B------:R-:W-:-:S03]  /*5be60*/  IMAD.WIDE R26, R25, 0x4, R226 ;  /* 0x00000004191a7825 */ /* 0x000fc600078e02e2 */
[----:B------:R1:W-:Y:S01]  /*5be70*/  STL.64 [R1+0x8c8], R28 ;  /* 0x0008c81c01007387 */ /* 0x0003e20000100a00 */
[----:B------:R-:W-:-:S03]  /*5be80*/  IMAD.WIDE R86, R25, 0x4, R228 ;  /* 0x0000000419567825 */ /* 0x000fc600078e02e4 */
[----:B------:R1:W-:Y:S01]  /*5be90*/  STL.64 [R1+0x938], R26 ;  /* 0x0009381a01007387 */ /* 0x0003e20000100a00 */
[----:B------:R-:W-:-:S03]  /*5bea0*/  IMAD.WIDE R30, R25, 0x4, R30 ;  /* 0x00000004191e7825 */ /* 0x000fc600078e021e */
[----:B------:R-:W-:Y:S01]  /*5beb0*/  STL.64 [R1+0x9c0], R86 ;  /* 0x0009c05601007387 */ /* 0x000fe20000100a00 */
[----:B-1----:R-:W-:-:S04]  /*5bec0*/  IMAD.WIDE R28, R25, 0x4, R234 ;  /* 0x00000004191c7825 */ /* 0x002fc800078e02ea */
[C---:B------:R-:W-:Y:S01]  /*5bed0*/  IMAD.WIDE R26, R25.reuse, 0x4, R236 ;  /* 0x00000004191a7825 */ /* 0x040fe200078e02ec */
        /* <DEDUP_REMOVED lines=8> */
[----:B------:R3:W-:Y:S04]  /*5bf60*/  STL.64 [R1+0xe78], R26 ;  /* 0x000e781a01007387 */ /* 0x0007e80000100a00 */
[----:B------:R-:W4:Y:S04]  /*5bf70*/  LDL.LU.64 R228, [R1+0x3d0] ;  /* 0x0003d00001e47983 */ /* 0x000f280000300a00 */
[----:B------:R-:W4:Y:S04]  /*5bf80*/  LDL.LU.64 R234, [R1+0x210] ;  /* 0x0002100001ea7983 */ /* 0x000f280000300a00 */
[----:B------:R-:W4:Y:S01]  /*5bf90*/  LDL.LU.64 R236, [R1+0x130] ;  /* 0x0001300001ec7983 */ /* 0x000f220000300a00 */
[----:B--2---:R-:W-:-:S05]  /*5bfa0*/  IMAD.WIDE R28, R25, 0x4, R220 ;  /* 0x00000004191c7825 */ /* 0x004fca00078e02dc */
[----:B------:R1:W-:Y:S01]  /*5bfb0*/  STL.64 [R1+0x890], R28 ;  /* 0x0008901c01007387 */ /* 0x0003e20000100a00 */
[----:B---3--:R-:W-:-:S05]  /*5bfc0*/  IMAD.WIDE R26, R25, 0x4, R222 ;  /* 0x00000004191a7825 */ /* 0x008fca00078e02de */
[----:B------:R2:W-:Y:S01]  /*5bfd0*/  STL.64 [R1+0x900], R26 ;  /* 0x0009001a01007387 */ /* 0x0005e20000100a00 */
[----:B------:R-:W-:-:S04]  /*5bfe0*/  IMAD.WIDE R30, R25, 0x4, R244 ;  /* 0x00000004191e7825 */ /* 0x000fc800078e02f4 */
[C---:B-1----:R-:W-:Y:S01]  /*5bff0*/  IMAD.WIDE R28, R25.reuse, 0x4, R246 ;  /* 0x00000004191c7825 */ /* 0x042fe200078e02f6 */
[----:B------:R1:W-:Y:S03]  /*5c000*/  STL.64 [R1+0x998], R30 ;  /* 0x0009981e01007387 */ /* 0x0003e60000100a00 */
[C---:B--2---:R-:W-:Y:S01]  /*5c010*/  IMAD.WIDE R26, R25.reuse, 0x4, R250 ;  /* 0x00000004191a7825 */ /* 0x044fe200078e02fa */
[----:B------:R2:W-:Y:S04]  /*5c020*/  STL.64 [R1+0xa38], R28 ;  /* 0x000a381c01007387 */ /* 0x0005e80000100a00 */
[----:B------:R3:W-:Y:S01]  /*5c030*/  STL.64 [R1+0xb50], R26 ;  /* 0x000b501a01007387 */ /* 0x0007e20000100a00 */
[----:B-1----:R-:W-:-:S04]  /*5c040*/  IMAD.WIDE R30, R25, 0x4, R32 ;  /* 0x00000004191e7825 */ /* 0x002fc800078e0220 */
[C---:B--2---:R-:W-:Y:S01]  /*5c050*/  IMAD.WIDE R28, R25.reuse, 0x4, R92 ;  /* 0x00000004191c7825 */ /* 0x044fe200078e025c */
[----:B------:R-:W-:Y:S03]  /*5c060*/  STL.64 [R1+0xc68], R30 ;  /* 0x000c681e01007387 */ /* 0x000fe60000100a00 */
[C---:B---3--:R-:W-:Y:S01]  /*5c070*/  IMAD.WIDE R26, R25.reuse, 0x4, R160 ;  /* 0x00000004191a7825 */ /* 0x048fe200078e02a0 */
[----:B------:R-:W2:Y:S04]  /*5c080*/  LDL.LU.64 R220, [R1+0xcb8] ;  /* 0x000cb80001dc7983 */ /* 0x000ea80000300a00 */
[----:B------:R-:W-:Y:S04]  /*5c090*/  STL.64 [R1+0xd70], R28 ;  /* 0x000d701c01007387 */ /* 0x000fe80000100a00 */
[----:B------:R-:W3:Y:S04]  /*5c0a0*/  LDL.LU.64 R222, [R1+0xb58] ;  /* 0x000b580001de7983 */ /* 0x000ee80000300a00 */
[----:B------:R1:W-:Y:S04]  /*5c0b0*/  STL.64 [R1+0xe38], R26 ;  /* 0x000e381a01007387 */ /* 0x0003e80000100a00 */
[----:B------:R-:W3:Y:S04]  /*5c0c0*/  LDL.LU.64 R244, [R1+0x928] ;  /* 0x0009280001f47983 */ /* 0x000ee80000300a00 */
[----:B------:R-:W3:Y:S04]  /*5c0d0*/  LDL.LU.64 R246, [R1+0x208] ;  /* 0x0002080001f67983 */ /* 0x000ee80000300a00 */
[----:B------:R-:W3:Y:S01]  /*5c0e0*/  LDL.LU.64 R250, [R1+0x128] ;  /* 0x0001280001fa7983 */ /* 0x000ee20000300a00 */
[----:B-1----:R-:W-:-:S04]  /*5c0f0*/  IMAD.WIDE R26, R25, 0x4, R238 ;  /* 0x00000004191a7825 */ /* 0x002fc800078e02ee */
[C---:B----4-:R-:W-:Y:S01]  /*5c100*/  IMAD.WIDE R30, R25.reuse, 0x4, R240 ;  /* 0x00000004191e7825 */ /* 0x050fe200078e02f0 */
[----:B------:R1:W-:Y:S03]  /*5c110*/  STL.64 [R1+0x7d8], R26 ;  /* 0x0007d81a01007387 */ /* 0x0003e60000100a00 */
[C---:B------:R-:W-:Y:S01]  /*5c120*/  IMAD.WIDE R28, R25.reuse, 0x4, R242 ;  /* 0x00000004191c7825 */ /* 0x040fe200078e02f2 */
[----:B------:R-:W-:Y:S04]  /*5c130*/  STL.64 [R1+0x8b8], R30 ;  /* 0x0008b81e01007387 */ /* 0x000fe80000100a00 */
[----:B------:R4:W-:Y:S01]  /*5c140*/  STL.64 [R1+0x950], R28 ;  /* 0x0009501c01007387 */ /* 0x0009e20000100a00 */
[----:B-1----:R-:W-:-:S04]  /*5c150*/  IMAD.WIDE R26, R25, 0x4, R248 ;  /* 0x00000004191a7825 */ /* 0x002fc800078e02f8 */
[C---:B------:R-:W-:Y:S01]  /*5c160*/  IMAD.WIDE R4, R25.reuse, 0x4, R4 ;  /* 0x0000000419047825 */ /* 0x040fe200078e0204 */
[----:B------:R1:W-:Y:S03]  /*5c170*/  STL.64 [R1+0xa08], R26 ;  /* 0x000a081a01007387 */ /* 0x0003e60000100a00 */
[C---:B----4-:R-:W-:Y:S01]  /*5c180*/  IMAD.WIDE R28, R25.reuse, 0x4, R34 ;  /* 0x00000004191c7825 */ /* 0x050fe200078e0222 */
        /* <DEDUP_REMOVED lines=15> */
[----:B------:R1:W-:Y:S04]  /*5c280*/  STL.64 [R1+0x888], R26 ;  /* 0x0008881a01007387 */ /* 0x0003e80000100a00 */
[----:B------:R1:W-:Y:S02]  /*5c290*/  STL.64 [R1+0x930], R30 ;  /* 0x0009301e01007387 */ /* 0x0003e40000100a00 */
[----:B-1----:R-:W-:-:S04]  /*5c2a0*/  IMAD.WIDE R28, R25, 0x4, R234 ;  /* 0x00000004191c7825 */ /* 0x002fc800078e02ea */
[C---:B------:R-:W-:Y:S01]  /*5c2b0*/  IMAD.WIDE R26, R25.reuse, 0x4, R236 ;  /* 0x00000004191a7825 */ /* 0x040fe200078e02ec */
[----:B------:R1:W-:Y:S03]  /*5c2c0*/  STL.64 [R1+0x9e0], R28 ;  /* 0x0009e01c01007387 */ /* 0x0003e60000100a00 */
[C---:B------:R-:W-:Y:S01]  /*5c2d0*/  IMAD.WIDE R30, R25.reuse, 0x4, R36 ;  /* 0x00000004191e7825 */ /* 0x040fe200078e0224 */
        /* <DEDUP_REMOVED lines=176> */
[----:B------:R-:W4:Y:S01]  /*5cde0*/  LDL.LU.64 R242, [R1+0xba8] ;  /* 0x000ba80001f27983 */ /* 0x000f220000300a00 */
[----:B------:R-:W-:-:S03]  /*5cdf0*/  IMAD.WIDE R28, R25, 0x4, R224 ;  /* 0x00000004191c7825 */ /* 0x000fc600078e02e0 */
[----:B------:R-:W4:Y:S04]  /*5ce00*/  LDL.LU.64 R248, [R1+0x990] ;  /* 0x0009900001f87983 */ /* 0x000f280000300a00 */
        /* <DEDUP_REMOVED lines=99> */
[----:B------:R1:W-:Y:S04]  /*5d440*/  STL.64 [R1+0xb38], R28 ;  /* 0x000b381c01007387 */ /* 0x0003e80000100a00 */
        /* <DEDUP_REMOVED lines=15> */
[----:B------:R-:W4:Y:S04]  /*5d540*/  LDL.LU.64 R248, [R1+0x12a0] ;  /* 0x0012a00001f87983 */ /* 0x000f280000300a00 */
[----:B------:R1:W-:Y:S02]  /*5d550*/  STL.64 [R1+0x6d8], R4 ;  /* 0x0006d80401007387 */ /* 0x0003e40000100a00 */
[----:B-1----:R-:W-:-:S02]  /*5d560*/  IMAD.WIDE R28, R25, 0x4, R124 ;  /* 0x00000004191c7825 */ /* 0x002fc400078e027c */
[----:B------:R-:W4:Y:S04]  /*5d570*/  LDL.LU.64 R4, [R1+0x1158] ;  /* 0x0011580001047983 */ /* 0x000f280000300a00 */
[----:B------:R1:W-:Y:S04]  /*5d580*/  STL.64 [R1+0x898], R26 ;  /* 0x0008981a01007387 */ /* 0x0003e80000100a00 */
[----:B------:R-:W4:Y:S04]  /*5d590*/  LDL.LU.64 R238, [R1+0xff0] ;  /* 0x000ff00001ee7983 */ /* 0x000f280000300a00 */
[----:B------:R1:W-:Y:S02]  /*5d5a0*/  STL.64 [R1+0xb08], R28 ;  /* 0x000b081c01007387 */ /* 0x0003e40000100a00 */
[----:B-1----:R-:W-:-:S02]  /*5d5b0*/  IMAD.WIDE R26, R25, 0x4, R192 ;  /* 0x00000004191a7825 */ /* 0x002fc400078e02c0 */
[----:B------:R-:W4:Y:S04]  /*5d5c0*/  LDL.LU.64 R240, [R1+0xc30] ;  /* 0x000c300001f07983 */ /* 0x000f280000300a00 */
[----:B------:R1:W-:Y:S01]  /*5d5d0*/  STL.64 [R1+0xce8], R26 ;  /* 0x000ce81a01007387 */ /* 0x0003e20000100a00 */
[----:B------:R-:W-:-:S03]  /*5d5e0*/  IMAD.WIDE R30, R25, 0x4, R224 ;  /* 0x00000004191e7825 */ /* 0x000fc600078e02e0 */
[----:B------:R-:W4:Y:S01]  /*5d5f0*/  LDL.LU.64 R242, [R1+0x360] ;  /* 0x0003600001f27983 */ /* 0x000f220000300a00 */
[----:B------:R-:W-:-:S03]  /*5d600*/  IMAD.WIDE R28, R25, 0x4, R226 ;  /* 0x00000004191c7825 */ /* 0x000fc600078e02e2 */
[----:B------:R1:W-:Y:S02]  /*5d610*/  STL.64 [R1+0x3f8], R30 ;  /* 0x0003f81e01007387 */ /* 0x0003e40000100a00 */
[C---:B-1----:R-:W-:Y:S02]  /*5d620*/  IMAD.WIDE R26, R25.reuse, 0x4, R228 ;  /* 0x00000004191a7825 */ /* 0x042fe400078e02e4 */
[----:B------:R1:W-:Y:S04]  /*5d630*/  STL.64 [R1+0x430], R28 ;  /* 0x0004301c01007387 */ /* 0x0003e80000100a00 */
[----:B------:R1:W-:Y:S01]  /*5d640*/  STL.64 [R1+0x490], R26 ;  /* 0x0004901a01007387 */ /* 0x0003e20000100a00 */
[----:B------:R-:W-:-:S04]  /*5d650*/  IMAD.WIDE R30, R25, 0x4, R234 ;  /* 0x00000004191e7825 */ /* 0x000fc800078e02ea */
[C---:B-1----:R-:W-:Y:S01]  /*5d660*/  IMAD.WIDE R28, R25.reuse, 0x4, R236 ;  /* 0x00000004191c7825 */ /* 0x042fe200078e02ec */
[----:B------:R1:W-:Y:S03]  /*5d670*/  STL.64 [R1+0x5c8], R30 ;  /* 0x0005c81e01007387 */ /* 0x0003e60000100a00 */
[C---:B------:R-:W-:Y:S01]  /*5d680*/  IMAD.WIDE R26, R25.reuse, 0x4, R66 ;  /* 0x00000004191a7825 */ /* 0x040fe200078e0242 */
[----:B------:R-:W4:Y:S04]  /*5d690*/  LDL.LU.64 R224, [R1+0x12b0] ;  /* 0x0012b00001e07983 */ /* 0x000f280000300a00 */
[----:B------:R-:W-:Y:S04]  /*5d6a0*/  STL.64 [R1+0x698], R28 ;  /* 0x0006981c01007387 */ /* 0x000fe80000100a00 */
[----:B------:R-:W4:Y:S04]  /*5d6b0*/  LDL.LU.64 R226, [R1+0x1170] ;  /* 0x0011700001e27983 */ /* 0x000f280000300a00 */
[----:B------:R1:W-:Y:S04]  /*5d6c0*/  STL.64 [R1+0x7c8], R26 ;  /* 0x0007c81a01007387 */ /* 0x0003e80000100a00 */
[----:B------:R-:W4:Y:S04]  /*5d6d0*/  LDL.LU.64 R228, [R1+0x1008] ;  /* 0x0010080001e47983 */ /* 0x000f280000300a00 */
[----:B------:R-:W4:Y:S01]  /*5d6e0*/  LDL.LU.64 R234, [R1+0xc58] ;  /* 0x000c580001ea7983 */ /* 0x000f220000300a00 */
[----:B-1----:R-:W-:-:S03]  /*5d6f0*/  IMAD.WIDE R30, R25, 0x4, R194 ;  /* 0x00000004191e7825 */ /* 0x002fc600078e02c2 */
[----:B------:R-:W4:Y:S01]  /*5d700*/  LDL.LU.64 R236, [R1+0x3b0] ;  /* 0x0003b00001ec7983 */ /* 0x000f220000300a00 */
[----:B------:R-:W-:-:S05]  /*5d710*/  IMAD.WIDE R26, R25, 0x4, R126 ;  /* 0x00000004191a7825 */ /* 0x000fca00078e027e */
[----:B------:R3:W-:Y:S04]  /*5d720*/  STL.64 [R1+0xab0], R26 ;  /* 0x000ab01a01007387 */ /* 0x0007e80000100a00 */
[----:B------:R1:W-:Y:S01]  /*5d730*/  STL.64 [R1+0xcc8], R30 ;  /* 0x000cc81e01007387 */ /* 0x0003e20000100a00 */
[----:B--2---:R-:W-:-:S04]  /*5d740*/  IMAD.WIDE R28, R25, 0x4, R220 ;  /* 0x00000004191c7825 */ /* 0x004fc800078e02dc */
[C---:B---3--:R-:W-:Y:S01]  /*5d750*/  IMAD.WIDE R26, R25.reuse, 0x4, R222 ;  /* 0x00000004191a7825 */ /* 0x048fe200078e02de */
[----:B------:R2:W-:Y:S03]  /*5d760*/  STL.64 [R1+0x3c0], R28 ;  /* 0x0003c01c01007387 */ /* 0x0005e60000100a00 */
[C---:B-1----:R-:W-:Y:S01]  /*5d770*/  IMAD.WIDE R30, R25.reuse, 0x4, R244 ;  /* 0x00000004191e7825 */ /* 0x042fe200078e02f4 */
[----:B------:R1:W-:Y:S03]  /*5d780*/  STL.64 [R1+0x3f0], R26 ;  /* 0x0003f01a01007387 */ /* 0x0003e60000100a00 */
[C---:B--2---:R-:W-:Y:S01]  /*5d790*/  IMAD.WIDE R28, R25.reuse, 0x4, R246 ;  /* 0x00000004191c7825 */ /* 0x044fe200078e02f6 */
[----:B------:R2:W-:Y:S03]  /*5d7a0*/  STL.64 [R1+0x458], R30 ;  /* 0x0004581e01007387 */ /* 0x0005e60000100a00 */
[C---:B-1----:R-:W-:Y:S01]  /*5d7b0*/  IMAD.WIDE R26, R25.reuse, 0x4, R250 ;  /* 0x00000004191a7825 */ /* 0x042fe200078e02fa */
[----:B------:R1:W-:Y:S03]  /*5d7c0*/  STL.64 [R1+0x590], R28 ;  /* 0x0005901c01007387 */ /* 0x0003e60000100a00 */
[C---:B--2---:R-:W-:Y:S01]  /*5d7d0*/  IMAD.WIDE R30, R25.reuse, 0x4, R68 ;  /* 0x00000004191e7825 */ /* 0x044fe200078e0244 */
[----:B------:R2:W-:Y:S04]  /*5d7e0*/  STL.64 [R1+0x668], R26 ;  /* 0x0006681a01007387 */ /* 0x0005e80000100a00 */
[----:B------:R-:W-:Y:S01]  /*5d7f0*/  STL.64 [R1+0x780], R30 ;  /* 0x0007801e01007387 */ /* 0x000fe20000100a00 */
[----:B-1----:R-:W-:-:S03]  /*5d800*/  IMAD.WIDE R28, R25, 0x4, R128 ;  /* 0x00000004191c7825 */ /* 0x002fc600078e0280 */
[----:B------:R-:W3:Y:S01]  /*5d810*/  LDL.LU.64 R244, [R1+0x1348] ;  /* 0x0013480001f47983 */ /* 0x000ee20000300a00 */
[----:B--2---:R-:W-:-:S03]  /*5d820*/  IMAD.WIDE R26, R25, 0x4, R196 ;  /* 0x00000004191a7825 */ /* 0x004fc600078e02c4 */
[----:B------:R4:W-:Y:S04]  /*5d830*/  STL.64 [R1+0xa28], R28 ;  /* 0x000a281c01007387 */ /* 0x0009e80000100a00 */
[----:B------:R-:W2:Y:S04]  /*5d840*/  LDL.LU.64 R246, [R1+0x1188] ;  /* 0x0011880001f67983 */ /* 0x000ea80000300a00 */
[----:B------:R1:W-:Y:S04]  /*5d850*/  STL.64 [R1+0xcb0], R26 ;  /* 0x000cb01a01007387 */ /* 0x0003e80000100a00 */
[----:B------:R-:W2:Y:S01]  /*5d860*/  LDL.LU.64 R250, [R1+0x1020] ;  /* 0x0010200001fa7983 */ /* 0x000ea20000300a00 */
[----:B----4-:R-:W-:-:S03]  /*5d870*/  IMAD.WIDE R28, R25, 0x4, R248 ;  /* 0x00000004191c7825 */ /* 0x010fc600078e02f8 */
[----:B------:R-:W4:Y:S01]  /*5d880*/  LDL.LU.64 R248, [R1+0xe80] ;  /* 0x000e800001f87983 */ /* 0x000f220000300a00 */
[----:B-1----:R-:W-:-:S03]  /*5d890*/  IMAD.WIDE R26, R25, 0x4, R4 ;  /* 0x00000004191a7825 */ /* 0x002fc600078e0204 */
[----:B------:R1:W-:Y:S04]  /*5d8a0*/  STL.64 [R1+0x3a8], R28 ;  /* 0x0003a81c01007387 */ /* 0x0003e80000100a00 */
[----:B------:R-:W4:Y:S01]  /*5d8b0*/  LDL.LU.64 R4, [R1+0x9d0] ;  /* 0x0009d00001047983 */ /* 0x000f220000300a00 */
[----:B------:R-:W-:-:S03]  /*5d8c0*/  IMAD.WIDE R30, R25, 0x4, R238 ;  /* 0x00000004191e7825 */ /* 0x000fc600078e02ee */
[----:B------:R1:W-:Y:S04]  /*5d8d0*/  STL.64 [R1+0x3c8], R26 ;  /* 0x0003c81a01007387 */ /* 0x0003e80000100a00 */
[----:B------:R1:W-:Y:S02]  /*5d8e0*/  STL.64 [R1+0x420], R30 ;  /* 0x0004201e01007387 */ /* 0x0003e40000100a00 */
[----:B-1----:R-:W-:-:S05]  /*5d8f0*/  IMAD.WIDE R28, R25, 0x4, R240 ;  /* 0x00000004191c7825 */ /* 0x002fca00078e02f0 */
[----:B------:R1:W-:Y:S01]  /*5d900*/  STL.64 [R1+0x558], R28 ;  /* 0x0005581c01007387 */ /* 0x0003e20000100a00 */
[----:B------:R-:W-:-:S04]  /*5d910*/  IMAD.WIDE R26, R25, 0x4, R242 ;  /* 0x00000004191a7825 */ /* 0x000fc800078e02f2 */
[C---:B------:R-:W-:Y:S01]  /*5d920*/  IMAD.WIDE R30, R25.reuse, 0x4, R70 ;  /* 0x00000004191e7825 */ /* 0x040fe200078e0246 */
[----:B------:R1:W-:Y:S03]  /*5d930*/  STL.64 [R1+0x628], R26 ;  /* 0x0006281a01007387 */ /* 0x0003e60000100a00 */
[C---:B-1----:R-:W-:Y:S01]  /*5d940*/  IMAD.WIDE R28, R25.reuse, 0x4, R130 ;  /* 0x00000004191c7825 */ /* 0x042fe200078e0282 */
[----:B------:R1:W-:Y:S04]  /*5d950*/  STL.64 [R1+0x748], R30 ;  /* 0x0007481e01007387 */ /* 0x0003e80000100a00 */
[----:B------:R-:W4:Y:S01]  /*5d960*/  LDL.LU.64 R238, [R1+0x1358] ;  /* 0x0013580001ee7983 */ /* 0x000f220000300a00 */
[----:B------:R-:W-:-:S03]  /*5d970*/  IMAD.WIDE R26, R25, 0x4, R198 ;  /* 0x00000004191a7825 */ /* 0x000fc600078e02c6 */
[----:B------:R1:W-:Y:S04]  /*5d980*/  STL.64 [R1+0x9d8], R28 ;  /* 0x0009d81c01007387 */ /* 0x0003e80000100a00 */
[----:B------:R-:W4:Y:S04]  /*5d990*/  LDL.LU.64 R240, [R1+0x11a0] ;  /* 0x0011a00001f07983 */ /* 0x000f280000300a00 */
[----:B------:R1:W-:Y:S02]  /*5d9a0*/  STL.64 [R1+0xc88], R26 ;  /* 0x000c881a01007387 */ /* 0x0003e40000100a00 */
[----:B-1----:R-:W-:-:S02]  /*5d9b0*/  IMAD.WIDE R30, R25, 0x4, R224 ;  /* 0x00000004191e7825 */ /* 0x002fc400078e02e0 */
[----:B------:R-:W4:Y:S02]  /*5d9c0*/  LDL.LU.64 R242, [R1+0x1030] ;  /* 0x0010300001f27983 */ /* 0x000f240000300a00 */
[C---:B------:R-:W-:Y:S02]  /*5d9d0*/  IMAD.WIDE R28, R25.reuse, 0x4, R226 ;  /* 0x00000004191c7825 */ /* 0x040fe400078e02e2 */
[----:B------:R1:W-:Y:S02]  /*5d9e0*/  STL.64 [R1+0x378], R30 ;  /* 0x0003781e01007387 */ /* 0x0003e40000100a00 */
[C---:B------:R-:W-:Y:S02]  /*5d9f0*/  IMAD.WIDE R26, R25.reuse, 0x4, R228 ;  /* 0x00000004191a7825 */ /* 0x040fe400078e02e4 */
[----:B------:R1:W-:Y:S02]  /*5da00*/  STL.64 [R1+0x3a0], R28 ;  /* 0x0003a01c01007387 */ /* 0x0003e40000100a00 */
[----:B-1----:R-:W-:-:S02]  /*5da10*/  IMAD.WIDE R30, R25, 0x4, R234 ;  /* 0x00000004191e7825 */ /* 0x002fc400078e02ea */
[----:B------:R1:W-:Y:S02]  /*5da20*/  STL.64 [R1+0x3e8], R26 ;  /* 0x0003e81a01007387 */ /* 0x0003e40000100a00 */
[----:B------:R-:W-:-:S04]  /*5da30*/  IMAD.WIDE R32, R25, 0x4, R72 ;  /* 0x0000000419207825 */ /* 0x000fc800078e0248 */
[C---:B------:R-:W-:Y:S01]  /*5da40*/  IMAD.WIDE R28, R25.reuse, 0x4, R236 ;  /* 0x00000004191c7825 */ /* 0x040fe200078e02ec */
[----:B-1----:R-:W4:Y:S04]  /*5da50*/  LDL.LU.64 R26, [R1+0xf00] ;  /* 0x000f0000011a7983 */ /* 0x002f280000300a00 */
[----:B------:R1:W-:Y:S04]  /*5da60*/  STL.64 [R1+0x488], R30 ;  /* 0x0004881e01007387 */ /* 0x0003e80000100a00 */
[----:B------:R-:W4:Y:S04]  /*5da70*/  LDL.LU.64 R152, [R1+0xa60] ;  /* 0x000a600001987983 */ /* 0x000f280000300a00 */
[----:B------:R1:W-:Y:S02]  /*5da80*/  STL.64 [R1+0x5e8], R28 ;  /* 0x0005e81c01007387 */ /* 0x0003e40000100a00 */
[----:B-1----:R-:W-:-:S02]  /*5da90*/  IMAD.WIDE R30, R25, 0x4, R132 ;  /* 0x00000004191e7825 */ /* 0x002fc400078e0284 */
[----:B------:R3:W-:Y:S04]  /*5daa0*/  STL.64 [R1+0x718], R32 ;  /* 0x0007182001007387 */ /* 0x0007e80000100a00 */
        /* <DEDUP_REMOVED lines=8> */
[----:B---3--:R-:W-:-:S05]  /*5db30*/  IMAD.WIDE R32, R25, 0x4, R244 ;  /* 0x0000000419207825 */ /* 0x008fca00078e02f4 */
[----:B------:R-:W-:Y:S01]  /*5db40*/  STL.64 [R1+0x348], R32 ;  /* 0x0003482001007387 */ /* 0x000fe20000100a00 */
[----:B--2---:R-:W-:-:S03]  /*5db50*/  IMAD.WIDE R30, R25, 0x4, R246 ;  /* 0x00000004191e7825 */ /* 0x004fc600078e02f6 */
[----:B------:R-:W2:Y:S04]  /*5db60*/  LDL.LU.64 R244, [R1+0x1378] ;  /* 0x0013780001f47983 */ /* 0x000ea80000300a00 */
[----:B------:R-:W-:Y:S01]  /*5db70*/  STL.64 [R1+0x370], R30 ;  /* 0x0003701e01007387 */ /* 0x000fe20000100a00 */
[----:B-1----:R-:W-:-:S03]  /*5db80*/  IMAD.WIDE R28, R25, 0x4, R250 ;  /* 0x00000004191c7825 */ /* 0x002fc600078e02fa */
[----:B------:R-:W3:Y:S04]  /*5db90*/  LDL.LU.64 R250, [R1+0x1258] ;  /* 0x0012580001fa7983 */ /* 0x000ee80000300a00 */
[----:B------:R1:W-:Y:S04]  /*5dba0*/  STL.64 [R1+0x3b8], R28 ;  /* 0x0003b81c01007387 */ /* 0x0003e80000100a00 */
[----:B------:R-:W3:Y:S01]  /*5dbb0*/  LDL.LU.64 R246, [R1+0x1070] ;  /* 0x0010700001f67983 */ /* 0x000ee20000300a00 */
[----:B----4-:R-:W-:-:S04]  /*5dbc0*/  IMAD.WIDE R4, R25, 0x4, R4 ;  /* 0x0000000419047825 */ /* 0x010fc800078e0204 */
[----:B-1----:R-:W-:-:S05]  /*5dbd0*/  IMAD.WIDE R28, R25, 0x4, R248 ;  /* 0x00000004191c7825 */ /* 0x002fca00078e02f8 */
[----:B------:R1:W-:Y:S04]  /*5dbe0*/  STL.64 [R1+0x448], R28 ;  /* 0x0004481c01007387 */ /* 0x0003e80000100a00 */
[----:B------:R-:W4:Y:S01]  /*5dbf0*/  LDL.LU.64 R248, [R1+0xf38] ;  /* 0x000f380001f87983 */ /* 0x000f220000300a00 */
[----:B------:R-:W-:-:S03]  /*5dc00*/  IMAD.WIDE R32, R25, 0x4, R74 ;  /* 0x0000000419207825 */ /* 0x000fc600078e024a */
[----:B------:R1:W-:Y:S01]  /*5dc10*/  STL.64 [R1+0x5b8], R4 ;  /* 0x0005b80401007387 */ /* 0x0003e20000100a00 */
[----:B------:R-:W-:-:S04]  /*5dc20*/  IMAD.WIDE R30, R25, 0x4, R134 ;  /* 0x00000004191e7825 */ /* 0x000fc800078e0286 */
[C---:B-1----:R-:W-:Y:S01]  /*5dc30*/  IMAD.WIDE R28, R25.reuse, 0x4, R202 ;  /* 0x00000004191c7825 */ /* 0x042fe200078e02ca */
[----:B------:R-:W4:Y:S04]  /*5dc40*/  LDL.LU.64 R4, [R1+0xb28] ;  /* 0x000b280001047983 */ /* 0x000f280000300a00 */
[----:B------:R1:W-:Y:S04]  /*5dc50*/  STL.64 [R1+0x6d0], R32 ;  /* 0x0006d02001007387 */ /* 0x0003e80000100a00 */
[----:B------:R1:W-:Y:S04]  /*5dc60*/  STL.64 [R1+0x918], R30 ;  /* 0x0009181e01007387 */ /* 0x0003e80000100a00 */
[----:B------:R1:W-:Y:S02]  /*5dc70*/  STL.64 [R1+0xc58], R28 ;  /* 0x000c581c01007387 */ /* 0x0003e40000100a00 */
[----:B-1----:R-:W-:-:S04]  /*5dc80*/  IMAD.WIDE R32, R25, 0x4, R238 ;  /* 0x0000000419207825 */ /* 0x002fc800078e02ee */
[C---:B------:R-:W-:Y:S01]  /*5dc90*/  IMAD.WIDE R30, R25.reuse, 0x4, R240 ;  /* 0x00000004191e7825 */ /* 0x040fe200078e02f0 */
[----:B------:R-:W-:Y:S03]  /*5dca0*/  STL.64 [R1+0x320], R32 ;  /* 0x0003202001007387 */ /* 0x000fe60000100a00 */
[C---:B------:R-:W-:Y:S01]  /*5dcb0*/  IMAD.WIDE R28, R25.reuse, 0x4, R242 ;  /* 0x00000004191c7825 */ /* 0x040fe200078e02f2 */
[----:B------:R-:W4:Y:S04]  /*5dcc0*/  LDL.LU.64 R234, [R1+0x1388] ;  /* 0x0013880001ea7983 */ /* 0x000f280000300a00 */
[----:B------:R1:W-:Y:S04]  /*5dcd0*/  STL.64 [R1+0x340], R30 ;  /* 0x0003401e01007387 */ /* 0x0003e80000100a00 */
[----:B------:R-:W4:Y:S04]  /*5dce0*/  LDL.LU.64 R236, [R1+0x1268] ;  /* 0x0012680001ec7983 */ /* 0x000f280000300a00 */
[----:B------:R1:W-:Y:S04]  /*5dcf0*/  STL.64 [R1+0x390], R28 ;  /* 0x0003901c01007387 */ /* 0x0003e80000100a00 */
[----:B------:R-:W4:Y:S04]  /*5dd00*/  LDL.LU.64 R238, [R1+0x1080] ;  /* 0x0010800001ee7983 */ /* 0x000f280000300a00 */
[----:B------:R-:W4:Y:S04]  /*5dd10*/  LDL.LU.64 R240, [R1+0xf40] ;  /* 0x000f400001f07983 */ /* 0x000f280000300a00 */
[----:B------:R-:W4:Y:S01]  /*5dd20*/  LDL.LU.64 R242, [R1+0xb90] ;  /* 0x000b900001f27983 */ /* 0x000f220000300a00 */
[----:B-1----:R-:W-:-:S04]  /*5dd30*/  IMAD.WIDE R30, R25, 0x4, R26 ;  /* 0x00000004191e7825 */ /* 0x002fc800078e021a */
[C---:B------:R-:W-:Y:S01]  /*5dd40*/  IMAD.WIDE R26, R25.reuse, 0x4, R76 ;  /* 0x00000004191a7825 */ /* 0x040fe200078e024c */
[----:B------:R1:W-:Y:S03]  /*5dd50*/  STL.64 [R1+0x408], R30 ;  /* 0x0004081e01007387 */ /* 0x0003e60000100a00 */
[----:B------:R-:W-:-:S05]  /*5dd60*/  IMAD.WIDE R28, R25, 0x4, R152 ;  /* 0x00000004191c7825 */ /* 0x000fca00078e0298 */
        /* <DEDUP_REMOVED lines=8> */
[----:B------:R1:W-:Y:S04]  /*5ddf0*/  STL.64 [R1+0x270], R26 ;  /* 0x0002701a01007387 */ /* 0x0003e80000100a00 */
[----:B------:R1:W-:Y:S02]  /*5de00*/  STL.64 [R1+0x318], R30 ;  /* 0x0003181e01007387 */ /* 0x0003e40000100a00 */
[----:B-1----:R-:W-:-:S04]  /*5de10*/  IMAD.WIDE R28, R25, 0x4, R224 ;  /* 0x00000004191c7825 */ /* 0x002fc800078e02e0 */
[C---:B------:R-:W-:Y:S01]  /*5de20*/  IMAD.WIDE R26, R25.reuse, 0x4, R226 ;  /* 0x00000004191a7825 */ /* 0x040fe200078e02e2 */
        /* <DEDUP_REMOVED lines=9> */
[----:B------:R1:W-:Y:S01]  /*5dec0*/  STL.64 [R1+0xc08], R30 ;  /* 0x000c081e01007387 */ /* 0x0003e20000100a00 */
[----:B--2---:R-:W-:-:S03]  /*5ded0*/  IMAD.WIDE R28, R25, 0x4, R244 ;  /* 0x00000004191c7825 */ /* 0x004fc600078e02f4 */
[----:B------:R-:W2:Y:S04]  /*5dee0*/  LDL.LU.64 R244, [R1+0x1390] ;  /* 0x0013900001f47983 */ /* 0x000ea80000300a00 */
[----:B------:R4:W-:Y:S01]  /*5def0*/  STL.64 [R1+0x240], R28 ;  /* 0x0002401c01007387 */ /* 0x0009e20000100a00 */
[----:B---3--:R-:W-:-:S03]  /*5df00*/  IMAD.WIDE R26, R25, 0x4, R250 ;  /* 0x00000004191a7825 */ /* 0x008fc600078e02fa */
[----:B------:R-:W3:Y:S04]  /*5df10*/  LDL.LU.64 R250, [R1+0x1278] ;  /* 0x0012780001fa7983 */ /* 0x000ee80000300a00 */
[----:B------:R4:W-:Y:S01]  /*5df20*/  STL.64 [R1+0x260], R26 ;  /* 0x0002601a01007387 */ /* 0x0009e20000100a00 */
[----:B-1----:R-:W-:-:S05]  /*5df30*/  IMAD.WIDE R30, R25, 0x4, R246 ;  /* 0x00000004191e7825 */ /* 0x002fca00078e02f6 */
[----:B------:R-:W-:Y:S01]  /*5df40*/  STL.64 [R1+0x338], R30 ;  /* 0x0003381e01007387 */ /* 0x000fe20000100a00 */
[----:B----4-:R-:W-:-:S05]  /*5df50*/  IMAD.WIDE R28, R25, 0x4, R248 ;  /* 0x00000004191c7825 */ /* 0x010fca00078e02f8 */
[----:B------:R-:W-:Y:S04]  /*5df60*/  STL.64 [R1+0x398], R28 ;  /* 0x0003981c01007387 */ /* 0x000fe80000100a00 */
[----:B------:R-:W4:Y:S01]  /*5df70*/  LDL.LU.64 R246, [R1+0x1120] ;  /* 0x0011200001f67983 */ /* 0x000f220000300a00 */
[----:B------:R-:W-:-:S04]  /*5df80*/  IMAD.WIDE R26, R25, 0x4, R4 ;  /* 0x00000004191a7825 */ /* 0x000fc800078e0204 */
[C---:B------:R-:W-:Y:S01]  /*5df90*/  IMAD.WIDE R4, R25.reuse, 0x4, R80 ;  /* 0x0000000419047825 */ /* 0x040fe200078e0250 */
[----:B------:R1:W-:Y:S04]  /*5dfa0*/  STL.64 [R1+0x450], R26 ;  /* 0x0004501a01007387 */ /* 0x0003e80000100a00 */
[----:B------:R1:W-:Y:S04]  /*5dfb0*/  STL.64 [R1+0x618], R4 ;  /* 0x0006180401007387 */ /* 0x0003e80000100a00 */
[----:B------:R-:W4:Y:S01]  /*5dfc0*/  LDL.LU.64 R248, [R1+0xf50] ;  /* 0x000f500001f87983 */ /* 0x000f220000300a00 */
[----:B-1----:R-:W-:-:S03]  /*5dfd0*/  IMAD.WIDE R26, R25, 0x4, R140 ;  /* 0x00000004191a7825 */ /* 0x002fc600078e028c */
[----:B------:R-:W4:Y:S04]  /*5dfe0*/  LDL.LU.64 R4, [R1+0xe48] ;  /* 0x000e480001047983 */ /* 0x000f280000300a00 */
[----:B------:R1:W-:Y:S01]  /*5dff0*/  STL.64 [R1+0x7b8], R26 ;  /* 0x0007b81a01007387 */ /* 0x0003e20000100a00 */
[----:B------:R-:W-:-:S04]  /*5e000*/  IMAD.WIDE R30, R25, 0x4, R234 ;  /* 0x00000004191e7825 */ /* 0x000fc800078e02ea */
[----:B------:R-:W-:-:S04]  /*5e010*/  IMAD.WIDE R28, R25, 0x4, R236 ;  /* 0x00000004191c7825 */ /* 0x000fc800078e02ec */
[----:B-1----:R-:W-:-:S05]  /*5e020*/  IMAD.WIDE R26, R25, 0x4, R208 ;  /* 0x00000004191a7825 */ /* 0x002fca00078e02d0 */
[----:B------:R1:W-:Y:S04]  /*5e030*/  STL.64 [R1+0xbd8], R26 ;  /* 0x000bd81a01007387 */ /* 0x0003e80000100a00 */
[----:B------:R1:W-:Y:S04]  /*5e040*/  STL.64 [R1+0x218], R30 ;  /* 0x0002181e01007387 */ /* 0x0003e80000100a00 */
[----:B------:R1:W-:Y:S02]  /*5e050*/  STL.64 [R1+0x238], R28 ;  /* 0x0002381c01007387 */ /* 0x0003e40000100a00 */
[----:B-1----:R-:W-:-:S04]  /*5e060*/  IMAD.WIDE R26, R25, 0x4, R238 ;  /* 0x00000004191a7825 */ /* 0x002fc800078e02ee */
[C---:B------:R-:W-:Y:S01]  /*5e070*/  IMAD.WIDE R30, R25.reuse, 0x4, R240 ;  /* 0x00000004191e7825 */ /* 0x040fe200078e02f0 */
[----:B------:R1:W-:Y:S03]  /*5e080*/  STL.64 [R1+0x268], R26 ;  /* 0x0002681a01007387 */ /* 0x0003e60000100a00 */
[C---:B------:R-:W-:Y:S01]  /*5e090*/  IMAD.WIDE R28, R25.reuse, 0x4, R242 ;  /* 0x00000004191c7825 */ /* 0x040fe200078e02f2 */
[----:B------:R-:W-:Y:S04]  /*5e0a0*/  STL.64 [R1+0x360], R30 ;  /* 0x0003601e01007387 */ /* 0x000fe80000100a00 */
[----:B------:R-:W4:Y:S01]  /*5e0b0*/  LDL.LU.64 R88, [R1+0x1398] ;  /* 0x0013980001587983 */ /* 0x000f220000300a00 */
[----:B-1----:R-:W-:-:S03]  /*5e0c0*/  IMAD.WIDE R26, R25, 0x4, R82 ;  /* 0x00000004191a7825 */ /* 0x002fc600078e0252 */
[----:B------:R1:W-:Y:S01]  /*5e0d0*/  STL.64 [R1+0x418], R28 ;  /* 0x0004181c01007387 */ /* 0x0003e20000100a00 */
[----:B------:R-:W-:-:S03]  /*5e0e0*/  IMAD.WIDE R32, R25, 0x4, R142 ;  /* 0x0000000419207825 */ /* 0x000fc600078e028e */
[----:B-1----:R-:W4:Y:S04]  /*5e0f0*/  LDL.LU.64 R28, [R1+0x1288] ;  /* 0x00128800011c7983 */ /* 0x002f280000300a00 */
[----:B------:R1:W-:Y:S04]  /*5e100*/  STL.64 [R1+0x5c0], R26 ;  /* 0x0005c01a01007387 */ /* 0x0003e80000100a00 */
[----:B------:R-:W4:Y:S04]  /*5e110*/  LDL.LU.64 R154, [R1+0x1138] ;  /* 0x00113800019a7983 */ /* 0x000f280000300a00 */
[----:B------:R-:W4:Y:S04]  /*5e120*/  LDL.LU.64 R86, [R1+0xf60] ;  /* 0x000f600001567983 */ /* 0x000f280000300a00 */
[----:B-1----:R-:W4:Y:S01]  /*5e130*/  LDL.LU.64 R26, [R1+0xe50] ;  /* 0x000e5000011a7983 */ /* 0x002f220000300a00 */
[----:B------:R-:W-:-:S03]  /*5e140*/  IMAD.WIDE R30, R25, 0x4, R210 ;  /* 0x00000004191e7825 */ /* 0x000fc600078e02d2 */
[----:B------:R-:W4:Y:S04]  /*5e150*/  LDL.LU.64 R152, [R1+0x140] ;  /* 0x0001400001987983 */ /* 0x000f280000300a00 */
[----:B------:R-:W4:Y:S04]  /*5e160*/  LDL.LU.64 R220, [R1+0x1420] ;  /* 0x0014200001dc7983 */ /* 0x000f280000300a00 */
[----:B------:R2:W-:Y:S04]  /*5e170*/  STL.64 [R1+0x758], R32 ;  /* 0x0007582001007387 */ /* 0x0005e80000100a00 */
[----:B------:R-:W4:Y:S04]  /*5e180*/  LDL.LU.64 R222, [R1+0x1298] ;  /* 0x0012980001de7983 */ /* 0x000f280000300a00 */
[----:B------:R3:W-:Y:S04]  /*5e190*/  STL.64 [R1+0xb90], R30 ;  /* 0x000b901e01007387 */ /* 0x0007e80000100a00 */
[----:B------:R-:W4:Y:S04]  /*5e1a0*/  LDL.LU.64 R224, [R1+0x1150] ;  /* 0x0011500001e07983 */ /* 0x000f280000300a00 */
[----:B------:R-:W4:Y:S04]  /*5e1b0*/  LDL.LU.64 R226, [R1+0xfe8] ;  /* 0x000fe80001e27983 */ /* 0x000f280000300a00 */
[----:B------:R-:W4:Y:S04]  /*5e1c0*/  LDL.LU.64 R228, [R1+0xe58] ;  /* 0x000e580001e47983 */ /* 0x000f280000300a00 */
[----:B------:R-:W4:Y:S04]  /*5e1d0*/  LDL.LU.64 R234, [R1+0x160] ;  /* 0x0001600001ea7983 */ /* 0x000f280000300a00 */
[----:B------:R-:W4:Y:S01]  /*5e1e0*/  LDL.LU.64 R236, [R1+0x1428] ;  /* 0x0014280001ec7983 */ /* 0x000f220000300a00 */
[----:B--2---:R-:W-:-:S05]  /*5e1f0*/  IMAD.WIDE R32, R25, 0x4, R244 ;  /* 0x0000000419207825 */ /* 0x004fca00078e02f4 */
[----:B------:R-:W-:Y:S01]  /*5e200*/  STL.64 [R1+0x1f0], R32 ;  /* 0x0001f02001007387 */ /* 0x000fe20000100a00 */
[----:B---3--:R-:W-:-:S03]  /*5e210*/  IMAD.WIDE R30, R25, 0x4, R250 ;  /* 0x00000004191e7825 */ /* 0x008fc600078e02fa */
[----:B------:R-:W2:Y:S04]  /*5e220*/  LDL.LU.64 R238, [R1+0x12a8] ;  /* 0x0012a80001ee7983 */ /* 0x000ea80000300a00 */
[----:B------:R4:W-:Y:S04]  /*5e230*/  STL.64 [R1+0x200], R30 ;  /* 0x0002001e01007387 */ /* 0x0009e80000100a00 */
[----:B------:R-:W3:Y:S04]  /*5e240*/  LDL.LU.64 R240, [R1+0x1168] ;  /* 0x0011680001f07983 */ /* 0x000ee80000300a00 */
[----:B------:R-:W3:Y:S04]  /*5e250*/  LDL.LU.64 R250, [R1+0x1000] ;  /* 0x0010000001fa7983 */ /* 0x000ee80000300a00 */
[----:B------:R-:W3:Y:S01]  /*5e260*/  LDL.LU.64 R242, [R1+0xe60] ;  /* 0x000e600001f27983 */ /* 0x000ee20000300a00 */
[----:B----4-:R-:W-:-:S05]  /*5e270*/  IMAD.WIDE R30, R25, 0x4, R246 ;  /* 0x00000004191e7825 */ /* 0x010fca00078e02f6 */
[----:B------:R1:W-:Y:S01]  /*5e280*/  STL.64 [R1+0x230], R30 ;  /* 0x0002301e01007387 */ /* 0x0003e20000100a00 */
[----:B------:R-:W-:-:S05]  /*5e290*/  IMAD.WIDE R32, R25, 0x4, R248 ;  /* 0x0000000419207825 */ /* 0x000fca00078e02f8 */
[----:B------:R4:W-:Y:S01]  /*5e2a0*/  STL.64 [R1+0x330], R32 ;  /* 0x0003302001007387 */ /* 0x0009e20000100a00 */
[----:B-1----:R-:W-:-:S03]  /*5e2b0*/  IMAD.WIDE R30, R25, 0x4, R4 ;  /* 0x00000004191e7825 */ /* 0x002fc600078e0204 */
[----:B------:R-:W3:Y:S01]  /*5e2c0*/  LDL.LU.64 R244, [R1+0x1430] ;  /* 0x0014300001f47983 */ /* 0x000ee20000300a00 */
[----:B------:R-:W-:-:S03]  /*5e2d0*/  IMAD.WIDE R4, R25, 0x4, R84 ;  /* 0x0000000419047825 */ /* 0x000fc600078e0254 */
[----:B------:R1:W-:Y:S01]  /*5e2e0*/  STL.64 [R1+0x3d0], R30 ;  /* 0x0003d01e01007387 */ /* 0x0003e20000100a00 */
[----:B----4-:R-:W-:-:S03]  /*5e2f0*/  IMAD.WIDE R32, R25, 0x4, R144 ;  /* 0x0000000419207825 */ /* 0x010fc600078e0290 */
[----:B------:R-:W4:Y:S04]  /*5e300*/  LDL.LU.64 R246, [R1+0x1340] ;  /* 0x0013400001f67983 */ /* 0x000f280000300a00 */
[----:B------:R1:W-:Y:S02]  /*5e310*/  STL.64 [R1+0x580], R4 ;  /* 0x0005800401007387 */ /* 0x0003e40000100a00 */
[C---:B-1----:R-:W-:Y:S02]  /*5e320*/  IMAD.WIDE R30, R25.reuse, 0x4, R212 ;  /* 0x00000004191e7825 */ /* 0x042fe400078e02d4 */
[----:B------:R-:W4:Y:S04]  /*5e330*/  LDL.LU.64 R248, [R1+0x1180] ;  /* 0x0011800001f87983 */ /* 0x000f280000300a00 */
[----:B------:R-:W4:Y:S04]  /*5e340*/  LDL.LU.64 R4, [R1+0x1018] ;  /* 0x0010180001047983 */ /* 0x000f280000300a00 */
[----:B------:R1:W-:Y:S04]  /*5e350*/  STL.64 [R1+0x710], R32 ;  /* 0x0007102001007387 */ /* 0x0003e80000100a00 */
[----:B------:R1:W-:Y:S01]  /*5e360*/  STL.64 [R1+0xb28], R30 ;  /* 0x000b281e01007387 */ /* 0x0003e20000100a00 */
[----:B------:R-:W-:-:S05]  /*5e370*/  IMAD.WIDE R34, R25, 0x4, R88 ;  /* 0x0000000419227825 */ /* 0x000fca00078e0258 */
[----:B------:R-:W-:Y:S01]  /*5e380*/  STL.64 [R1+0x1c8], R34 ;  /* 0x0001c82201007387 */ /* 0x000fe20000100a00 */
[----:B-1----:R-:W-:-:S04]  /*5e390*/  IMAD.WIDE R32, R25, 0x4, R28 ;  /* 0x0000000419207825 */ /* 0x002fc800078e021c */
[C---:B------:R-:W-:Y:S01]  /*5e3a0*/  IMAD.WIDE R30, R25.reuse, 0x4, R154 ;  /* 0x00000004191e7825 */ /* 0x040fe200078e029a */
[----:B------:R-:W-:Y:S03]  /*5e3b0*/  STL.64 [R1+0x1d8], R32 ;  /* 0x0001d82001007387 */ /* 0x000fe60000100a00 */
        /* <DEDUP_REMOVED lines=29> */
[----:B--2---:R-:W-:-:S05]  /*5e590*/  IMAD.WIDE R30, R25, 0x4, R238 ;  /* 0x00000004191e7825 */ /* 0x004fca00078e02ee */
[----:B------:R-:W-:Y:S01]  /*5e5a0*/  STL.64 [R1+0x118], R30 ;  /* 0x0001181e01007387 */ /* 0x000fe20000100a00 */
[----:B---3--:R-:W-:-:S04]  /*5e5b0*/  IMAD.WIDE R28, R25, 0x4, R240 ;  /* 0x00000004191c7825 */ /* 0x008fc800078e02f0 */
[C---:B-1----:R-:W-:Y:S02]  /*5e5c0*/  IMAD.WIDE R26, R25.reuse, 0x4, R250 ;  /* 0x00000004191a7825 */ /* 0x042fe400078e02fa */
[----:B------:R-:W2:Y:S04]  /*5e5d0*/  LDL.LU.64 R250, [R1+0x80] ;  /* 0x0000800001fa7983 */ /* 0x000ea80000300a00 */
[----:B------:R-:W-:Y:S04]  /*5e5e0*/  STL.64 [R1+0x1c0], R28 ;  /* 0x0001c01c01007387 */ /* 0x000fe80000100a00 */
[----:B------:R1:W-:Y:S02]  /*5e5f0*/  STL.64 [R1+0x210], R26 ;  /* 0x0002101a01007387 */ /* 0x0003e40000100a00 */
[----:B-1----:R-:W-:-:S02]  /*5e600*/  IMAD.WIDE R26, R25, 0x4, R10 ;  /* 0x00000004191a7825 */ /* 0x002fc400078e020a */
[----:B------:R-:W3:Y:S02]  /*5e610*/  LDL.LU.64 R10, [R1+0x1aa8] ;  /* 0x001aa800010a7983 */ /* 0x000ee40000300a00 */
[----:B------:R-:W-:-:S04]  /*5e620*/  IMAD.WIDE R28, R25, 0x4, R242 ;  /* 0x00000004191c7825 */ /* 0x000fc800078e02f2 */
[C---:B------:R-:W-:Y:S01]  /*5e630*/  IMAD.WIDE R30, R25.reuse, 0x4, R150 ;  /* 0x00000004191e7825 */ /* 0x040fe200078e0296 */
[----:B------:R1:W-:Y:S04]  /*5e640*/  STL.64 [R1+0x328], R28 ;  /* 0x0003281c01007387 */ /* 0x0003e80000100a00 */
[----:B------:R1:W-:Y:S04]  /*5e650*/  STL.64 [R1+0x428], R26 ;  /* 0x0004281a01007387 */ /* 0x0003e80000100a00 */
[----:B------:R4:W-:Y:S01]  /*5e660*/  STL.64 [R1+0x678], R30 ;  /* 0x0006781e01007387 */ /* 0x0009e20000100a00 */
[----:B-1----:R-:W-:-:S04]  /*5e670*/  IMAD.WIDE R28, R25, 0x4, R218 ;  /* 0x00000004191c7825 */ /* 0x002fc800078e02da */
[C---:B------:R-:W-:Y:S01]  /*5e680*/  IMAD.WIDE R26, R25.reuse, 0x4, R244 ;  /* 0x00000004191a7825 */ /* 0x040fe200078e02f4 */
[----:B------:R1:W-:Y:S04]  /*5e690*/  STL.64 [R1+0x9d0], R28 ;  /* 0x0009d01c01007387 */ /* 0x0003e80000100a00 */
[----:B------:R1:W-:Y:S01]  /*5e6a0*/  STL.64 [R1+0x48], R26 ;  /* 0x0000481a01007387 */ /* 0x0003e20000100a00 */
[----:B----4-:R-:W-:-:S04]  /*5e6b0*/  IMAD.WIDE R30, R25, 0x4, R246 ;  /* 0x00000004191e7825 */ /* 0x010fc800078e02f6 */
[C---:B-1----:R-:W-:Y:S01]  /*5e6c0*/  IMAD.WIDE R28, R25.reuse, 0x4, R248 ;  /* 0x00000004191c7825 */ /* 0x042fe200078e02f8 */
[----:B------:R1:W-:Y:S04]  /*5e6d0*/  STL.64 [R1+0x40], R30 ;  /* 0x0000401e01007387 */ /* 0x0003e80000100a00 */
[----:B------:R-:W-:Y:S01]  /*5e6e0*/  STL.64 [R1+0x110], R28 ;  /* 0x0001101c01007387 */ /* 0x000fe20000100a00 */
[----:B------:R-:W-:-:S03]  /*5e6f0*/  IMAD.WIDE R26, R25, 0x4, R4 ;  /* 0x00000004191a7825 */ /* 0x000fc600078e0204 */
[----:B------:R-:W4:Y:S04]  /*5e700*/  LDL.LU.64 R158, [R1+0x1438] ;  /* 0x00143800019e7983 */ /* 0x000f280000300a00 */
[----:B------:R-:W-:Y:S04]  /*5e710*/  STL.64 [R1+0x1e0], R26 ;  /* 0x0001e01a01007387 */ /* 0x000fe80000100a00 */
[----:B------:R-:W2:Y:S01]  /*5e720*/  LDL.LU.64 R90, [R1+0x1350] ;  /* 0x00135000015a7983 */ /* 0x000ea20000300a00 */
[----:B------:R-:W-:-:S04]  /*5e730*/  IMAD.WIDE R8, R25, 0x4, R8 ;  /* 0x0000000419087825 */ /* 0x000fc800078e0208 */
[----:B------:R-:W-:-:S04]  /*5e740*/  IMAD.WIDE R6, R25, 0x4, R6 ;  /* 0x0000000419067825 */ /* 0x000fc800078e0206 */
[----:B---3--:R-:W-:-:S05]  /*5e750*/  IMAD.WIDE R4, R25, 0x4, R10 ;  /* 0x0000000419047825 */ /* 0x008fca00078e020a */
[----:B------:R3:W-:Y:S04]  /*5e760*/  STL.64 [R1+0x310], R4 ;  /* 0x0003100401007387 */ /* 0x0007e80000100a00 */
[----:B-1----:R-:W4:Y:S04]  /*5e770*/  LDL.LU.64 R30, [R1+0x1198] ;  /* 0x00119800011e7983 */ /* 0x002f280000300a00 */
[----:B------:R-:W4:Y:S04]  /*5e780*/  LDL.LU.64 R156, [R1+0x1028] ;  /* 0x00102800019c7983 */ /* 0x000f280000300a00 */
[----:B------:R-:W4:Y:S04]  /*5e790*/  LDL.LU.64 R88, [R1+0xef8] ;  /* 0x000ef80001587983 */ /* 0x000f280000300a00 */
[----:B---3--:R-:W3:Y:S04]  /*5e7a0*/  LDL.LU.64 R4, [R1+0x190] ;  /* 0x0001900001047983 */ /* 0x008ee80000300a00 */
[----:B------:R-:W3:Y:S04]  /*5e7b0*/  LDL.LU.64 R28, [R1+0x90] ;  /* 0x00009000011c7983 */ /* 0x000ee80000300a00 */
[----:B------:R-:W3:Y:S04]  /*5e7c0*/  LDL.LU.64 R154, [R1+0x88] ;  /* 0x00008800019a7983 */ /* 0x000ee80000300a00 */
[----:B------:R1:W-:Y:S04]  /*5e7d0*/  STL.64 [R1+0x400], R8 ;  /* 0x0004000801007387 */ /* 0x0003e80000100a00 */
        /* <DEDUP_REMOVED lines=9> */
[----:B-1----:R-:W3:Y:S01]  /*5e870*/  LDL.LU.64 R8, [R1+0x1370] ;  /* 0x0013700001087983 */ /* 0x002ee20000300a00 */
[----:B--2---:R-:W-:-:S03]  /*5e880*/  IMAD.WIDE R32, R25, 0x4, R250 ;  /* 0x0000000419207825 */ /* 0x004fc600078e02fa */
[----:B------:R-:W2:Y:S04]  /*5e890*/  LDL.LU.64 R234, [R1+0x1250] ;  /* 0x0012500001ea7983 */ /* 0x000ea80000300a00 */
[----:B------:R-:W2:Y:S04]  /*5e8a0*/  LDL.LU.64 R236, [R1+0x1068] ;  /* 0x0010680001ec7983 */ /* 0x000ea80000300a00 */
[----:B------:R-:W2:Y:S04]  /*5e8b0*/  LDL.LU.64 R238, [R1+0xf30] ;  /* 0x000f300001ee7983 */ /* 0x000ea80000300a00 */
[----:B------:R-:W-:Y:S04]  /*5e8c0*/  STL.64 [R1+0x638], R32 ;  /* 0x0006382001007387 */ /* 0x000fe80000100a00 */
[----:B------:R-:W2:Y:S04]  /*5e8d0*/  LDL.LU.64 R240, [R1+0x2c0] ;  /* 0x0002c00001f07983 */ /* 0x000ea80000300a00 */
[----:B------:R-:W2:Y:S04]  /*5e8e0*/  LDL.LU.64 R242, [R1+0xb0] ;  /* 0x0000b00001f27983 */ /* 0x000ea80000300a00 */
[----:B------:R1:W-:Y:S04]  /*5e8f0*/  STL.64 [R1+0x978], R6 ;  /* 0x0009780601007387 */ /* 0x0003e80000100a00 */
[----:B------:R-:W2:Y:S04]  /*5e900*/  LDL.LU.64 R244, [R1+0xa8] ;  /* 0x0000a80001f47983 */ /* 0x000ea80000300a00 */
[----:B------:R-:W2:Y:S04]  /*5e910*/  LDL.LU.64 R246, [R1+0x1450] ;  /* 0x0014500001f67983 */ /* 0x000ea80000300a00 */
[----:B------:R-:W2:Y:S04]  /*5e920*/  LDL.LU.64 R248, [R1+0x1380] ;  /* 0x0013800001f87983 */ /* 0x000ea80000300a00 */
[----:B------:R-:W2:Y:S04]  /*5e930*/  LDL.LU.64 R250, [R1+0x14d0] ;  /* 0x0014d00001fa7983 */ /* 0x000ea80000300a00 */
[----:B-1----:R-:W2:Y:S01]  /*5e940*/  LDL.LU.64 R6, [R1+0x14c8] ;  /* 0x0014c80001067983 */ /* 0x002ea20000300a00 */
[----:B----4-:R-:W-:-:S04]  /*5e950*/  IMAD.WIDE R34, R25, 0x4, R158 ;  /* 0x0000000419227825 */ /* 0x010fc800078e029e */
[C---:B------:R-:W-:Y:S01]  /*5e960*/  IMAD.WIDE R32, R25.reuse, 0x4, R90 ;  /* 0x0000000419207825 */ /* 0x040fe200078e025a */
[----:B------:R1:W-:Y:S04]  /*5e970*/  STL.64 [R1+0x38], R34 ;  /* 0x0000382201007387 */ /* 0x0003e80000100a00 */
[----:B------:R4:W-:Y:S01]  /*5e980*/  STL.64 [R1+0x30], R32 ;  /* 0x0000302001007387 */ /* 0x0009e20000100a00 */
[----:B------:R-:W-:-:S04]  /*5e990*/  IMAD.WIDE R30, R25, 0x4, R30 ;  /* 0x00000004191e7825 */ /* 0x000fc800078e021e */
[C---:B-1----:R-:W-:Y:S01]  /*5e9a0*/  IMAD.WIDE R34, R25.reuse, 0x4, R156 ;  /* 0x0000000419227825 */ /* 0x042fe200078e029c */
[----:B------:R3:W-:Y:S03]  /*5e9b0*/  STL.64 [R1+0x68], R30 ;  /* 0x0000681e01007387 */ /* 0x0007e60000100a00 */
[C---:B----4-:R-:W-:Y:S01]  /*5e9c0*/  IMAD.WIDE R32, R25.reuse, 0x4, R88 ;  /* 0x0000000419207825 */ /* 0x050fe200078e0258 */
[----:B------:R-:W-:Y:S03]  /*5e9d0*/  STL.64 [R1+0x1b8], R34 ;  /* 0x0001b82201007387 */ /* 0x000fe60000100a00 */
[C---:B---3--:R-:W-:Y:S02]  /*5e9e0*/  IMAD.WIDE R30, R25.reuse, 0x4, R4 ;  /* 0x00000004191e7825 */ /* 0x048fe400078e0204 */
[----:B------:R-:W3:Y:S04]  /*5e9f0*/  LDL.LU.64 R4, [R1+0x14c0] ;  /* 0x0014c00001047983 */ /* 0x000ee80000300a00 */
[----:B------:R1:W-:Y:S04]  /*5ea00*/  STL.64 [R1+0x220], R32 ;  /* 0x0002202001007387 */ /* 0x0003e80000100a00 */
[----:B------:R4:W-:Y:S01]  /*5ea10*/  STL.64 [R1+0x3b0], R30 ;  /* 0x0003b01e01007387 */ /* 0x0009e20000100a00 */
[----:B------:R-:W-:-:S04]  /*5ea20*/  IMAD.WIDE R26, R25, 0x4, R26 ;  /* 0x00000004191a7825 */ /* 0x000fc800078e021a */
[----:B-1----:R-:W-:-:S04]  /*5ea30*/  IMAD.WIDE R32, R25, 0x4, R28 ;  /* 0x0000000419207825 */ /* 0x002fc800078e021c */
[C---:B----4-:R-:W-:Y:S01]  /*5ea40*/  IMAD.WIDE R30, R25.reuse, 0x4, R154 ;  /* 0x00000004191e7825 */ /* 0x050fe200078e029a */
[----:B------:R-:W-:Y:S03]  /*5ea50*/  STL.64 [R1+0x600], R32 ;  /* 0x0006002001007387 */ /* 0x000fe60000100a00 */
[C---:B------:R-:W-:Y:S01]  /*5ea60*/  IMAD.WIDE R28, R25.reuse, 0x4, R86 ;  /* 0x00000004191c7825 */ /* 0x040fe200078e0256 */
[----:B------:R1:W-:Y:S04]  /*5ea70*/  STL.64 [R1+0x910], R30 ;  /* 0x0009101e01007387 */ /* 0x0003e80000100a00 */
        /* <DEDUP_REMOVED lines=10> */
[----:B------:R-:W-:Y:S03]  /*5eb20*/  STL.64 [R1+0x380], R30 ;  /* 0x0003801e01007387 */ /* 0x000fe60000100a00 */
[C---:B------:R-:W-:Y:S01]  /*5eb30*/  IMAD.WIDE R26, R25.reuse, 0x4, R228 ;  /* 0x00000004191a7825 */ /* 0x040fe200078e02e4 */
[----:B------:R2:W-:Y:S03]  /*5eb40*/  STL.64 [R1+0x5b0], R28 ;  /* 0x0005b01c01007387 */ /* 0x0005e60000100a00 */
[C---:B------:R-:W-:Y:S01]  /*5eb50*/  IMAD.WIDE R10, R25.reuse, 0x4, R10 ;  /* 0x00000004190a7825 */ /* 0x040fe200078e020a */
[----:B------:R1:W-:Y:S03]  /*5eb60*/  STL.64 [R1+0x8d0], R26 ;  /* 0x0008d01a01007387 */ /* 0x0003e60000100a00 */
[C---:B------:R-:W-:Y:S01]  /*5eb70*/  IMAD.WIDE R8, R25.reuse, 0x4, R8 ;  /* 0x0000000419087825 */ /* 0x040fe200078e0208 */
[----:B------:R-:W-:Y:S03]  /*5eb80*/  STL.64 [R1+0x18], R10 ;  /* 0x0000180a01007387 */ /* 0x000fe60000100a00 */
[----:B--2---:R-:W-:-:S04]  /*5eb90*/  IMAD.WIDE R28, R25, 0x4, R236 ;  /* 0x00000004191c7825 */ /* 0x004fc800078e02ec */
[----:B-1----:R-:W-:-:S05]  /*5eba0*/  IMAD.WIDE R26, R25, 0x4, R234 ;  /* 0x00000004191a7825 */ /* 0x002fca00078e02ea */
[----:B------:R1:W-:Y:S01]  /*5ebb0*/  STL.64 [R1+0x58], R26 ;  /* 0x0000581a01007387 */ /* 0x0003e20000100a00 */
[----:B------:R-:W-:-:S03]  /*5ebc0*/  IMAD.WIDE R30, R25, 0x4, R240 ;  /* 0x00000004191e7825 */ /* 0x000fc600078e02f0 */
[----:B------:R2:W-:Y:S04]  /*5ebd0*/  STL.64 [R1+0xf8], R28 ;  /* 0x0000f81c01007387 */ /* 0x0005e80000100a00 */
[----:B------:R-:W-:Y:S01]  /*5ebe0*/  STL.64 [R1+0x10], R8 ;  /* 0x0000100801007387 */ /* 0x000fe20000100a00 */
[----:B-1----:R-:W-:-:S04]  /*5ebf0*/  IMAD.WIDE R26, R25, 0x4, R238 ;  /* 0x00000004191a7825 */ /* 0x002fc800078e02ee */
[C---:B--2---:R-:W-:Y:S01]  /*5ec00*/  IMAD.WIDE R28, R25.reuse, 0x4, R242 ;  /* 0x00000004191c7825 */ /* 0x044fe200078e02f2 */
[----:B------:R1:W-:Y:S04]  /*5ec10*/  STL.64 [R1+0x1d0], R26 ;  /* 0x0001d01a01007387 */ /* 0x0003e80000100a00 */
[----:B------:R2:W-:Y:S04]  /*5ec20*/  STL.64 [R1+0x350], R30 ;  /* 0x0003501e01007387 */ /* 0x0005e80000100a00 */
[----:B------:R4:W-:Y:S01]  /*5ec30*/  STL.64 [R1+0x578], R28 ;  /* 0x0005781c01007387 */ /* 0x0009e20000100a00 */
[----:B-1----:R-:W-:-:S05]  /*5ec40*/  IMAD.WIDE R26, R25, 0x4, R244 ;  /* 0x00000004191a7825 */ /* 0x002fca00078e02f4 */
[----:B------:R1:W-:Y:S04]  /*5ec50*/  STL.64 [R1+0x878], R26 ;  /* 0x0008781a01007387 */ /* 0x0003e80000100a00 */
[----:B------:R-:W3:Y:S01]  /*5ec60*/  LDL.LU.64 R34, [R1+0x14b8] ;  /* 0x0014b80001227983 */ /* 0x000ee20000300a00 */
[----:B------:R-:W-:-:S03]  /*5ec70*/  IMAD.WIDE R208, R25, 0x4, R6 ;  /* 0x0000000419d07825 */ /* 0x000fc600078e0206 */
[----:B------:R-:W3:Y:S04]  /*5ec80*/  LDL.LU.64 R160, [R1+0x14b0] ;  /* 0x0014b00001a07983 */ /* 0x000ee80000300a00 */
[----:B------:R-:W3:Y:S04]  /*5ec90*/  LDL.LU.64 R92, [R1+0x14a8] ;  /* 0x0014a800015c7983 */ /* 0x000ee80000300a00 */
[----:B------:R-:W3:Y:S04]  /*5eca0*/  LDL.LU.64 R32, [R1+0x14a0] ;  /* 0x0014a00001207983 */ /* 0x000ee80000300a00 */
[----:B------:R-:W3:Y:S04]  /*5ecb0*/  LDL.LU.64 R158, [R1+0x1498] ;  /* 0x00149800019e7983 */ /* 0x000ee80000300a00 */
[----:B------:R-:W3:Y:S04]  /*5ecc0*/  LDL.LU.64 R6, [R1+0x1490] ;  /* 0x0014900001067983 */ /* 0x000ee80000300a00 */
[----:B------:R-:W3:Y:S04]  /*5ecd0*/  LDL.LU.64 R90, [R1+0x1488] ;  /* 0x00148800015a7983 */ /* 0x000ee80000300a00 */
[----:B--2---:R-:W2:Y:S04]  /*5ece0*/  LDL.LU.64 R30, [R1+0x1480] ;  /* 0x00148000011e7983 */ /* 0x004ea80000300a00 */
[----:B------:R-:W2:Y:S04]  /*5ecf0*/  LDL.LU.64 R156, [R1+0x1478] ;  /* 0x00147800019c7983 */ /* 0x000ea80000300a00 */
[----:B------:R-:W2:Y:S04]  /*5ed00*/  LDL.LU.64 R88, [R1+0x1470] ;  /* 0x0014700001587983 */ /* 0x000ea80000300a00 */
[----:B----4-:R-:W4:Y:S04]  /*5ed10*/  LDL.LU.64 R28, [R1+0x1468] ;  /* 0x00146800011c7983 */ /* 0x010f280000300a00 */
[----:B------:R-:W2:Y:S04]  /*5ed20*/  LDL.LU.64 R154, [R1+0x1460] ;  /* 0x00146000019a7983 */ /* 0x000ea80000300a00 */
[----:B------:R-:W2:Y:S04]  /*5ed30*/  LDL.LU.64 R86, [R1+0x1458] ;  /* 0x0014580001567983 */ /* 0x000ea80000300a00 */
[----:B-1----:R-:W4:Y:S04]  /*5ed40*/  LDL.LU.64 R26, [R1+0x1418] ;  /* 0x00141800011a7983 */ /* 0x002f280000300a00 */
[----:B------:R-:W4:Y:S04]  /*5ed50*/  LDL.LU.64 R152, [R1+0x1410] ;  /* 0x0014100001987983 */ /* 0x000f280000300a00 */
[----:B------:R-:W4:Y:S04]  /*5ed60*/  LDL.LU.64 R220, [R1+0x1408] ;  /* 0x0014080001dc7983 */ /* 0x000f280000300a00 */
[----:B------:R-:W4:Y:S04]  /*5ed70*/  LDL.LU.64 R222, [R1+0x1400] ;  /* 0x0014000001de7983 */ /* 0x000f280000300a00 */
[----:B------:R-:W4:Y:S04]  /*5ed80*/  LDL.LU.64 R224, [R1+0x13f8] ;  /* 0x0013f80001e07983 */ /* 0x000f280000300a00 */
[----:B------:R-:W4:Y:S04]  /*5ed90*/  LDL.LU.64 R226, [R1+0x13f0] ;  /* 0x0013f00001e27983 */ /* 0x000f280000300a00 */
[----:B------:R-:W4:Y:S04]  /*5eda0*/  LDL.LU.64 R228, [R1+0x13e8] ;  /* 0x0013e80001e47983 */ /* 0x000f280000300a00 */
[----:B------:R-:W4:Y:S04]  /*5edb0*/  LDL.LU.64 R234, [R1+0x13e0] ;  /* 0x0013e00001ea7983 */ /* 0x000f280000300a00 */
[----:B------:R-:W4:Y:S01]  /*5edc0*/  LDL.LU.64 R236, [R1+0x13d8] ;  /* 0x0013d80001ec7983 */ /* 0x000f220000300a00 */
[----:B------:R-:W-:-:S03]  /*5edd0*/  IMAD.WIDE R214, R25, 0x4, R246 ;  /* 0x0000000419d67825 */ /* 0x000fc600078e02f6 */
[----:B------:R-:W4:Y:S01]  /*5ede0*/  LDL.LU.64 R238, [R1+0x13d0] ;  /* 0x0013d00001ee7983 */ /* 0x000f220000300a00 */
[----:B------:R-:W-:-:S03]  /*5edf0*/  IMAD.WIDE R212, R25, 0x4, R248 ;  /* 0x0000000419d47825 */ /* 0x000fc600078e02f8 */
[----:B------:R-:W4:Y:S01]  /*5ee00*/  LDL.LU.64 R240, [R1+0x13c8] ;  /* 0x0013c80001f07983 */ /* 0x000f220000300a00 */
[----:B------:R-:W-:-:S03]  /*5ee10*/  IMAD.WIDE R210, R25, 0x4, R250 ;  /* 0x0000000419d27825 */ /* 0x000fc600078e02fa */
[----:B------:R-:W4:Y:S04]  /*5ee20*/  LDL.LU.64 R242, [R1+0x13c0] ;  /* 0x0013c00001f27983 */ /* 0x000f280000300a00 */
[----:B------:R-:W4:Y:S04]  /*5ee30*/  LDL.LU.64 R244, [R1+0x13b8] ;  /* 0x0013b80001f47983 */ /* 0x000f280000300a00 */
[----:B------:R-:W4:Y:S04]  /*5ee40*/  LDL.LU.64 R246, [R1+0x13b0] ;  /* 0x0013b00001f67983 */ /* 0x000f280000300a00 */
[----:B------:R-:W4:Y:S04]  /*5ee50*/  LDL.LU.64 R248, [R1+0x13a8] ;  /* 0x0013a80001f87983 */ /* 0x000f280000300a00 */
[----:B------:R-:W4:Y:S01]  /*5ee60*/  LDL.LU.64 R250, [R1+0x13a0] ;  /* 0x0013a00001fa7983 */ /* 0x000f220000300a00 */
[----:B---3--:R-:W-:-:S03]  /*5ee70*/  IMAD.WIDE R206, R25, 0x4, R4 ;  /* 0x0000000419ce7825 */ /* 0x008fc600078e0204 */
[----:B------:R-:W3:Y:S01]  /*5ee80*/  LDL.LU.64 R4, [R1+0x1338] ;  /* 0x0013380001047983 */ /* 0x000ee20000300a00 */
[----:B------:R-:W-:-:S03]  /*5ee90*/  IMAD.WIDE R194, R25, 0x4, R6 ;  /* 0x0000000419c27825 */ /* 0x000fc600078e0206 */
[----:B------:R-:W3:Y:S04]  /*5eea0*/  LDL.LU.64 R6, [R1+0x1330] ;  /* 0x0013300001067983 */ /* 0x000ee80000300a00 */
[----:B------:R-:W3:Y:S04]  /*5eeb0*/  LDL.LU.64 R98, [R1+0x1328] ;  /* 0x0013280001627983 */ /* 0x000ee80000300a00 */
[----:B------:R-:W3:Y:S01]  /*5eec0*/  LDL.LU.64 R38, [R1+0x1320] ;  /* 0x0013200001267983 */ /* 0x000ee20000300a00 */
[----:B------:R-:W-:-:S04]  /*5eed0*/  IMAD.WIDE R204, R25, 0x4, R34 ;  /* 0x0000000419cc7825 */ /* 0x000fc800078e0222 */
[----:B------:R-:W-:-:S04]  /*5eee0*/  IMAD.WIDE R200, R25, 0x4, R92 ;  /* 0x0000000419c87825 */ /* 0x000fc800078e025c */
[----:B------:R-:W-:-:S04]  /*5eef0*/  IMAD.WIDE R198, R25, 0x4, R32 ;  /* 0x0000000419c67825 */ /* 0x000fc800078e0220 */
[----:B------:R-:W-:-:S04]  /*5ef00*/  IMAD.WIDE R192, R25, 0x4, R90 ;  /* 0x0000000419c07825 */ /* 0x000fc800078e025a */
[----:B--2---:R-:W-:-:S04]  /*5ef10*/  IMAD.WIDE R190, R25, 0x4, R30 ;  /* 0x0000000419be7825 */ /* 0x004fc800078e021e */
[----:B------:R-:W-:-:S04]  /*5ef20*/  IMAD.WIDE R186, R25, 0x4, R88 ;  /* 0x0000000419ba7825 */ /* 0x000fc800078e0258 */
[----:B----4-:R-:W-:-:S04]  /*5ef30*/  IMAD.WIDE R184, R25, 0x4, R28 ;  /* 0x0000000419b87825 */ /* 0x010fc800078e021c */
        /* <DEDUP_REMOVED lines=19> */
[----:B---3--:R-:W-:-:S05]  /*5f070*/  IMAD.WIDE R4, R25, 0x4, R4 ;  /* 0x0000000419047825 */ /* 0x008fca00078e0204 */
[----:B------:R1:W-:Y:S04]  /*5f080*/  STL.64 [R1+0x50], R4 ;  /* 0x0000500401007387 */ /* 0x0003e80000100a00 */
[----:B------:R-:W2:Y:S04]  /*5f090*/  LDL.LU.64 R96, [R1+0x1318] ;  /* 0x0013180001607983 */ /* 0x000ea80000300a00 */
[----:B------:R-:W3:Y:S04]  /*5f0a0*/  LDL.LU.64 R36, [R1+0x1310] ;  /* 0x0013100001247983 */ /* 0x000ee80000300a00 */
[----:B------:R-:W4:Y:S04]  /*5f0b0*/  LDL.LU.64 R94, [R1+0x1308] ;  /* 0x00130800015e7983 */ /* 0x000f280000300a00 */
[----:B-1----:R-:W2:Y:S04]  /*5f0c0*/  LDL.LU.64 R4, [R1+0x1300] ;  /* 0x0013000001047983 */ /* 0x002ea80000300a00 */
[----:B------:R-:W3:Y:S04]  /*5f0d0*/  LDL.LU.64 R34, [R1+0x12f8] ;  /* 0x0012f80001227983 */ /* 0x000ee80000300a00 */
[----:B------:R-:W3:Y:S04]  /*5f0e0*/  LDL.LU.64 R92, [R1+0x12f0] ;  /* 0x0012f000015c7983 */ /* 0x000ee80000300a00 */
[----:B------:R-:W3:Y:S04]  /*5f0f0*/  LDL.LU.64 R32, [R1+0x12e8] ;  /* 0x0012e80001207983 */ /* 0x000ee80000300a00 */
[----:B------:R-:W3:Y:S04]  /*5f100*/  LDL.LU.64 R90, [R1+0x12e0] ;  /* 0x0012e000015a7983 */ /* 0x000ee80000300a00 */
        /* <DEDUP_REMOVED lines=18> */
[----:B------:R-:W-:-:S04]  /*5f230*/  IMAD.WIDE R148, R25, 0x4, R250 ;  /* 0x0000000419947825 */ /* 0x000fc800078e02fa */
[C---:B------:R-:W-:Y:S02]  /*5f240*/  IMAD.WIDE R146, R25.reuse, 0x4, R6 ;  /* 0x0000000419927825 */ /* 0x040fe400078e0206 */
[----:B------:R-:W4:Y:S04]  /*5f250*/  LDL.LU.64 R6, [R1+0x11d0] ;  /* 0x0011d00001067983 */ /* 0x000f280000300a00 */
[----:B------:R-:W4:Y:S04]  /*5f260*/  LDL.LU.64 R248, [R1+0x11c8] ;  /* 0x0011c80001f87983 */ /* 0x000f280000300a00 */
[----:B------:R-:W4:Y:S01]  /*5f270*/  LDL.LU.64 R250, [R1+0x11c0] ;  /* 0x0011c00001fa7983 */ /* 0x000f220000300a00 */
[----:B------:R-:W-:-:S04]  /*5f280*/  IMAD.WIDE R144, R25, 0x4, R98 ;  /* 0x0000000419907825 */ /* 0x000fc800078e0262 */
[----:B------:R-:W-:-:S04]  /*5f290*/  IMAD.WIDE R142, R25, 0x4, R38 ;  /* 0x00000004198e7825 */ /* 0x000fc800078e0226 */
[C---:B--2---:R-:W-:Y:S02]  /*5f2a0*/  IMAD.WIDE R134, R25.reuse, 0x4, R4 ;  /* 0x0000000419867825 */ /* 0x044fe400078e0204 */
[----:B------:R-:W2:Y:S02]  /*5f2b0*/  LDL.LU.64 R4, [R1+0x11b8] ;  /* 0x0011b80001047983 */ /* 0x000ea40000300a00 */
[----:B---3--:R-:W-:-:S04]  /*5f2c0*/  IMAD.WIDE R124, R25, 0x4, R30 ;  /* 0x00000004197c7825 */ /* 0x008fc800078e021e */
[----:B----4-:R-:W-:-:S04]  /*5f2d0*/  IMAD.WIDE R120, R25, 0x4, R28 ;  /* 0x0000000419787825 */ /* 0x010fc800078e021c */
[----:B------:R-:W-:-:S04]  /*5f2e0*/  IMAD.WIDE R116, R25, 0x4, R26 ;  /* 0x0000000419747825 */ /* 0x000fc800078e021a */
[----:B------:R-:W-:-:S04]  /*5f2f0*/  IMAD.WIDE R30, R25, 0x4, R220 ;  /* 0x00000004191e7825 */ /* 0x000fc800078e02dc */
[C---:B------:R-:W-:Y:S01]  /*5f300*/  IMAD.WIDE R28, R25.reuse, 0x4, R222 ;  /* 0x00000004191c7825 */ /* 0x040fe200078e02de */
[----:B------:R1:W-:Y:S03]  /*5f310*/  STL.64 [R1+0xf0], R30 ;  /* 0x0000f01e01007387 */ /* 0x0003e60000100a00 */
[C---:B------:R-:W-:Y:S01]  /*5f320*/  IMAD.WIDE R26, R25.reuse, 0x4, R224 ;  /* 0x00000004191a7825 */ /* 0x040fe200078e02e0 */
        /* <DEDUP_REMOVED lines=16> */
[----:B------:R-:W-:Y:S03]  /*5f430*/  STL.64 [R1+0xa8], R30 ;  /* 0x0000a81e01007387 */ /* 0x000fe60000100a00 */
[C---:B----4-:R-:W-:Y:S01]  /*5f440*/  IMAD.WIDE R26, R25.reuse, 0x4, R246 ;  /* 0x00000004191a7825 */ /* 0x050fe200078e02f6 */
[----:B------:R1:W-:Y:S04]  /*5f450*/  STL.64 [R1+0xa0], R28 ;  /* 0x0000a01c01007387 */ /* 0x0003e80000100a00 */
[----:B------:R3:W-:Y:S04]  /*5f460*/  STL.64 [R1+0x98], R26 ;  /* 0x0000981a01007387 */ /* 0x0007e80000100a00 */
[----:B------:R-:W4:Y:S01]  /*5f470*/  LDL.LU.64 R98, [R1+0x11b0] ;  /* 0x0011b00001627983 */ /* 0x000f220000300a00 */
[----:B------:R-:W-:-:S04]  /*5f480*/  IMAD.WIDE R140, R25, 0x4, R96 ;  /* 0x00000004198c7825 */ /* 0x000fc800078e0260 */
[----:B------:R-:W-:-:S04]  /*5f490*/  IMAD.WIDE R138, R25, 0x4, R36 ;  /* 0x00000004198a7825 */ /* 0x000fc800078e0224 */
[----:B-1----:R-:W-:-:S04]  /*5f4a0*/  IMAD.WIDE R28, R25, 0x4, R248 ;  /* 0x00000004191c7825 */ /* 0x002fc800078e02f8 */
[C---:B---3--:R-:W-:Y:S01]  /*5f4b0*/  IMAD.WIDE R26, R25.reuse, 0x4, R250 ;  /* 0x00000004191a7825 */ /* 0x048fe200078e02fa */
[----:B------:R1:W-:Y:S04]  /*5f4c0*/  STL.64 [R1+0x88], R28 ;  /* 0x0000881c01007387 */ /* 0x0003e80000100a00 */
        /* <DEDUP_REMOVED lines=9> */
[----:B------:R-:W-:-:S03]  /*5f560*/  IMAD.WIDE R130, R25, 0x4, R92 ;  /* 0x0000000419827825 */ /* 0x000fc600078e025c */
[----:B------:R-:W3:Y:S01]  /*5f570*/  LDL.LU.64 R92, [R1+0x10e0] ;  /* 0x0010e000015c7983 */ /* 0x000ee20000300a00 */
[----:B------:R-:W-:-:S04]  /*5f580*/  IMAD.WIDE R128, R25, 0x4, R32 ;  /* 0x0000000419807825 */ /* 0x000fc800078e0220 */
[----:B------:R-:W-:-:S04]  /*5f590*/  IMAD.WIDE R126, R25, 0x4, R90 ;  /* 0x00000004197e7825 */ /* 0x000fc800078e025a */
[----:B------:R-:W-:-:S04]  /*5f5a0*/  IMAD.WIDE R122, R25, 0x4, R88 ;  /* 0x00000004197a7825 */ /* 0x000fc800078e0258 */
[----:B------:R-:W-:-:S04]  /*5f5b0*/  IMAD.WIDE R118, R25, 0x4, R86 ;  /* 0x0000000419767825 */ /* 0x000fc800078e0256 */
[----:B------:R-:W-:-:S04]  /*5f5c0*/  IMAD.WIDE R6, R25, 0x4, R6 ;  /* 0x0000000419067825 */ /* 0x000fc800078e0206 */
[----:B--2---:R-:W-:-:S05]  /*5f5d0*/  IMAD.WIDE R4, R25, 0x4, R4 ;  /* 0x0000000419047825 */ /* 0x004fca00078e0204 */
[----:B------:R2:W-:Y:S04]  /*5f5e0*/  STL.64 [R1+0x78], R4 ;  /* 0x0000780401007387 */ /* 0x0005e80000100a00 */
[----:B------:R-:W3:Y:S04]  /*5f5f0*/  LDL.LU.64 R32, [R1+0x10d8] ;  /* 0x0010d80001207983 */ /* 0x000ee80000300a00 */
[----:B------:R-:W3:Y:S04]  /*5f600*/  LDL.LU.64 R90, [R1+0x10d0] ;  /* 0x0010d000015a7983 */ /* 0x000ee80000300a00 */
[----:B------:R-:W3:Y:S04]  /*5f610*/  LDL.LU.64 R30, [R1+0x10c8] ;  /* 0x0010c800011e7983 */ /* 0x000ee80000300a00 */
[----:B------:R-:W3:Y:S04]  /*5f620*/  LDL.LU.64 R88, [R1+0x10c0] ;  /* 0x0010c00001587983 */ /* 0x000ee80000300a00 */
        /* <DEDUP_REMOVED lines=16> */
[----:B--2---:R-:W2:Y:S04]  /*5f730*/  LDL.LU.64 R4, [R1+0xfb8] ;  /* 0x000fb80001047983 */ /* 0x004ea80000300a00 */
[----:B------:R-:W-:Y:S01]  /*5f740*/  STL.64 [R1+0x90], R6 ;  /* 0x0000900601007387 */ /* 0x000fe20000100a00 */
[----:B----4-:R-:W-:-:S05]  /*5f750*/  IMAD.WIDE R40, R25, 0x4, R98 ;  /* 0x0000000419287825 */ /* 0x010fca00078e0262 */
[----:B------:R1:W-:Y:S01]  /*5f760*/  STL.64 [R1+0x70], R40 ;  /* 0x0000702801007387 */ /* 0x0003e20000100a00 */
[----:B---3--:R-:W-:-:S04]  /*5f770*/  IMAD.WIDE R38, R25, 0x4, R38 ;  /* 0x0000000419267825 */ /* 0x008fc800078e0226 */
[C---:B------:R-:W-:Y:S01]  /*5f780*/  IMAD.WIDE R42, R25.reuse, 0x4, R96 ;  /* 0x00000004192a7825 */ /* 0x040fe200078e0260 */
[----:B------:R3:W-:Y:S03]  /*5f790*/  STL.64 [R1+0x1a8], R38 ;  /* 0x0001a82601007387 */ /* 0x0007e60000100a00 */
[C---:B-1----:R-:W-:Y:S01]  /*5f7a0*/  IMAD.WIDE R40, R25.reuse, 0x4, R36 ;  /* 0x0000000419287825 */ /* 0x042fe200078e0224 */
[----:B------:R-:W-:Y:S04]  /*5f7b0*/  STL.64 [R1+0x1a0], R42 ;  /* 0x0001a02a01007387 */ /* 0x000fe80000100a00 */
[----:B------:R-:W-:Y:S01]  /*5f7c0*/  STL.64 [R1+0x190], R40 ;  /* 0x0001902801007387 */ /* 0x000fe20000100a00 */
[----:B------:R-:W-:-:S03]  /*5f7d0*/  IMAD.WIDE R36, R25, 0x4, R250 ;  /* 0x0000000419247825 */ /* 0x000fc600078e02fa */
[----:B------:R-:W4:Y:S01]  /*5f7e0*/  LDL.LU.64 R250, [R1+0xfb0] ;  /* 0x000fb00001fa7983 */ /* 0x000f220000300a00 */
[----:B---3--:R-:W-:-:S05]  /*5f7f0*/  IMAD.WIDE R38, R25, 0x4, R94 ;  /* 0x0000000419267825 */ /* 0x008fca00078e025e */
[----:B------:R1:W-:Y:S04]  /*5f800*/  STL.64 [R1+0x188], R38 ;  /* 0x0001882601007387 */ /* 0x0003e80000100a00 */
[----:B------:R3:W-:Y:S01]  /*5f810*/  STL.64 [R1+0x180], R36 ;  /* 0x0001802401007387 */ /* 0x0007e20000100a00 */
[----:B-1----:R-:W-:-:S04]  /*5f820*/  IMAD.WIDE R38, R25, 0x4, R34 ;  /* 0x0000000419267825 */ /* 0x002fc800078e0222 */
[C---:B---3--:R-:W-:Y:S01]  /*5f830*/  IMAD.WIDE R36, R25.reuse, 0x4, R92 ;  /* 0x0000000419247825 */ /* 0x048fe200078e025c */
[----:B------:R-:W-:Y:S04]  /*5f840*/  STL.64 [R1+0x178], R38 ;  /* 0x0001782601007387 */ /* 0x000fe80000100a00 */
[----:B------:R-:W-:Y:S01]  /*5f850*/  STL.64 [R1+0x170], R36 ;  /* 0x0001702401007387 */ /* 0x000fe20000100a00 */
        /* <DEDUP_REMOVED lines=8> */
[----:B------:R-:W-:Y:S03]  /*5f8e0*/  STL.64 [R1+0x150], R34 ;  /* 0x0001502201007387 */ /* 0x000fe60000100a00 */
[C---:B------:R-:W-:Y:S01]  /*5f8f0*/  IMAD.WIDE R30, R25.reuse, 0x4, R86 ;  /* 0x00000004191e7825 */ /* 0x040fe200078e0256 */
[----:B------:R-:W-:Y:S03]  /*5f900*/  STL.64 [R1+0x148], R32 ;  /* 0x0001482001007387 */ /* 0x000fe60000100a00 */
        /* <DEDUP_REMOVED lines=27> */
[----:B------:R-:W-:Y:S03]  /*5fac0*/  STL.64 [R1+0x2e0], R28 ;  /* 0x0002e01c01007387 */ /* 0x000fe60000100a00 */
[C---:B------:R-:W-:Y:S01]  /*5fad0*/  IMAD.WIDE R4, R25.reuse, 0x4, R4 ;  /* 0x0000000419047825 */ /* 0x040fe200078e0204 */
[----:B------:R-:W2:Y:S04]  /*5fae0*/  LDL.LU.64 R40, [R1+0xfa8] ;  /* 0x000fa80001287983 */ /* 0x000ea80000300a00 */
[----:B------:R-:W-:Y:S04]  /*5faf0*/  STL.64 [R1+0x2d0], R26 ;  /* 0x0002d01a01007387 */ /* 0x000fe80000100a00 */
[----:B------:R-:W3:Y:S04]  /*5fb00*/  LDL.LU.64 R98, [R1+0xfa0] ;  /* 0x000fa00001627983 */ /* 0x000ee80000300a00 */
[----:B------:R1:W-:Y:S04]  /*5fb10*/  STL.64 [R1+0x2c8], R4 ;  /* 0x0002c80401007387 */ /* 0x0003e80000100a00 */
[----:B------:R-:W3:Y:S04]  /*5fb20*/  LDL.LU.64 R38, [R1+0xf98] ;  /* 0x000f980001267983 */ /* 0x000ee80000300a00 */
[----:B-1----:R-:W3:Y:S04]  /*5fb30*/  LDL.LU.64 R4, [R1+0xf90] ;  /* 0x000f900001047983 */ /* 0x002ee80000300a00 */
[----:B------:R-:W3:Y:S04]  /*5fb40*/  LDL.LU.64 R96, [R1+0xf88] ;  /* 0x000f880001607983 */ /* 0x000ee80000300a00 */
[----:B------:R-:W3:Y:S04]  /*5fb50*/  LDL.LU.64 R36, [R1+0xf80] ;  /* 0x000f800001247983 */ /* 0x000ee80000300a00 */
[----:B------:R-:W3:Y:S04]  /*5fb60*/  LDL.LU.64 R94, [R1+0xf78] ;  /* 0x000f7800015e7983 */ /* 0x000ee80000300a00 */
[----:B------:R-:W3:Y:S01]  /*5fb70*/  LDL.LU.64 R34, [R1+0xf70] ;  /* 0x000f700001227983 */ /* 0x000ee20000300a00 */
[----:B----4-:R-:W-:-:S03]  /*5fb80*/  IMAD.WIDE R26, R25, 0x4, R250 ;  /* 0x00000004191a7825 */ /* 0x010fc600078e02fa */
[----:B------:R-:W4:Y:S04]  /*5fb90*/  LDL.LU.64 R92, [R1+0x2d8] ;  /* 0x0002d800015c7983 */ /* 0x000f280000300a00 */
[----:B------:R1:W-:Y:S04]  /*5fba0*/  STL.64 [R1+0x2c0], R26 ;  /* 0x0002c01a01007387 */ /* 0x0003e80000100a00 */
[----:B------:R-:W4:Y:S04]  /*5fbb0*/  LDL.LU.64 R32, [R1+0x4c8] ;  /* 0x0004c80001207983 */ /* 0x000f280000300a00 */
[----:B------:R-:W4:Y:S04]  /*5fbc0*/  LDL.LU.64 R90, [R1+0x3e0] ;  /* 0x0003e000015a7983 */ /* 0x000f280000300a00 */
[----:B------:R-:W4:Y:S04]  /*5fbd0*/  LDL.LU.64 R30, [R1+0x4d0] ;  /* 0x0004d000011e7983 */ /* 0x000f280000300a00 */
[----:B------:R-:W4:Y:S04]  /*5fbe0*/  LDL.LU.64 R88, [R1+0x410] ;  /* 0x0004100001587983 */ /* 0x000f280000300a00 */
[----:B------:R-:W4:Y:S04]  /*5fbf0*/  LDL.LU.64 R28, [R1+0x4d8] ;  /* 0x0004d800011c7983 */ /* 0x000f280000300a00 */
[----:B------:R-:W4:Y:S04]  /*5fc00*/  LDL.LU.64 R86, [R1+0x438] ;  /* 0x0004380001567983 */ /* 0x000f280000300a00 */
        /* <DEDUP_REMOVED lines=15> */
[----:B------:R-:W-:-:S04]  /*5fd00*/  IMAD.WIDE R20, R25, 0x4, R20 ;  /* 0x0000000419147825 */ /* 0x000fc800078e0214 */
[C---:B------:R-:W-:Y:S01]  /*5fd10*/  IMAD.WIDE R2, R25.reuse, 0x4, R2 ;  /* 0x0000000419027825 */ /* 0x040fe200078e0202 */
[----:B------:R-:W-:Y:S03]  /*5fd20*/  LDGSTS.E [R252+0x26380], desc[UR22][R20.64], P6 ;  /* 0x2638000014fc7fae */ /* 0x000fe6000b1a1016 */
[C---:B------:R-:W-:Y:S01]  /*5fd30*/  IMAD.WIDE R22, R25.reuse, 0x4, R22 ;  /* 0x0000000419167825 */ /* 0x040fe200078e0216 */
[----:B------:R-:W-:Y:S03]  /*5fd40*/  LDGSTS.E [R24+0x26780], desc[UR22][R2.64], P6 ;  /* 0x2678000002187fae */ /* 0x000fe6000b1a1016 */
[C---:B------:R-:W-:Y:S01]  /*5fd50*/  IMAD.WIDE R230, R25.reuse, 0x4, R230 ;  /* 0x0000000419e67825 */ /* 0x040fe200078e02e6 */
[----:B------:R-:W-:Y:S03]  /*5fd60*/  LDGSTS.E [R252+0x26b80], desc[UR22][R22.64], P6 ;  /* 0x26b8000016fc7fae */ /* 0x000fe6000b1a1016 */
[C---:B------:R-:W-:Y:S01]  /*5fd70*/  IMAD.WIDE R232, R25.reuse, 0x4, R232 ;  /* 0x0000000419e87825 */ /* 0x040fe200078e02e8 */
[----:B------:R-:W-:Y:S04]  /*5fd80*/  LDGSTS.E [R24+0x26f80], desc[UR22][R230.64], P6 ;  /* 0x26f80000e6187fae */ /* 0x000fe8000b1a1016 */
[----:B------:R-:W-:Y:S01]  /*5fd90*/  LDGSTS.E [R252+0x27380], desc[UR22][R232.64], P6 ;  /* 0x27380000e8fc7fae */ /* 0x000fe2000b1a1016 */
[----:B--2---:R-:W-:-:S04]  /*5fda0*/  IMAD.WIDE R42, R25, 0x4, R40 ;  /* 0x00000004192a7825 */ /* 0x004fc800078e0228 */
[C---:B---3--:R-:W-:Y:S01]  /*5fdb0*/  IMAD.WIDE R40, R25.reuse, 0x4, R98 ;  /* 0x0000000419287825 */ /* 0x048fe200078e0262 */
[----:B------:R-:W-:Y:S04]  /*5fdc0*/  STL.64 [R1+0x2b0], R42 ;  /* 0x0002b02a01007387 */ /* 0x000fe80000100a00 */
[----:B------:R1:W-:Y:S01]  /*5fdd0*/  STL.64 [R1+0x2a8], R40 ;  /* 0x0002a82801007387 */ /* 0x0003e20000100a00 */
[----:B------:R-:W-:-:S05]  /*5fde0*/  IMAD.WIDE R38, R25, 0x4, R38 ;  /* 0x0000000419267825 */ /* 0x000fca00078e0226 */
[----:B------:R2:W-:Y:S01]  /*5fdf0*/  STL.64 [R1+0x2a0], R38 ;  /* 0x0002a02601007387 */ /* 0x0005e20000100a00 */
[----:B------:R-:W-:-:S04]  /*5fe00*/  IMAD.WIDE R4, R25, 0x4, R4 ;  /* 0x0000000419047825 */ /* 0x000fc800078e0204 */
[----:B-1----:R-:W-:-:S04]  /*5fe10*/  IMAD.WIDE R40, R25, 0x4, R96 ;  /* 0x0000000419287825 */ /* 0x002fc800078e0260 */
[C---:B------:R-:W-:Y:S01]  /*5fe20*/  IMAD.WIDE R36, R25.reuse, 0x4, R36 ;  /* 0x0000000419247825 */ /* 0x040fe200078e0224 */
[----:B------:R-:W-:Y:S03]  /*5fe30*/  STL.64 [R1+0x290], R40 ;  /* 0x0002902801007387 */ /* 0x000fe60000100a00 */
[C---:B--2---:R-:W-:Y:S01]  /*5fe40*/  IMAD.WIDE R38, R25.reuse, 0x4, R94 ;  /* 0x0000000419267825 */ /* 0x044fe200078e025e */
[----:B------:R-:W-:Y:S04]  /*5fe50*/  STL.64 [R1+0x298], R4 ;  /* 0x0002980401007387 */ /* 0x000fe80000100a00 */
[----:B------:R1:W-:Y:S04]  /*5fe60*/  STL.64 [R1+0x288], R36 ;  /* 0x0002882401007387 */ /* 0x0003e80000100a00 */
[----:B------:R4:W-:Y:S01]  /*5fe70*/  STL.64 [R1+0x280], R38 ;  /* 0x0002802601007387 */ /* 0x0009e20000100a00 */
[----:B-1----:R-:W-:-:S04]  /*5fe80*/  IMAD.WIDE R36, R25, 0x4, R34 ;  /* 0x0000000419247825 */ /* 0x002fc800078e0222 */
[C---:B----4-:R-:W-:Y:S01]  /*5fe90*/  IMAD.WIDE R38, R25.reuse, 0x4, R92 ;  /* 0x0000000419267825 */ /* 0x050fe200078e025c */
[----:B------:R1:W-:Y:S03]  /*5fea0*/  STL.64 [R1+0x278], R36 ;  /* 0x0002782401007387 */ /* 0x0003e60000100a00 */
[C---:B------:R-:W-:Y:S01]  /*5feb0*/  IMAD.WIDE R34, R25.reuse, 0x4, R32 ;  /* 0x0000000419227825 */ /* 0x040fe200078e0220 */
[----:B------:R-:W-:Y:S03]  /*5fec0*/  STL.64 [R1+0x868], R38 ;  /* 0x0008682601007387 */ /* 0x000fe60000100a00 */
[C---:B------:R-:W-:Y:S01]  /*5fed0*/  IMAD.WIDE R32, R25.reuse, 0x4, R30 ;  /* 0x0000000419207825 */ /* 0x040fe200078e021e */
[----:B------:R2:W-:Y:S03]  /*5fee0*/  STL.64 [R1+0x538], R34 ;  /* 0x0005382201007387 */ /* 0x0005e60000100a00 */
[----:B-1----:R-:W-:-:S04]  /*5fef0*/  IMAD.WIDE R36, R25, 0x4, R90 ;  /* 0x0000000419247825 */ /* 0x002fc800078e025a */
[C---:B------:R-:W-:Y:S01]  /*5ff00*/  IMAD.WIDE R30, R25.reuse, 0x4, R28 ;  /* 0x00000004191e7825 */ /* 0x040fe200078e021c */
[----:B------:R-:W-:Y:S03]  /*5ff10*/  STL.64 [R1+0x860], R36 ;  /* 0x0008602401007387 */ /* 0x000fe60000100a00 */
[C---:B--2---:R-:W-:Y:S01]  /*5ff20*/  IMAD.WIDE R34, R25.reuse, 0x4, R88 ;  /* 0x0000000419227825 */ /* 0x044fe200078e0258 */
[----:B------:R1:W-:Y:S03]  /*5ff30*/  STL.64 [R1+0x530], R32 ;  /* 0x0005302001007387 */ /* 0x0003e60000100a00 */
[C---:B------:R-:W-:Y:S01]  /*5ff40*/  IMAD.WIDE R28, R25.reuse, 0x4, R26 ;  /* 0x00000004191c7825 */ /* 0x040fe200078e021a */
[----:B------:R-:W-:Y:S04]  /*5ff50*/  STL.64 [R1+0x858], R34 ;  /* 0x0008582201007387 */ /* 0x000fe80000100a00 */
[----:B------:R2:W-:Y:S01]  /*5ff60*/  STL.64 [R1+0x528], R30 ;  /* 0x0005281e01007387 */ /* 0x0005e20000100a00 */
[----:B-1----:R-:W-:-:S04]  /*5ff70*/  IMAD.WIDE R32, R25, 0x4, R86 ;  /* 0x0000000419207825 */ /* 0x002fc800078e0256 */
[C---:B------:R-:W-:Y:S01]  /*5ff80*/  IMAD.WIDE R26, R25.reuse, 0x4, R222 ;  /* 0x00000004191a7825 */ /* 0x040fe200078e02de */
[----:B------:R-:W-:Y:S03]  /*5ff90*/  STL.64 [R1+0x850], R32 ;  /* 0x0008502001007387 */ /* 0x000fe60000100a00 */
[C---:B--2---:R-:W-:Y:S01]  /*5ffa0*/  IMAD.WIDE R30, R25.reuse, 0x4, R220 ;  /* 0x00000004191e7825 */ /* 0x044fe200078e02dc */
[----:B------:R1:W-:Y:S04]  /*5ffb0*/  STL.64 [R1+0x520], R28 ;  /* 0x0005201c01007387 */ /* 0x0003e80000100a00 */
[----:B------:R2:W-:Y:S04]  /*5ffc0*/  STL.64 [R1+0x848], R30 ;  /* 0x0008481e01007387 */ /* 0x0005e80000100a00 */
[----:B------:R3:W-:Y:S01]  /*5ffd0*/  STL.64 [R1+0x518], R26 ;  /* 0x0005181a01007387 */ /* 0x0007e20000100a00 */
[----:B-1----:R-:W-:-:S04]  /*5ffe0*/  IMAD.WIDE R28, R25, 0x4, R224 ;  /* 0x00000004191c7825 */ /* 0x002fc800078e02e0 */
[C---:B--2---:R-:W-:Y:S01]  /*5fff0*/  IMAD.WIDE R30, R25.reuse, 0x4, R226 ;  /* 0x00000004191e7825 */ /* 0x044fe200078e02e2 */
[----:B------:R1:W-:Y:S03]  /*60000*/  STL.64 [R1+0x840], R28 ;  /* 0x0008401c01007387 */ /* 0x0003e60000100a00 */
[C---:B---3--:R-:W-:Y:S01]  /*60010*/  IMAD.WIDE R26, R25.reuse, 0x4, R228 ;  /* 0x00000004191a7825 */ /* 0x048fe200078e02e4 */
        /* <DEDUP_REMOVED lines=18> */
[----:B------:R-:W-:Y:S03]  /*60140*/  STL.64 [R1+0x4c8], R30 ;  /* 0x0004c81e01007387 */ /* 0x000fe60000100a00 */
[C---:B-1----:R-:W-:Y:S02]  /*60150*/  IMAD.WIDE R28, R25.reuse, 0x4, R18 ;  /* 0x00000004191c7825 */ /* 0x042fe400078e0212 */
[----:B------:R-:W2:Y:S04]  /*60160*/  LDL.LU.64 R18, [R1+0x1aa0] ;  /* 0x001aa00001127983 */ /* 0x000ea80000300a00 */
[----:B------:R1:W-:Y:S02]  /*60170*/  STL.64 [R1+0x4b8], R26 ;  /* 0x0004b81a01007387 */ /* 0x0003e40000100a00 */
[----:B-1----:R-:W-:-:S02]  /*60180*/  IMAD.WIDE R26, R25, 0x4, R20 ;  /* 0x00000004191a7825 */ /* 0x002fc400078e0214 */
[----:B------:R-:W3:Y:S04]  /*60190*/  LDL.LU.64 R20, [R1+0x1a98] ;  /* 0x001a980001147983 */ /* 0x000ee80000300a00 */
[----:B------:R1:W-:Y:S02]  /*601a0*/  STL.64 [R1+0x830], R28 ;  /* 0x0008301c01007387 */ /* 0x0003e40000100a00 */
[C---:B-1----:R-:W-:Y:S02]  /*601b0*/  IMAD.WIDE R28, R25.reuse, 0x4, R2 ;  /* 0x00000004191c7825 */ /* 0x042fe400078e0202 */
[----:B------:R-:W4:Y:S04]  /*601c0*/  LDL.LU.64 R2, [R1+0x1a90] ;  /* 0x001a900001027983 */ /* 0x000f280000300a00 */
        /* <DEDUP_REMOVED lines=9> */
[----:B------:R-:W-:Y:S04]  /*60260*/  STL.64 [R1+0x810], R28 ;  /* 0x0008101c01007387 */ /* 0x000fe80000100a00 */
[----:B------:R-:W-:Y:S04]  /*60270*/  STL.64 [R1+0x808], R26 ;  /* 0x0008081a01007387 */ /* 0x000fe80000100a00 */
[----:B------:R-:W4:Y:S01]  /*60280*/  LDL.LU.64 R246, [R1+0x15d8] ;  /* 0x0015d80001f67983 */ /* 0x000f220000300a00 */
[----:B------:R-:W-:-:S03]  /*60290*/  IMAD.WIDE R16, R25, 0x4, R16 ;  /* 0x0000000419107825 */ /* 0x000fc600078e0210 */
[----:B------:R-:W2:Y:S01]  /*602a0*/  LDL.LU.64 R248, [R1+0x15c0] ;  /* 0x0015c00001f87983 */ /* 0x000ea20000300a00 */
[----:B------:R-:W-:-:S03]  /*602b0*/  IMAD.WIDE R14, R25, 0x4, R14 ;  /* 0x00000004190e7825 */ /* 0x000fc600078e020e */
[----:B------:R1:W-:Y:S01]  /*602c0*/  LDGSTS.E [R24+0x27780], desc[UR22][R16.64], P6 ;  /* 0x2778000010187fae */ /* 0x0003e2000b1a1016 */
[----:B------:R-:W-:-:S03]  /*602d0*/  IMAD.WIDE R12, R25, 0x4, R12 ;  /* 0x00000004190c7825 */ /* 0x000fc600078e020c */
[----:B------:R1:W-:Y:S04]  /*602e0*/  LDGSTS.E [R252+0x27b80], desc[UR22][R14.64], P6 ;  /* 0x27b800000efc7fae */ /* 0x0003e8000b1a1016 */
[----:B------:R1:W-:Y:S02]  /*602f0*/  LDGSTS.E [R24+0x27f80], desc[UR22][R12.64], P6 ;  /* 0x27f800000c187fae */ /* 0x0003e4000b1a1016 */
[C---:B-1----:R-:W-:Y:S02]  /*60300*/  IMAD.WIDE R16, R25.reuse, 0x4, R16 ;  /* 0x0000000419107825 */ /* 0x042fe400078e0210 */
[----:B------:R-:W0:Y:S02]  /*60310*/  LDGDEPBAR ;  /* 0x00000000000079af */ /* 0x000e240000000000 */
[----:B------:R-:W-:-:S02]  /*60320*/  IMAD.WIDE R14, R25, 0x4, R14 ;  /* 0x00000004190e7825 */ /* 0x000fc400078e020e */
[----:B------:R-:W-:Y:S02]  /*60330*/  STL.64 [R1+0x800], R16 ;  /* 0x0008001001007387 */ /* 0x000fe40000100a00 */
[----:B------:R-:W-:Y:S02]  /*60340*/  IMAD.WIDE R12, R25, 0x4, R12 ;  /* 0x00000004190c7825 */ /* 0x000fe400078e020c */
[----:B------:R-:W-:Y:S04]  /*60350*/  STL.64 [R1+0x19d8], R16 ;  /* 0x0019d81001007387 */ /* 0x000fe80000100a00 */
[----:B------:R-:W3:Y:S04]  /*60360*/  LDL.LU.64 R250, [R1+0x1698] ;  /* 0x0016980001fa7983 */ /* 0x000ee80000300a00 */
[----:B------:R-:W3:Y:S04]  /*60370*/  LDL.LU.64 R244, [R1+0x1580] ;  /* 0x0015800001f47983 */ /* 0x000ee80000300a00 */
[----:B------:R-:W-:Y:S04]  /*60380*/  STL.64 [R1+0x7f8], R14 ;  /* 0x0007f80e01007387 */ /* 0x000fe80000100a00 */
[----:B------:R1:W-:Y:S04]  /*60390*/  STL.64 [R1+0x19e0], R14 ;  /* 0x0019e00e01007387 */ /* 0x0003e80000100a00 */
[----:B------:R-:W-:Y:S04]  /*603a0*/  STL.64 [R1+0x7c0], R12 ;  /* 0x0007c00c01007387 */ /* 0x000fe80000100a00 */
[----:B------:R1:W-:Y:S01]  /*603b0*/  STL.64 [R1+0x19e8], R12 ;  /* 0x0019e80c01007387 */ /* 0x0003e20000100a00 */
[C---:B----4-:R-:W-:Y:S01]  /*603c0*/  IMAD.WIDE R216, R2.reuse, 0x4, R246 ;  /* 0x0000000402d87825 */ /* 0x050fe200078e02f6 */
[----:B------:R-:W4:Y:S01]  /*603d0*/  S2R R252, SR_TID.X ;  /* 0x0000000000fc7919 */ /* 0x000f220000002100 */
[----:B-1----:R-:W1:Y:S01]  /*603e0*/  LDC R15, c[0x0][0x3a0] ;  /* 0x0000e800ff0f7b82 */ /* 0x002e620000000800 */
[----:B------:R-:W3:Y:S01]  /*603f0*/  LDL.LU.64 R246, [R1+0x1658] ;  /* 0x0016580001f67983 */ /* 0x000ee20000300a00 */
[C---:B------:R-:W-:Y:S01]  /*60400*/  ISETP.GE.AND P2, PT, R3.reuse, UR4, PT ;  /* 0x0000000403007c0c */ /* 0x040fe2000bf46270 */
[----:B--2---:R-:W-:Y:S01]  /*60410*/  IMAD.WIDE R218, R2, 0x4, R248 ;  /* 0x0000000402da7825 */ /* 0x004fe200078e02f8 */
[----:B------:R-:W-:Y:S01]  /*60420*/  LOP3.LUT R243, R3, 0x20, RZ, 0xfc, !PT ;  /* 0x0000002003f37812 */ /* 0x000fe200078efcff */
[----:B------:R-:W2:Y:S01]  /*60430*/  LDL.LU.64 R248, [R1+0x1540] ;  /* 0x0015400001f87983 */ /* 0x000ea20000300a00 */
[----:B------:R-:W-:-:S03]  /*60440*/  SEL R25, RZ, 0x4, P2 ;  /* 0x00000004ff197807 */ /* 0x000fc60001000000 */
[----:B------:R-:W-:Y:S01]  /*60450*/  STL.64 [R1+0x19f0], R216 ;  /* 0x0019f0d801007387 */ /* 0x000fe20000100a00 */
[----:B-1----:R-:W-:Y:S01]  /*60460*/  VIADD R15, R15, 0x7f ;  /* 0x0000007f0f0f7836 */ /* 0x002fe20000000000 */
[----:B----4-:R-:W-:-:S04]  /*60470*/  LOP3.LUT R252, R252, 0x7f, RZ, 0xc0, !PT ;  /* 0x0000007ffcfc7812 */ /* 0x010fc800078ec0ff */
[----:B------:R-:W-:Y:S02]  /*60480*/  ISETP.GE.AND P5, PT, R252, UR4, PT ;  /* 0x00000004fc007c0c */ /* 0x000fe4000bfa6270 */
[----:B------:R-:W-:Y:S02]  /*60490*/  ISETP.GT.AND P1, PT, R15, 0x2ff, PT ;  /* 0x000002ff0f00780c */ /* 0x000fe40003f24270 */
[----:B------:R-:W-:-:S04]  /*604a0*/  SEL R24, RZ, 0x4, P5 ;  /* 0x00000004ff187807 */ /* 0x000fc80002800000 */
[----:B------:R-:W-:Y:S01]  /*604b0*/  SEL R24, R24, RZ, P1 ;  /* 0x000000ff18187207 */ /* 0x000fe20000800000 */
[----:B---3--:R-:W-:Y:S01]  /*604c0*/  IMAD.WIDE R114, R2, 0x4, R250 ;  /* 0x0000000402727825 */ /* 0x008fe200078e02fa */
[----:B------:R-:W-:Y:S02]  /*604d0*/  STL.64 [R1+0x19f8], R218 ;  /* 0x0019f8da01007387 */ /* 0x000fe40000100a00 */
[----:B------:R-:W-:Y:S01]  /*604e0*/  ISETP.NE.U32.AND P2, PT, R24, RZ, PT ;  /* 0x000000ff1800720c */ /* 0x000fe20003f45070 */
[----:B------:R-:W-:Y:S01]  /*604f0*/  IMAD.WIDE R112, R2, 0x4, R244 ;  /* 0x0000000402707825 */ /* 0x000fe200078e02f4 */
[----:B------:R-:W-:Y:S01]  /*60500*/  SEL R24, RZ, 0x4, P3 ;  /* 0x00000004ff187807 */ /* 0x000fe20001800000 */
[----:B------:R-:W3:Y:S01]  /*60510*/  LDL.LU.64 R250, [R1+0x1618] ;  /* 0x0016180001fa7983 */ /* 0x000ee20000300a00 */
[----:B------:R-:W-:-:S03]  /*60520*/  ISETP.GE.AND P3, PT, R243, UR4, PT ;  /* 0x00000004f3007c0c */ /* 0x000fc6000bf66270 */
[----:B------:R-:W4:Y:S04]  /*60530*/  LDL.LU.64 R242, [R1+0x1508] ;  /* 0x0015080001f27983 */ /* 0x000f280000300a00 */
[----:B------:R-:W-:Y:S04]  /*60540*/  STL.64 [R1+0x1a00], R114 ;  /* 0x001a007201007387 */ /* 0x000fe80000100a00 */
[----:B------:R-:W-:Y:S04]  /*60550*/  STL.64 [R1+0x1a08], R112 ;  /* 0x001a087001007387 */ /* 0x000fe80000100a00 */
[----:B------:R-:W4:Y:S01]  /*60560*/  LDL.LU.64 R244, [R1+0x16d0] ;  /* 0x0016d00001f47983 */ /* 0x000f220000300a00 */
[----:B------:R-:W-:Y:S01]  /*60570*/  BAR.SYNC.DEFER_BLOCKING 0x0 ;  /* 0x0000000000007b1d */ /* 0x000fe20000010000 */
[----:B------:R-:W-:-:S05]  /*60580*/  IMAD.WIDE R110, R2, 0x4, R246 ;  /* 0x00000004026e7825 */ /* 0x000fca00078e02f6 */
[----:B------:R-:W4:Y:S01]  /*60590*/  LDL.LU.64 R246, [R1+0x15b8] ;  /* 0x0015b80001f67983 */ /* 0x000f220000300a00 */
[----:B--2---:R-:W-:-:S03]  /*605a0*/  IMAD.WIDE R108, R2, 0x4, R248 ;  /* 0x00000004026c7825 */ /* 0x004fc600078e02f8 */
[----:B------:R-:W-:Y:S04]  /*605b0*/  STL.64 [R1+0x1a10], R110 ;  /* 0x001a106e01007387 */ /* 0x000fe80000100a00 */
[----:B------:R-:W-:Y:S04]  /*605c0*/  STL.64 [R1+0x1a18], R108 ;  /* 0x001a186c01007387 */ /* 0x000fe80000100a00 */
[----:B------:R-:W2:Y:S01]  /*605d0*/  LDL.LU.64 R248, [R1+0x1690] ;  /* 0x0016900001f87983 */ /* 0x000ea20000300a00 */
[----:B---3--:R-:W-:-:S03]  /*605e0*/  IMAD.WIDE R106, R2, 0x4, R250 ;  /* 0x00000004026a7825 */ /* 0x008fc600078e02fa */
[----:B------:R-:W3:Y:S01]  /*605f0*/  LDL.LU.64 R250, [R1+0x1578] ;  /* 0x0015780001fa7983 */ /* 0x000ee20000300a00 */
[----:B----4-:R-:W-:-:S03]  /*60600*/  IMAD.WIDE R104, R2, 0x4, R242 ;  /* 0x0000000402687825 */ /* 0x010fc600078e02f2 */
[----:B------:R-:W-:Y:S04]  /*60610*/  STL.64 [R1+0x1a20], R106 ;  /* 0x001a206a01007387 */ /* 0x000fe80000100a00 */
[----:B------:R-:W-:Y:S01]  /*60620*/  STL.64 [R1+0x1a28], R104 ;  /* 0x001a286801007387 */ /* 0x000fe20000100a00 */
[----:B------:R-:W-:-:S03]  /*60630*/  IMAD.WIDE R228, R2, 0x4, R246 ;  /* 0x0000000402e47825 */ /* 0x000fc600078e02f6 */
[----:B------:R-:W4:Y:S01]  /*60640*/  LDL.LU.64 R246, [R1+0x1650] ;  /* 0x0016500001f67983 */ /* 0x000f220000300a00 */
[----:B------:R-:W-:-:S03]  /*60650*/  IMAD.WIDE R234, R2, 0x4, R244 ;  /* 0x0000000402ea7825 */ /* 0x000fc600078e02f4 */
[----:B------:R-:W4:Y:S04]  /*60660*/  LDL.LU.64 R242, [R1+0x1538] ;  /* 0x0015380001f27983 */ /* 0x000f280000300a00 */
[----:B------:R-:W-:Y:S01]  /*60670*/  STL.64 [R1+0x1a30], R234 ;  /* 0x001a30ea01007387 */ /* 0x000fe20000100a00 */
[----:B--2---:R-:W-:-:S03]  /*60680*/  IMAD.WIDE R222, R2, 0x4, R248 ;  /* 0x0000000402de7825 */ /* 0x004fc600078e02f8 */
[----:B------:R-:W-:Y:S04]  /*60690*/  STL.64 [R1+0x1a38], R228 ;  /* 0x001a38e401007387 */ /* 0x000fe80000100a00 */
[----:B------:R-:W2:Y:S01]  /*606a0*/  LDL.LU.64 R248, [R1+0x1610] ;  /* 0x0016100001f87983 */ /* 0x000ea20000300a00 */
[----:B---3--:R-:W-:-:S03]  /*606b0*/  IMAD.WIDE R102, R2, 0x4, R250 ;  /* 0x0000000402667825 */ /* 0x008fc600078e02fa */
[----:B------:R-:W3:Y:S04]  /*606c0*/  LDL.LU.64 R250, [R1+0x1500] ;  /* 0x0015000001fa7983 */ /* 0x000ee80000300a00 */
[----:B------:R-:W-:Y:S04]  /*606d0*/  STL.64 [R1+0x1a40], R222 ;  /* 0x001a40de01007387 */ /* 0x000fe80000100a00 */
[----:B------:R-:W-:Y:S04]  /*606e0*/  STL.64 [R1+0x1a48], R102 ;  /* 0x001a486601007387 */ /* 0x000fe80000100a00 */
[----:B------:R-:W3:Y:S01]  /*606f0*/  LDL.LU.64 R244, [R1+0x16c8] ;  /* 0x0016c80001f47983 */ /* 0x000ee20000300a00 */
[----:B----4-:R-:W-:-:S03]  /*60700*/  IMAD.WIDE R100, R2, 0x4, R246 ;  /* 0x0000000402647825 */ /* 0x010fc600078e02f6 */
[----:B------:R-:W4:Y:S04]  /*60710*/  LDL.LU.64 R246, [R1+0x15b0] ;  /* 0x0015b00001f67983 */ /* 0x000f280000300a00 */
[----:B------:R-:W-:Y:S04]  /*60720*/  STL.64 [R1+0x1a50], R100 ;  /* 0x001a506401007387 */ /* 0x000fe80000100a00 */
[----:B------:R-:W4:Y:S04]  /*60730*/  LDL.LU.64 R236, [R1+0x1688] ;  /* 0x0016880001ec7983 */ /* 0x000f280000300a00 */
[----:B------:R-:W4:Y:S01]  /*60740*/  LDL.LU.64 R238, [R1+0x1570] ;  /* 0x0015700001ee7983 */ /* 0x000f220000300a00 */
[----:B--2---:R-:W-:-:S03]  /*60750*/  IMAD.WIDE R96, R2, 0x4, R248 ;  /* 0x0000000402607825 */ /* 0x004fc600078e02f8 */
[----:B------:R-:W2:Y:S01]  /*60760*/  LDL.LU.64 R248, [R1+0x1648] ;  /* 0x0016480001f87983 */ /* 0x000ea20000300a00 */
[----:B------:R-:W-:-:S04]  /*60770*/  IMAD.WIDE R98, R2, 0x4, R242 ;  /* 0x0000000402627825 */ /* 0x000fc800078e02f2 */
[C---:B---3--:R-:W-:Y:S02]  /*60780*/  IMAD.WIDE R94, R2.reuse, 0x4, R250 ;  /* 0x00000004025e7825 */ /* 0x048fe400078e02fa */
[----:B------:R-:W3:Y:S04]  /*60790*/  LDL.LU.64 R250, [R1+0x1530] ;  /* 0x0015300001fa7983 */ /* 0x000ee80000300a00 */
[----:B------:R-:W3:Y:S01]  /*607a0*/  LDL.LU.64 R240, [R1+0x1608] ;  /* 0x0016080001f07983 */ /* 0x000ee20000300a00 */
[----:B----4-:R-:W-:-:S03]  /*607b0*/  IMAD.WIDE R242, R2, 0x4, R246 ;  /* 0x0000000402f27825 */ /* 0x010fc600078e02f6 */
[----:B------:R-:W4:Y:S01]  /*607c0*/  LDL.LU.64 R246, [R1+0x14f8] ;  /* 0x0014f80001f67983 */ /* 0x000f220000300a00 */
[----:B------:R-:W-:-:S03]  /*607d0*/  IMAD.WIDE R92, R2, 0x4, R236 ;  /* 0x00000004025c7825 */ /* 0x000fc600078e02ec */
[----:B------:R-:W4:Y:S01]  /*607e0*/  LDL.LU.64 R236, [R1+0x16c0] ;  /* 0x0016c00001ec7983 */ /* 0x000f220000300a00 */
[----:B------:R-:W-:-:S03]  /*607f0*/  IMAD.WIDE R90, R2, 0x4, R238 ;  /* 0x00000004025a7825 */ /* 0x000fc600078e02ee */
[----:B------:R-:W4:Y:S01]  /*60800*/  LDL.LU.64 R238, [R1+0x15a8] ;  /* 0x0015a80001ee7983 */ /* 0x000f220000300a00 */
[----:B--2---:R-:W-:-:S03]  /*60810*/  IMAD.WIDE R88, R2, 0x4, R248 ;  /* 0x0000000402587825 */ /* 0x004fc600078e02f8 */
[----:B------:R-:W2:Y:S01]  /*60820*/  LDL.LU.64 R248, [R1+0x1680] ;  /* 0x0016800001f87983 */ /* 0x000ea20000300a00 */
[----:B---3--:R-:W-:-:S03]  /*60830*/  IMAD.WIDE R86, R2, 0x4, R250 ;  /* 0x0000000402567825 */ /* 0x008fc600078e02fa */
[----:B------:R-:W3:Y:S01]  /*60840*/  LDL.LU.64 R250, [R1+0x1568] ;  /* 0x0015680001fa7983 */ /* 0x000ee20000300a00 */
[----:B------:R-:W-:-:S03]  /*60850*/  IMAD.WIDE R84, R2, 0x4, R240 ;  /* 0x0000000402547825 */ /* 0x000fc600078e02f0 */
[----:B------:R-:W3:Y:S01]  /*60860*/  LDL.LU.64 R240, [R1+0x1640] ;  /* 0x0016400001f07983 */ /* 0x000ee20000300a00 */
[----:B----4-:R-:W-:-:S03]  /*60870*/  IMAD.WIDE R82, R2, 0x4, R246 ;  /* 0x0000000402527825 */ /* 0x010fc600078e02f6 */
[----:B------:R-:W4:Y:S01]  /*60880*/  LDL.LU.64 R246, [R1+0x1528] ;  /* 0x0015280001f67983 */ /* 0x000f220000300a00 */
[----:B------:R-:W-:-:S04]  /*60890*/  IMAD.WIDE R16, R2, 0x4, R236 ;  /* 0x0000000402107825 */ /* 0x000fc800078e02ec */
[C---:B------:R-:W-:Y:S01]  /*608a0*/  IMAD.WIDE R12, R2.reuse, 0x4, R238 ;  /* 0x00000004020c7825 */ /* 0x040fe200078e02ee */
[----:B------:R1:W-:Y:S04]  /*608b0*/  STL.64 [R1+0x8], R16 ;  /* 0x0000081001007387 */ /* 0x0003e80000100a00 */
[----:B------:R1:W-:Y:S04]  /*608c0*/  STL.64 [R1], R12 ;  /* 0x0000000c01007387 */ /* 0x0003e80000100a00 */
[----:B------:R-:W4:Y:S04]  /*608d0*/  LDL.LU.64 R236, [R1+0x1600] ;  /* 0x0016000001ec7983 */ /* 0x000f280000300a00 */
[----:B------:R-:W4:Y:S01]  /*608e0*/  LDL.LU.64 R238, [R1+0x14f0] ;  /* 0x0014f00001ee7983 */ /* 0x000f220000300a00 */
[----:B--2---:R-:W-:-:S04]  /*608f0*/  IMAD.WIDE R80, R2, 0x4, R248 ;  /* 0x0000000402507825 */ /* 0x004fc800078e02f8 */
[C---:B---3--:R-:W-:Y:S02]  /*60900*/  IMAD.WIDE R78, R2.reuse, 0x4, R250 ;  /* 0x00000004024e7825 */ /* 0x048fe400078e02fa */
[----:B------:R-:W2:Y:S04]  /*60910*/  LDL.LU.64 R250, [R1+0x16b8] ;  /* 0x0016b80001fa7983 */ /* 0x000ea80000300a00 */
[----:B------:R-:W3:Y:S01]  /*60920*/  LDL.LU.64 R248, [R1+0x15a0] ;  /* 0x0015a00001f87983 */ /* 0x000ee20000300a00 */
[----:B------:R-:W-:-:S03]  /*60930*/  IMAD.WIDE R76, R2, 0x4, R240 ;  /* 0x00000004024c7825 */ /* 0x000fc600078e02f0 */
[----:B------:R-:W2:Y:S01]  /*60940*/  LDL.LU.64 R240, [R1+0x1678] ;  /* 0x0016780001f07983 */ /* 0x000ea20000300a00 */
[----:B----4-:R-:W-:-:S03]  /*60950*/  IMAD.WIDE R74, R2, 0x4, R246 ;  /* 0x00000004024a7825 */ /* 0x010fc600078e02f6 */
[----:B------:R-:W4:Y:S01]  /*60960*/  LDL.LU.64 R246, [R1+0x1560] ;  /* 0x0015600001f67983 */ /* 0x000f220000300a00 */
[----:B------:R-:W-:-:S04]  /*60970*/  IMAD.WIDE R72, R2, 0x4, R236 ;  /* 0x0000000402487825 */ /* 0x000fc800078e02ec */
[C---:B------:R-:W-:Y:S01]  /*60980*/  IMAD.WIDE R70, R2.reuse, 0x4, R238 ;  /* 0x0000000402467825 */ /* 0x040fe200078e02ee */
[----:B------:R-:W3:Y:S04]  /*60990*/  LDL.LU.64 R236, [R1+0x1638] ;  /* 0x0016380001ec7983 */ /* 0x000ee80000300a00 */
[----:B------:R-:W3:Y:S04]  /*609a0*/  LDL.LU.64 R238, [R1+0x1520] ;  /* 0x0015200001ee7983 */ /* 0x000ee80000300a00 */
[----:B------:R-:W3:Y:S04]  /*609b0*/  LDL.LU.64 R224, [R1+0x15f8] ;  /* 0x0015f80001e07983 */ /* 0x000ee80000300a00 */
[----:B------:R-:W3:Y:S01]  /*609c0*/  LDL.LU.64 R226, [R1+0x14e8] ;  /* 0x0014e80001e27983 */ /* 0x000ee20000300a00 */
[----:B--2---:R-:W-:-:S04]  /*609d0*/  IMAD.WIDE R68, R2, 0x4, R240 ;  /* 0x0000000402447825 */ /* 0x004fc800078e02f0 */
[C---:B----4-:R-:W-:Y:S02]  /*609e0*/  IMAD.WIDE R66, R2.reuse, 0x4, R246 ;  /* 0x0000000402427825 */ /* 0x050fe400078e02f6 */
[----:B------:R-:W2:Y:S04]  /*609f0*/  LDL.LU.64 R246, [R1+0x16b0] ;  /* 0x0016b00001f67983 */ /* 0x000ea80000300a00 */
[----:B------:R-:W4:Y:S01]  /*60a00*/  LDL.LU.64 R240, [R1+0x1598] ;  /* 0x0015980001f07983 */ /* 0x000f220000300a00 */
[----:B---3--:R-:W-:-:S04]  /*60a10*/  IMAD.WIDE R64, R2, 0x4, R236 ;  /* 0x0000000402407825 */ /* 0x008fc800078e02ec */
[C---:B------:R-:W-:Y:S01]  /*60a20*/  IMAD.WIDE R62, R2.reuse, 0x4, R238 ;  /* 0x00000004023e7825 */ /* 0x040fe200078e02ee */
[----:B------:R-:W3:Y:S04]  /*60a30*/  LDL.LU.64 R236, [R1+0x1670] ;  /* 0x0016700001ec7983 */ /* 0x000ee80000300a00 */
[----:B------:R-:W2:Y:S01]  /*60a40*/  LDL.LU.64 R238, [R1+0x1558] ;  /* 0x0015580001ee7983 */ /* 0x000ea20000300a00 */
[----:B------:R-:W-:-:S04]  /*60a50*/  IMAD.WIDE R60, R2, 0x4, R224 ;  /* 0x00000004023c7825 */ /* 0x000fc800078e02e0 */
[----:B------:R-:W-:Y:S01]  /*60a60*/  IMAD.WIDE R58, R2, 0x4, R226 ;  /* 0x00000004023a7825 */ /* 0x000fe200078e02e2 */
[----:B------:R-:W4:Y:S04]  /*60a70*/  LDL.LU.64 R224, [R1+0x1630] ;  /* 0x0016300001e07983 */ /* 0x000f280000300a00 */
[----:B------:R-:W4:Y:S04]  /*60a80*/  LDL.LU.64 R226, [R1+0x1518] ;  /* 0x0015180001e27983 */ /* 0x000f280000300a00 */
[----:B------:R-:W4:Y:S04]  /*60a90*/  LDL.LU.64 R26, [R1+0x15f0] ;  /* 0x0015f000011a7983 */ /* 0x000f280000300a00 */
[----:B------:R-:W4:Y:S01]  /*60aa0*/  LDL.LU.64 R220, [R1+0x14e0] ;  /* 0x0014e00001dc7983 */ /* 0x000f220000300a00 */
[----:B------:R-:W-:-:S02]  /*60ab0*/  SEL R25, R25, RZ, P1 ;  /* 0x000000ff19197207 */ /* 0x000fc40000800000 */
[----:B------:R-:W-:Y:S02]  /*60ac0*/  SEL R24, R24, RZ, P1 ;  /* 0x000000ff18187207 */ /* 0x000fe40000800000 */
[----:B------:R-:W-:Y:S02]  /*60ad0*/  LOP3.LUT R252, R3, 0x22, RZ, 0xfc, !PT ;  /* 0x0000002203fc7812 */ /* 0x000fe400078efcff */
[----:B------:R-:W-:Y:S02]  /*60ae0*/  ISETP.NE.U32.AND P5, PT, R25, RZ, PT ;  /* 0x000000ff1900720c */ /* 0x000fe40003fa5070 */
[----:B------:R-:W-:Y:S02]  /*60af0*/  ISETP.NE.U32.AND P6, PT, R24, RZ, PT ;  /* 0x000000ff1800720c */ /* 0x000fe40003fc5070 */
[----:B------:R-:W-:Y:S02]  /*60b00*/  SEL R24, RZ, 0x4, P3 ;  /* 0x00000004ff187807 */ /* 0x000fe40001800000 */
[----:B------:R-:W-:-:S02]  /*60b10*/  ISETP.GE.AND P3, PT, R252, UR4, PT ;  /* 0x00000004fc007c0c */ /* 0x000fc4000bf66270 */
[----:B------:R-:W-:Y:S02]  /*60b20*/  LOP3.LUT R252, R3, 0x40, RZ, 0xfc, !PT ;  /* 0x0000004003fc7812 */ /* 0x000fe400078efcff */
[----:B------:R-:W-:Y:S02]  /*60b30*/  SEL R24, R24, RZ, P1 ;  /* 0x000000ff18187207 */ /* 0x000fe40000800000 */
[----:B------:R-:W-:Y:S02]  /*60b40*/  SEL R25, RZ, 0x4, P3 ;  /* 0x00000004ff197807 */ /* 0x000fe40001800000 */
[----:B------:R-:W-:Y:S02]  /*60b50*/  ISETP.NE.U32.AND P3, PT, R24, RZ, PT ;  /* 0x000000ff1800720c */ /* 0x000fe40003f65070 */
[----:B------:R-:W-:Y:S01]  /*60b60*/  SEL R25, R25, RZ, P1 ;  /* 0x000000ff19197207 */ /* 0x000fe20000800000 */
[----:B------:R-:W-:Y:S01]  /*60b70*/  @!PT LDS RZ, [RZ] ;  /* 0x00000000fffff984 */ /* 0x000fe20000000800 */
[----:B------:R-:W-:Y:S01]  /*60b80*/  @!PT LDS RZ, [RZ] ;  /* 0x00000000fffff984 */ /* 0x000fe20000000800 */
[----:B------:R-:W-:Y:S01]  /*60b90*/  @!PT LDS RZ, [RZ] ;  /* 0x00000000fffff984 */ /* 0x000fe20000000800 */
[----:B------:R-:W-:Y:S01]  /*60ba0*/  LDGSTS.E [R233+-0x18000], desc[UR22][R216.64], P5 ;  /* 0xe8000000d8e97fae */ /* 0x000fe2000a9a1016 */
[----:B------:R-:W-:-:S02]  /*60bb0*/  ISETP.GE.AND P5, PT, R252, UR4, PT ;  /* 0x00000004fc007c0c */ /* 0x000fc4000bfa6270 */
[----:B------:R-:W-:Y:S01]  /*60bc0*/  LOP3.LUT R252, R3, 0x42, RZ, 0xfc, !PT ;  /* 0x0000004203fc7812 */ /* 0x000fe200078efcff */
[----:B------:R-:W-:Y:S01]  /*60bd0*/  LDGSTS.E [R233+-0x17ff8], desc[UR22][R218.64], P6 ;  /* 0xe8008000dae97fae */ /* 0x000fe2000b1a1016 */
[----:B------:R-:W-:Y:S02]  /*60be0*/  ISETP.NE.U32.AND P6, PT, R25, RZ, PT ;  /* 0x000000ff1900720c */ /* 0x000fe40003fc5070 */
[----:B------:R-:W-:Y:S02]  /*60bf0*/  SEL R24, RZ, 0x4, P5 ;  /* 0x00000004ff187807 */ /* 0x000fe40002800000 */
[----:B------:R-:W-:Y:S02]  /*60c00*/  ISETP.GE.AND P5, PT, R252, UR4, PT ;  /* 0x00000004fc007c0c */ /* 0x000fe4000bfa6270 */
[----:B------:R-:W-:Y:S02]  /*60c10*/  LOP3.LUT R252, R3, 0x60, RZ, 0xfc, !PT ;  /* 0x0000006003fc7812 */ /* 0x000fe400078efcff */
[----:B------:R-:W-:-:S02]  /*60c20*/  SEL R24, R24, RZ, P1 ;  /* 0x000000ff18187207 */ /* 0x000fc40000800000 */
[----:B------:R-:W-:Y:S01]  /*60c30*/  SEL R25, RZ, 0x4, P5 ;  /* 0x00000004ff197807 */ /* 0x000fe20002800000 */
[----:B------:R-:W-:Y:S01]  /*60c40*/  LDGSTS.E [R233+-0x16000], desc[UR22][R114.64], P3 ;  /* 0xea00000072e97fae */ /* 0x000fe200099a1016 */
[----:B------:R-:W-:Y:S02]  /*60c50*/  ISETP.NE.U32.AND P5, PT, R24, RZ, PT ;  /* 0x000000ff1800720c */ /* 0x000fe40003fa5070 */
[----:B------:R-:W-:Y:S02]  /*60c60*/  SEL R24, R25, RZ, P1 ;  /* 0x000000ff19187207 */ /* 0x000fe40000800000 */
[----:B------:R-:W-:Y:S02]  /*60c70*/  ISETP.GE.AND P3, PT, R252, UR4, PT ;  /* 0x00000004fc007c0c */ /* 0x000fe4000bf66270 */
[----:B------:R-:W-:Y:S01]  /*60c80*/  LOP3.LUT R252, R3, 0x62, RZ, 0xfc, !PT ;  /* 0x0000006203fc7812 */ /* 0x000fe200078efcff */
[----:B------:R-:W-:Y:S01]  /*60c90*/  LDGSTS.E [R233+-0x15ff8], desc[UR22][R112.64], P6 ;  /* 0xea00800070e97fae */ /* 0x000fe2000b1a1016 */
[----:B------:R-:W-:-:S02]  /*60ca0*/  ISETP.NE.U32.AND P6, PT, R24, RZ, PT ;  /* 0x000000ff1800720c */ /* 0x000fc40003fc5070 */
[----:B------:R-:W-:Y:S02]  /*60cb0*/  SEL R24, RZ, 0x4, P3 ;  /* 0x00000004ff187807 */ /* 0x000fe40001800000 */
[----:B------:R-:W-:Y:S02]  /*60cc0*/  ISETP.GE.AND P3, PT, R252, UR4, PT ;  /* 0x00000004fc007c0c */ /* 0x000fe4000bf66270 */
[----:B------:R-:W-:Y:S02]  /*60cd0*/  LOP3.LUT R252, R3, 0x4, RZ, 0xfc, !PT ;  /* 0x0000000403fc7812 */ /* 0x000fe400078efcff */
[----:B------:R-:W-:Y:S02]  /*60ce0*/  SEL R24, R24, RZ, P1 ;  /* 0x000000ff18187207 */ /* 0x000fe40000800000 */
[----:B------:R-:W-:Y:S01]  /*60cf0*/  SEL R25, RZ, 0x4, P3 ;  /* 0x00000004ff197807 */ /* 0x000fe20001800000 */
[----:B------:R-:W-:Y:S01]  /*60d00*/  LDGSTS.E [R233+-0x14000], desc[UR22][R110.64], P5 ;  /* 0xec0000006ee97fae */ /* 0x000fe2000a9a1016 */
[----:B------:R-:W-:-:S02]  /*60d10*/  ISETP.NE.U32.AND P3, PT, R24, RZ, PT ;  /* 0x000000ff1800720c */ /* 0x000fc40003f65070 */
[----:B------:R-:W-:Y:S02]  /*60d20*/  SEL R24, R25, RZ, P1 ;  /* 0x000000ff19187207 */ /* 0x000fe40000800000 */
[----:B------:R-:W-:Y:S02]  /*60d30*/  ISETP.GE.AND P5, PT, R252, UR4, PT ;  /* 0x00000004fc007c0c */ /* 0x000fe4000bfa6270 */
[----:B------:R-:W-:Y:S01]  /*60d40*/  LOP3.LUT R252, R3, 0x6, RZ, 0xfc, !PT ;  /* 0x0000000603fc7812 */ /* 0x000fe200078efcff */
[----:B------:R-:W-:Y:S01]  /*60d50*/  LDGSTS.E [R233+-0x13ff8], desc[UR22][R108.64], P6 ;  /* 0xec0080006ce97fae */ /* 0x000fe2000b1a1016 */
[----:B------:R-:W-:Y:S02]  /*60d60*/  ISETP.NE.U32.AND P6, PT, R24, RZ, PT ;  /* 0x000000ff1800720c */ /* 0x000fe40003fc5070 */
[----:B------:R-:W-:Y:S02]  /*60d70*/  SEL R24, RZ, 0x4, P5 ;  /* 0x00000004ff187807 */ /* 0x000fe40002800000 */
[----:B------:R-:W-:-:S02]  /*60d80*/  ISETP.GE.AND P5, PT, R252, UR4, PT ;  /* 0x00000004fc007c0c */ /* 0x000fc4000bfa6270 */
[----:B------:R-:W-:Y:S02]  /*60d90*/  LOP3.LUT R252, R3, 0x24, RZ, 0xfc, !PT ;  /* 0x0000002403fc7812 */ /* 0x000fe400078efcff */
[----:B------:R-:W-:Y:S02]  /*60da0*/  SEL R24, R24, RZ, P1 ;  /* 0x000000ff18187207 */ /* 0x000fe40000800000 */
[----:B------:R-:W-:Y:S01]  /*60db0*/  SEL R25, RZ, 0x4, P5 ;  /* 0x00000004ff197807 */ /* 0x000fe20002800000 */
[----:B------:R-:W-:Y:S01]  /*60dc0*/  LDGSTS.E [R233+-0x12000], desc[UR22][R106.64], P3 ;  /* 0xee0000006ae97fae */ /* 0x000fe200099a1016 */
[----:B------:R-:W-:Y:S02]  /*60dd0*/  ISETP.NE.U32.AND P5, PT, R24, RZ, PT ;  /* 0x000000ff1800720c */ /* 0x000fe40003fa5070 */
[----:B------:R-:W-:Y:S02]  /*60de0*/  SEL R24, R25, RZ, P1 ;  /* 0x000000ff19187207 */ /* 0x000fe40000800000 */
[----:B------:R-:W-:-:S02]  /*60df0*/  ISETP.GE.AND P3, PT, R252, UR4, PT ;  /* 0x00000004fc007c0c */ /* 0x000fc4000bf66270 */
[----:B------:R-:W-:Y:S01]  /*60e00*/  LOP3.LUT R252, R3, 0x26, RZ, 0xfc, !PT ;  /* 0x0000002603fc7812 */ /* 0x000fe200078efcff */
[----:B------:R-:W-:Y:S01]  /*60e10*/  LDGSTS.E [R233+-0x11ff8], desc[UR22][R104.64], P6 ;  /* 0xee00800068e97fae */ /* 0x000fe2000b1a1016 */
[----:B------:R-:W-:Y:S02]  /*60e20*/  ISETP.NE.U32.AND P6, PT, R24, RZ, PT ;  /* 0x000000ff1800720c */ /* 0x000fe40003fc5070 */
[----:B------:R-:W-:Y:S02]  /*60e30*/  SEL R24, RZ, 0x4, P3 ;  /* 0x00000004ff187807 */ /* 0x000fe40001800000 */
[----:B------:R-:W-:Y:S01]  /*60e40*/  ISETP.GE.AND P3, PT, R252, UR4, PT ;  /* 0x00000004fc007c0c */ /* 0x000fe2000bf66270 */
[----:B---3--:R-:W-:-:S04]  /*60e50*/  IMAD.WIDE R56, R2, 0x4, R236 ;  /* 0x0000000402387825 */ /* 0x008fc800078e02ec */
[----:B--2---:R-:W-:-:S04]  /*60e60*/  IMAD.WIDE R54, R2, 0x4, R238 ;  /* 0x0000000402367825 */ /* 0x004fc800078e02ee */
[C---:B----4-:R-:W-:Y:S01]  /*60e70*/  IMAD.WIDE R52, R2.reuse, 0x4, R224 ;  /* 0x0000000402347825 */ /* 0x050fe200078e02e0 */
[----:B------:R-:W2:Y:S04]  /*60e80*/  LDL.LU.64 R238, [R1+0x16a8] ;  /* 0x0016a80001ee7983 */ /* 0x000ea80000300a00 */
[----:B------:R-:W3:Y:S01]  /*60e90*/  LDL.LU.64 R236, [R1+0x1590] ;  /* 0x0015900001ec7983 */ /* 0x000ee20000300a00 */
[----:B------:R-:W-:-:S03]  /*60ea0*/  IMAD.WIDE R50, R2, 0x4, R226 ;  /* 0x0000000402327825 */ /* 0x000fc600078e02e2 */
[----:B------:R-:W4:Y:S04]  /*60eb0*/  LDL.LU.64 R224, [R1+0x1668] ;  /* 0x0016680001e07983 */ /* 0x000f280000300a00 */
[----:B------:R-:W2:Y:S04]  /*60ec0*/  LDL.LU.64 R226, [R1+0x1550] ;  /* 0x0015500001e27983 */ /* 0x000ea80000300a00 */
[----:B------:R-:W3:Y:S04]  /*60ed0*/  LDL.LU.64 R30, [R1+0x1628] ;  /* 0x00162800011e7983 */ /* 0x000ee80000300a00 */
[----:B------:R-:W3:Y:S01]  /*60ee0*/  LDL.LU.64 R28, [R1+0x1510] ;  /* 0x00151000011c7983 */ /* 0x000ee20000300a00 */
[----:B------:R-:W-:-:S03]  /*60ef0*/  IMAD.WIDE R48, R2, 0x4, R26 ;  /* 0x0000000402307825 */ /* 0x000fc600078e021a */
[----:B------:R-:W-:Y:S04]  /*60f00*/  LDGSTS.E [R232+-0x18000], desc[UR22][R234.64], P5 ;  /* 0xe8000000eae87fae */ /* 0x000fe8000a9a1016 */
[----:B------:R-:W3:Y:S01]  /*60f10*/  LDL.LU.64 R26, [R1+0x15e8] ;  /* 0x0015e800011a7983 */ /* 0x000ee20000300a00 */
[----:B------:R-:W-:Y:S02]  /*60f20*/  SEL R24, R24, RZ, P1 ;  /* 0x000000ff18187207 */ /* 0x000fe40000800000 */
[----:B------:R-:W-:Y:S02]  /*60f30*/  SEL R25, RZ, 0x4, P3 ;  /* 0x00000004ff197807 */ /* 0x000fe40001800000 */
[----:B------:R-:W-:Y:S01]  /*60f40*/  LOP3.LUT R252, R3, 0x44, RZ, 0xfc, !PT ;  /* 0x0000004403fc7812 */ /* 0x000fe200078efcff */
[----:B------:R-:W-:Y:S01]  /*60f50*/  LDGSTS.E [R232+-0x17ff8], desc[UR22][R228.64], P6 ;  /* 0xe8008000e4e87fae */ /* 0x000fe2000b1a1016 */
[----:B------:R-:W-:-:S02]  /*60f60*/  ISETP.NE.U32.AND P3, PT, R24, RZ, PT ;  /* 0x000000ff1800720c */ /* 0x000fc40003f65070 */
[----:B------:R-:W-:Y:S02]  /*60f70*/  SEL R24, R25, RZ, P1 ;  /* 0x000000ff19187207 */ /* 0x000fe40000800000 */
[----:B------:R-:W-:Y:S02]  /*60f80*/  ISETP.GE.AND P5, PT, R252, UR4, PT ;  /* 0x00000004fc007c0c */ /* 0x000fe4000bfa6270 */
[----:B------:R-:W-:Y:S02]  /*60f90*/  LOP3.LUT R252, R3, 0x46, RZ, 0xfc, !PT ;  /* 0x0000004603fc7812 */ /* 0x000fe400078efcff */
        /* <DEDUP_REMOVED lines=10> */
[C---:B------:R-:W-:Y:S01]  /*61040*/  LOP3.LUT R252, R3.reuse, 0x66, RZ, 0xfc, !PT ;  /* 0x0000006603fc7812 */ /* 0x040fe200078efcff */
        /* <DEDUP_REMOVED lines=27> */
[----:B------:R-:W-:Y:S01]  /*61200*/  ISETP.GE.AND P3, PT, R252, UR4, PT ;  /* 0x00000004fc007c0c */ /* 0x000fe2000bf66270 */
[----:B------:R-:W-:Y:S01]  /*61210*/  IMAD.WIDE R244, R2, 0x4, R244 ;  /* 0x0000000402f47825 */ /* 0x000fe200078e02f4 */
[----:B------:R-:W-:-:S02]  /*61220*/  SEL R24, R24, RZ, P1 ;  /* 0x000000ff18187207 */ /* 0x000fc40000800000 */
[----:B------:R-:W-:Y:S02]  /*61230*/  SEL R25, RZ, 0x4, P3 ;  /* 0x00000004ff197807 */ /* 0x000fe40001800000 */
[----:B------:R-:W-:Y:S01]  /*61240*/  LOP3.LUT R252, R3, 0x48, RZ, 0xfc, !PT ;  /* 0x0000004803fc7812 */ /* 0x000fe200078efcff */
[----:B------:R-:W-:Y:S01]  /*61250*/  LDGSTS.E [R231+-0x18000], desc[UR22][R244.64], P5 ;  /* 0xe8000000f4e77fae */ /* 0x000fe2000a9a1016 */
[----:B------:R-:W-:Y:S02]  /*61260*/  ISETP.NE.U32.AND P3, PT, R24, RZ, PT ;  /* 0x000000ff1800720c */ /* 0x000fe40003f65070 */
[----:B------:R-:W-:Y:S02]  /*61270*/  SEL R24, R25, RZ, P1 ;  /* 0x000000ff19187207 */ /* 0x000fe40000800000 */
[----:B------:R-:W-:Y:S02]  /*61280*/  ISETP.GE.AND P5, PT, R252, UR4, PT ;  /* 0x00000004fc007c0c */ /* 0x000fe4000bfa6270 */
[----:B------:R-:W-:Y:S01]  /*61290*/  LOP3.LUT R252, R3, 0x4a, RZ, 0xfc, !PT ;  /* 0x0000004a03fc7812 */ /* 0x000fe200078efcff */
[----:B------:R-:W-:Y:S01]  /*612a0*/  IMAD.WIDE R46, R2, 0x4, R220 ;  /* 0x00000004022e7825 */ /* 0x000fe200078e02dc */
[----:B------:R-:W-:Y:S04]  /*612b0*/  LDGSTS.E [R231+-0x17ff8], desc[UR22][R242.64], P6 ;  /* 0xe8008000f2e77fae */ /* 0x000fe8000b1a1016 */
[----:B------:R-:W3:Y:S01]  /*612c0*/  LDL.LU.64 R220, [R1+0x14d8] ;  /* 0x0014d80001dc7983 */ /* 0x000ee20000300a00 */
        /* <DEDUP_REMOVED lines=26> */
[----:B------:R-:W-:Y:S02]  /*61470*/  ISETP.GE.AND P5, PT, R252, UR4, PT ;  /* 0x00000004fc007c0c */ /* 0x000fe4000bfa6270 */
[----:B------:R-:W-:Y:S02]  /*61480*/  SEL R24, R24, RZ, P1 ;  /* 0x000000ff18187207 */ /* 0x000fe40000800000 */
[----:B------:R-:W-:Y:S01]  /*61490*/  SEL R25, RZ, 0x4, P5 ;  /* 0x00000004ff197807 */ /* 0x000fe20002800000 */
[----:B------:R-:W-:Y:S01]  /*614a0*/  LDGSTS.E [R231+-0x12000], desc[UR22][R84.64], P3 ;  /* 0xee00000054e77fae */ /* 0x000fe200099a1016 */
[----:B------:R-:W-:-:S03]  /*614b0*/  ISETP.NE.U32.AND P5, PT, R24, RZ, PT ;  /* 0x000000ff1800720c */ /* 0x000fc60003fa5070 */
[----:B------:R-:W-:Y:S10]  /*614c0*/  LDGSTS.E [R231+-0x11ff8], desc[UR22][R82.64], P6 ;  /* 0xee00800052e77fae */ /* 0x000ff4000b1a1016 */
[----:B------:R-:W-:Y:S01]  /*614d0*/  LDGSTS.E [R230+-0x18000], desc[UR22][R16.64], P5 ;  /* 0xe800000010e67fae */ /* 0x000fe2000a9a1016 */
[----:B------:R-:W-:-:S02]  /*614e0*/  LOP3.LUT R252, R3, 0x2c, RZ, 0xfc, !PT ;  /* 0x0000002c03fc7812 */ /* 0x000fc400078efcff */
        /* <DEDUP_REMOVED lines=8> */
[----:B------:R-:W-:Y:S02]  /*61570*/  SEL R25, RZ, 0x4, P3 ;  /* 0x00000004ff197807 */ /* 0x000fe40001800000 */
[----:B------:R-:W-:Y:S02]  /*61580*/  ISETP.GE.AND P5, PT, R252, UR4, PT ;  /* 0x00000004fc007c0c */ /* 0x000fe4000bfa6270 */
[----:B------:R-:W-:Y:S02]  /*61590*/  ISETP.NE.U32.AND P3, PT, R24, RZ, PT ;  /* 0x000000ff1800720c */ /* 0x000fe40003f65070 */
[----:B------:R-:W-:-:S02]  /*615a0*/  SEL R24, R25, RZ, P1 ;  /* 0x000000ff19187207 */ /* 0x000fc40000800000 */
        /* <DEDUP_REMOVED lines=33> */
[----:B--2---:R-:W-:-:S04]  /*617c0*/  IMAD.WIDE R42, R2, 0x4, R226 ;  /* 0x00000004022a7825 */ /* 0x004fc800078e02e2 */
[C---:B----4-:R-:W-:Y:S01]  /*617d0*/  IMAD.WIDE R44, R2.reuse, 0x4, R224 ;  /* 0x00000004022c7825 */ /* 0x050fe200078e02e0 */
[----:B------:R-:W2:Y:S04]  /*617e0*/  LDL.LU.64 R226, [R1+0x16a0] ;  /* 0x0016a00001e27983 */ /* 0x000ea80000300a00 */
[----:B------:R-:W4:Y:S04]  /*617f0*/  LDL.LU.64 R224, [R1+0x1588] ;  /* 0x0015880001e07983 */ /* 0x000f280000300a00 */
[----:B------:R-:W2:Y:S01]  /*61800*/  LDL.LU.64 R32, [R1+0x1660] ;  /* 0x0016600001207983 */ /* 0x000ea20000300a00 */
[----:B---3--:R-:W-:-:S04]  /*61810*/  IMAD.WIDE R40, R2, 0x4, R30 ;  /* 0x0000000402287825 */ /* 0x008fc800078e021e */
[C---:B------:R-:W-:Y:S01]  /*61820*/  IMAD.WIDE R38, R2.reuse, 0x4, R28 ;  /* 0x0000000402267825 */ /* 0x040fe200078e021c */
[----:B------:R-:W3:Y:S04]  /*61830*/  LDL.LU.64 R30, [R1+0x1548] ;  /* 0x00154800011e7983 */ /* 0x000ee80000300a00 */
[----:B------:R-:W2:Y:S01]  /*61840*/  LDL.LU.64 R28, [R1+0x15d0] ;  /* 0x0015d000011c7983 */ /* 0x000ea20000300a00 */
[----:B------:R-:W-:Y:S01]  /*61850*/  IMAD.WIDE R36, R2, 0x4, R26 ;  /* 0x0000000402247825 */ /* 0x000fe200078e021a */
[----:B------:R-:W-:Y:S02]  /*61860*/  ISETP.NE.U32.AND P5, PT, R24, RZ, PT ;  /* 0x000000ff1800720c */ /* 0x000fe40003fa5070 */
[----:B------:R-:W2:Y:S04]  /*61870*/  LDL.LU.64 R26, [R1+0x1620] ;  /* 0x00162000011a7983 */ /* 0x000ea80000300a00 */
[----:B-1----:R-:W2:Y:S01]  /*61880*/  LDL.LU.64 R16, [R1+0x15e0] ;  /* 0x0015e00001107983 */ /* 0x002ea20000300a00 */
[----:B------:R-:W-:-:S02]  /*61890*/  SEL R24, R25, RZ, P1 ;  /* 0x000000ff19187207 */ /* 0x000fc40000800000 */
        /* <DEDUP_REMOVED lines=10> */
[----:B------:R-:W-:Y:S01]  /*61940*/  IMAD.WIDE R248, R2, 0x4, R248 ;  /* 0x0000000402f87825 */ /* 0x000fe200078e02f8 */
[----:B------:R-:W-:Y:S02]  /*61950*/  ISETP.NE.U32.AND P3, PT, R24, RZ, PT ;  /* 0x000000ff1800720c */ /* 0x000fe40003f65070 */
[----:B------:R-:W-:Y:S01]  /*61960*/  SEL R24, R25, RZ, P1 ;  /* 0x000000ff19187207 */ /* 0x000fe20000800000 */
[----:B------:R-:W-:Y:S01]  /*61970*/  LDGSTS.E [R23+-0x18000], desc[UR22][R250.64], P5 ;  /* 0xe8000000fa177fae */ /* 0x000fe2000a9a1016 */
        /* <DEDUP_REMOVED lines=41> */
[----:B------:R-:W-:Y:S01]  /*61c10*/  ISETP.GE.AND P3, PT, R252, UR4, PT ;  /* 0x00000004fc007c0c */ /* 0x000fe2000bf66270 */
[----:B------:R-:W-:Y:S01]  /*61c20*/  IMAD.WIDE R246, R2, 0x4, R246 ;  /* 0x0000000402f67825 */ /* 0x000fe200078e02f6 */
[----:B------:R-:W-:Y:S02]  /*61c30*/  SEL R24, R24, RZ, P1 ;  /* 0x000000ff18187207 */ /* 0x000fe40000800000 */
[----:B------:R-:W-:Y:S02]  /*61c40*/  SEL R25, RZ, 0x4, P3 ;  /* 0x00000004ff197807 */ /* 0x000fe40001800000 */
[----:B------:R-:W-:Y:S01]  /*61c50*/  LOP3.LUT R252, R3, 0x54, RZ, 0xfc, !PT ;  /* 0x0000005403fc7812 */ /* 0x000fe200078efcff */
[----:B------:R-:W-:Y:S01]  /*61c60*/  IMAD.WIDE R240, R2, 0x4, R240 ;  /* 0x0000000402f07825 */ /* 0x000fe200078e02f0 */
[----:B------:R-:W-:-:S02]  /*61c70*/  ISETP.NE.U32.AND P3, PT, R24, RZ, PT ;  /* 0x000000ff1800720c */ /* 0x000fc40003f65070 */
[----:B------:R-:W-:Y:S01]  /*61c80*/  SEL R24, R25, RZ, P1 ;  /* 0x000000ff19187207 */ /* 0x000fe20000800000 */
[----:B------:R-:W-:Y:S01]  /*61c90*/  LDGSTS.E [R22+-0x18000], desc[UR22][R246.64], P5 ;  /* 0xe8000000f6167fae */ /* 0x000fe2000a9a1016 */
        /* <DEDUP_REMOVED lines=83> */
[----:B------:R-:W-:Y:S01]  /*621d0*/  IMAD.WIDE R34, R2, 0x4, R220 ;  /* 0x0000000402227825 */ /* 0x000fe200078e02dc */
        /* <DEDUP_REMOVED lines=9> */
[----:B------:R-:W-:Y:S01]  /*62270*/  LOP3.LUT R252, R3, 0x5c, RZ, 0xfc, !PT ;  /* 0x0000005c03fc7812 */ /* 0x000fe200078efcff */
[----:B------:R-:W3:Y:S01]  /*62280*/  LDL.LU.64 R220, [R1+0x15c8] ;  /* 0x0015c80001dc7983 */ /* 0x000ee20000300a00 */
[----:B------:R-:W-:Y:S02]  /*62290*/  SEL R24, R24, RZ, P1 ;  /* 0x000000ff18187207 */ /* 0x000fe40000800000 */
[----:B------:R-:W-:Y:S01]  /*622a0*/  SEL R25, RZ, 0x4, P3 ;  /* 0x00000004ff197807 */ /* 0x000fe20001800000 */
[----:B------:R-:W3:Y:S04]  /*622b0*/  LDL.64 R110, [R1+0xac8] ;  /* 0x000ac800016e7983 */ /* 0x000ee80000100a00 */
[----:B------:R-:W3:Y:S01]  /*622c0*/  LDL.64 R112, [R1+0xaa8] ;  /* 0x000aa80001707983 */ /* 0x000ee20000100a00 */
[----:B------:R-:W-:-:S02]  /*622d0*/  ISETP.NE.U32.AND P3, PT, R24, RZ, PT ;  /* 0x000000ff1800720c */ /* 0x000fc40003f65070 */
[----:B------:R-:W-:Y:S01]  /*622e0*/  SEL R24, R25, RZ, P1 ;  /* 0x000000ff19187207 */ /* 0x000fe20000800000 */
        /* <DEDUP_REMOVED lines=11> */
[----:B------:R-:W3:Y:S01]  /*623a0*/  LDL.64 R228, [R1+0x378] ;  /* 0x0003780001e47983 */ /* 0x000ee20000100a00 */
[----:B--2---:R-:W-:-:S04]  /*623b0*/  IMAD.WIDE R226, R2, 0x4, R226 ;  /* 0x0000000402e27825 */ /* 0x004fc800078e02e2 */
[----:B----4-:R-:W-:Y:S01]  /*623c0*/  IMAD.WIDE R224, R2, 0x4, R224 ;  /* 0x0000000402e07825 */ /* 0x010fe200078e02e0 */
[----:B------:R-:W-:Y:S01]  /*623d0*/  LDGSTS.E [R20+-0x18000], desc[UR22][R226.64], P5 ;  /* 0xe8000000e2147fae */ /* 0x000fe2000a9a1016 */
        /* <DEDUP_REMOVED lines=10> */
[----:B---3--:R-:W-:Y:S01]  /*62480*/  IMAD.WIDE R30, R2, 0x4, R30 ;  /* 0x00000004021e7825 */ /* 0x008fe200078e021e */
        /* <DEDUP_REMOVED lines=9> */
[----:B------:R-:W-:Y:S02]  /*62520*/  SEL R25, R24, RZ, P1 ;  /* 0x000000ff18197207 */ /* 0x000fe40000800000 */
[----:B------:R-:W-:Y:S01]  /*62530*/  SEL R24, RZ, 0x4, P3 ;  /* 0x00000004ff187807 */ /* 0x000fe20001800000 */
[----:B------:R-:W-:-:S03]  /*62540*/  IMAD.WIDE R28, R2, 0x4, R28 ;  /* 0x00000004021c7825 */ /* 0x000fc600078e021c */
[----:B------:R-:W-:Y:S02]  /*62550*/  SEL R24, R24, RZ, P1 ;  /* 0x000000ff18187207 */ /* 0x000fe40000800000 */
[----:B------:R-:W-:Y:S01]  /*62560*/  ISETP.GE.AND P1, PT, R3, UR9, PT ;  /* 0x0000000903007c0c */ /* 0x000fe2000bf26270 */
[----:B------:R-:W-:Y:S01]  /*62570*/  LDGSTS.E [R20+-0x14000], desc[UR22][R28.64], P5 ;  /* 0xec0000001c147fae */ /* 0x000fe2000a9a1016 */
[----:B------:R-:W-:Y:S02]  /*62580*/  ISETP.NE.U32.AND P3, PT, R25, RZ, PT ;  /* 0x000000ff1900720c */ /* 0x000fe40003f65070 */
[----:B------:R-:W-:Y:S02]  /*62590*/  SEL R252, RZ, 0x4, P1 ;  /* 0x00000004fffc7807 */ /* 0x000fe40000800000 */
[----:B------:R-:W-:Y:S02]  /*625a0*/  ISETP.GT.AND P1, PT, R15, 0x37f, PT ;  /* 0x0000037f0f00780c */ /* 0x000fe40003f24270 */
[----:B------:R-:W-:Y:S01]  /*625b0*/  ISETP.NE.U32.AND P5, PT, R24, RZ, PT ;  /* 0x000000ff1800720c */ /* 0x000fe20003fa5070 */
[----:B------:R-:W2:Y:S01]  /*625c0*/  LDL.64 R14, [R1+0x988] ;  /* 0x00098800010e7983 */ /* 0x000ea20000100a00 */
[----:B------:R-:W-:-:S03]  /*625d0*/  IMAD.WIDE R24, R2, 0x4, R16 ;  /* 0x0000000402187825 */ /* 0x000fc600078e0210 */
[----:B------:R-:W3:Y:S01]  /*625e0*/  LDL.64 R16, [R1+0x958] ;  /* 0x0009580001107983 */ /* 0x000ee20000100a00 */
[----:B------:R-:W-:-:S05]  /*625f0*/  IMAD.WIDE R26, R2, 0x4, R26 ;  /* 0x00000004021a7825 */ /* 0x000fca00078e021a */
[----:B------:R-:W-:Y:S04]  /*62600*/  LDGSTS.E [R20+-0x13ff8], desc[UR22][R26.64], P6 ;  /* 0xec0080001a147fae */ /* 0x000fe8000b1a1016 */
[----:B------:R-:W-:Y:S01]  /*62610*/  LDGSTS.E [R20+-0x12000], desc[UR22][R24.64], P3 ;  /* 0xee00000018147fae */ /* 0x000fe200099a1016 */
[----:B------:R-:W-:Y:S01]  /*62620*/  IMAD.WIDE R220, R2, 0x4, R220 ;  /* 0x0000000402dc7825 */ /* 0x000fe200078e02dc */
[----:B------:R-:W-:-:S03]  /*62630*/  SEL R2, R252, RZ, P1 ;  /* 0x000000fffc027207 */ /* 0x000fc60000800000 */
[C---:B------:R-:W-:Y:S01]  /*62640*/  VIADD R252, R19.reuse, 0x100000 ;  /* 0x0010000013fc7836 */ /* 0x040fe20000000000 */
[----:B------:R-:W-:Y:S01]  /*62650*/  ISETP.NE.U32.AND P6, PT, R2, RZ, PT ;  /* 0x000000ff0200720c */ /* 0x000fe20003fc5070 */
[----:B------:R-:W-:Y:S01]  /*62660*/  VIADD R2, R19, 0x100000 ;  /* 0x0010000013027836 */ /* 0x000fe20000000000 */
[----:B------:R-:W-:Y:S04]  /*62670*/  LDGSTS.E [R20+-0x11ff8], desc[UR22][R220.64], P5 ;  /* 0xee008000dc147fae */ /* 0x000fe8000a9a1016 */
[----:B------:R-:W0:Y:S04]  /*62680*/  LDGDEPBAR ;  /* 0x00000000000079af */ /* 0x000e280000000000 */
        /* <DEDUP_REMOVED lines=15> */
[----:B------:R-:W-:Y:S04]  /*62780*/  LDGSTS.E [R252+0x42000], desc[UR22][R108.64], P2 ;  /* 0x420000006cfc7fae */ /* 0x000fe800091a1016 */
[----:B---3--:R-:W-:Y:S04]  /*62790*/  LDGSTS.E [R2+0x42400], desc[UR22][R16.64], P2 ;  /* 0x4240000010027fae */ /* 0x008fe800091a1016 */
[----:B------:R-:W2:Y:S04]  /*627a0*/  LDL.64 R14, [R1+0x6c8] ;  /* 0x0006c800010e7983 */ /* 0x000ea80000100a00 */
[----:B------:R-:W3:Y:S04]  /*627b0*/  LDL.64 R16, [R1+0x6a0] ;  /* 0x0006a00001107983 */ /* 0x000ee80000100a00 */
[----:B------:R-:W3:Y:S04]  /*627c0*/  LDL.64 R108, [R1+0x658] ;  /* 0x00065800016c7983 */ /* 0x000ee80000100a00 */
        /* <DEDUP_REMOVED lines=48> */
[----:B----4-:R-:W-:Y:S04]  /*62ad0*/  LDGSTS.E [R252+0x61800], desc[UR22][R110.64], P2 ;  /* 0x618000006efc7fae */ /* 0x010fe800091a1016 */
[----:B------:R-:W-:Y:S04]  /*62ae0*/  LDGSTS.E [R2+0x61c00], desc[UR22][R112.64], P2 ;  /* 0x61c0000070027fae */ /* 0x000fe800091a1016 */
[----:B------:R-:W-:Y:S04]  /*62af0*/  LDGSTS.E [R252+0x62000], desc[UR22][R114.64], P2 ;  /* 0x6200000072fc7fae */ /* 0x000fe800091a1016 */
[----:B------:R-:W-:Y:S04]  /*62b00*/  LDGSTS.E [R2+0x62400], desc[UR22][R218.64], P2 ;  /* 0x62400000da027fae */ /* 0x000fe800091a1016 */
[----:B------:R-:W-:Y:S04]  /*62b10*/  LDGSTS.E [R252+0x62800], desc[UR22][R216.64], P2 ;  /* 0x62800000d8fc7fae */ /* 0x000fe800091a1016 */
[----:B------:R-:W-:Y:S04]  /*62b20*/  LDGSTS.E [R2+0x62c00], desc[UR22][R12.64], P2 ;  /* 0x62c000000c027fae */ /* 0x000fe800091a1016 */
        /* <DEDUP_REMOVED lines=29> */
[----:B------:R2:W-:Y:S04]  /*62d00*/  LDGSTS.E [R252+0x67800], desc[UR22][R182.64], P2 ;  /* 0x67800000b6fc7fae */ /* 0x0005e800091a1016 */
[----:B------:R1:W-:Y:S04]  /*62d10*/  LDGSTS.E [R2+0x67c00], desc[UR22][R180.64], P2 ;  /* 0x67c00000b4027fae */ /* 0x0003e800091a1016 */
[----:B------:R-:W4:Y:S04]  /*62d20*/  LDL.64 R234, [R1+0x938] ;  /* 0x0009380001ea7983 */ /* 0x000f280000100a00 */
[----:B------:R-:W4:Y:S04]  /*62d30*/  LDL.64 R104, [R1+0x888] ;  /* 0x0008880001687983 */ /* 0x000f280000100a00 */
[----:B------:R-:W4:Y:S04]  /*62d40*/  LDL.64 R100, [R1+0x430] ;  /* 0x0004300001647983 */ /* 0x000f280000100a00 */
[----:B------:R-:W4:Y:S04]  /*62d50*/  LDL.64 R102, [R1+0x3f0] ;  /* 0x0003f00001667983 */ /* 0x000f280000100a00 */
[----:B------:R-:W4:Y:S04]  /*62d60*/  LDL.64 R222, [R1+0x3c8] ;  /* 0x0003c80001de7983 */ /* 0x000f280000100a00 */
[----:B------:R-:W4:Y:S01]  /*62d70*/  LDL.64 R228, [R1+0x3a0] ;  /* 0x0003a00001e47983 */ /* 0x000f220000100a00 */
[----:B--2---:R-:W-:-:S02]  /*62d80*/  VIADD R252, R10, 0x100000 ;  /* 0x001000000afc7836 */ /* 0x004fc40000000000 */
[----:B-1----:R-:W-:-:S03]  /*62d90*/  VIADD R2, R10, 0x100000 ;  /* 0x001000000a027836 */ /* 0x002fc60000000000 */
        /* <DEDUP_REMOVED lines=111> */
[----:B--2---:R-:W-:-:S05]  /*63490*/  VIADD R252, R9, 0x100000 ;  /* 0x0010000009fc7836 */ /* 0x004fca0000000000 */
[----:B---3--:R-:W-:Y:S01]  /*634a0*/  LDGSTS.E [R252+0x40100], desc[UR22][R16.64], P2 ;  /* 0x4010000010fc7fae */ /* 0x008fe200091a1016 */
[----:B-1----:R-:W-:-:S05]  /*634b0*/  VIADD R2, R9, 0x100000 ;  /* 0x0010000009027836 */ /* 0x002fca0000000000 */
[----:B----4-:R-:W-:Y:S04]  /*634c0*/  LDGSTS.E [R2+0x40500], desc[UR22][R104.64], P2 ;  /* 0x4050000068027fae */ /* 0x010fe800091a1016 */
[----:B------:R-:W-:Y:S04]  /*634d0*/  LDGSTS.E [R252+0x40900], desc[UR22][R110.64], P2 ;  /* 0x409000006efc7fae */ /* 0x000fe800091a1016 */
[----:B------:R-:W-:Y:S04]  /*634e0*/  LDGSTS.E [R2+0x40d00], desc[UR22][R112.64], P2 ;  /* 0x40d0000070027fae */ /* 0x000fe800091a1016 */
[----:B------:R-:W-:Y:S04]  /*634f0*/  LDGSTS.E [R252+0x41100], desc[UR22][R114.64], P2 ;  /* 0x4110000072fc7fae */ /* 0x000fe800091a1016 */
[----:B------:R-:W-:Y:S04]  /*63500*/  LDGSTS.E [R2+0x41500], desc[UR22][R218.64], P2 ;  /* 0x41500000da027fae */ /* 0x000fe800091a1016 */
[----:B------:R-:W2:Y:S04]  /*63510*/  LDL.64 R16, [R1+0x9f0] ;  /* 0x0009f00001107983 */ /* 0x000ea80000100a00 */
[----:B------:R-:W-:Y:S04]  /*63520*/  LDGSTS.E [R252+0x41900], desc[UR22][R216.64], P2 ;  /* 0x41900000d8fc7fae */ /* 0x000fe800091a1016 */
[----:B------:R-:W-:Y:S04]  /*63530*/  LDGSTS.E [R2+0x41d00], desc[UR22][R12.64], P2 ;  /* 0x41d000000c027fae */ /* 0x000fe800091a1016 */
[----:B------:R-:W-:Y:S04]  /*63540*/  LDGSTS.E [R252+0x42100], desc[UR22][R106.64], P2 ;  /* 0x421000006afc7fae */ /* 0x000fe800091a1016 */
[----:B------:R-:W-:Y:S04]  /*63550*/  LDGSTS.E [R2+0x42500], desc[UR22][R14.64], P2 ;  /* 0x425000000e027fae */ /* 0x000fe800091a1016 */
[----:B------:R-:W3:Y:S04]  /*63560*/  LDL.64 R104, [R1+0x8b0] ;  /* 0x0008b00001687983 */ /* 0x000ee80000100a00 */
[----:B------:R-:W4:Y:S04]  /*63570*/  LDL.64 R110, [R1+0x9c0] ;  /* 0x0009c000016e7983 */ /* 0x000f280000100a00 */
[----:B------:R-:W3:Y:S04]  /*63580*/  LDL.64 R112, [R1+0x998] ;  /* 0x0009980001707983 */ /* 0x000ee80000100a00 */
[----:B------:R-:W3:Y:S04]  /*63590*/  LDL.64 R114, [R1+0x930] ;  /* 0x0009300001727983 */ /* 0x000ee80000100a00 */
[----:B------:R-:W3:Y:S04]  /*635a0*/  LDL.64 R218, [R1+0x8e8] ;  /* 0x0008e80001da7983 */ /* 0x000ee80000100a00 */
[----:B------:R-:W-:Y:S04]  /*635b0*/  LDGSTS.E [R252+0x42900], desc[UR22][R108.64], P2 ;  /* 0x429000006cfc7fae */ /* 0x000fe800091a1016 */
[----:B------:R-:W3:Y:S04]  /*635c0*/  LDL.64 R216, [R1+0x7f0] ;  /* 0x0007f00001d87983 */ /* 0x000ee80000100a00 */
[----:B------:R-:W3:Y:S04]  /*635d0*/  LDL.64 R12, [R1+0x7a0] ;  /* 0x0007a000010c7983 */ /* 0x000ee80000100a00 */
[----:B------:R-:W3:Y:S04]  /*635e0*/  LDL.64 R106, [R1+0x768] ;  /* 0x00076800016a7983 */ /* 0x000ee80000100a00 */
[----:B------:R-:W3:Y:S04]  /*635f0*/  LDL.64 R14, [R1+0x728] ;  /* 0x00072800010e7983 */ /* 0x000ee80000100a00 */
[----:B------:R-:W3:Y:S04]  /*63600*/  LDL.64 R108, [R1+0x6c0] ;  /* 0x0006c000016c7983 */ /* 0x000ee80000100a00 */
[----:B--2---:R-:W-:Y:S04]  /*63610*/  LDGSTS.E [R2+0x42d00], desc[UR22][R16.64], P2 ;  /* 0x42d0000010027fae */ /* 0x004fe800091a1016 */
[----:B----4-:R-:W-:Y:S04]  /*63620*/  LDGSTS.E [R252+0x43100], desc[UR22][R110.64], P2 ;  /* 0x431000006efc7fae */ /* 0x010fe800091a1016 */
[----:B---3--:R-:W-:Y:S04]  /*63630*/  LDGSTS.E [R2+0x43500], desc[UR22][R112.64], P2 ;  /* 0x4350000070027fae */ /* 0x008fe800091a1016 */
        /* <DEDUP_REMOVED lines=22> */
[----:B----4-:R-:W-:Y:S04]  /*637a0*/  LDGSTS.E [R2+0x46500], desc[UR22][R112.64], P2 ;  /* 0x4650000070027fae */ /* 0x010fe800091a1016 */
[----:B------:R-:W-:Y:S04]  /*637b0*/  LDGSTS.E [R252+0x46900], desc[UR22][R114.64], P2 ;  /* 0x4690000072fc7fae */ /* 0x000fe800091a1016 */
[----:B------:R-:W2:Y:S04]  /*637c0*/  LDL.64 R16, [R1+0x458] ;  /* 0x0004580001107983 */ /* 0x000ea80000100a00 */
[----:B------:R-:W3:Y:S04]  /*637d0*/  LDL.64 R108, [R1+0x230] ;  /* 0x00023000016c7983 */ /* 0x000ee80000100a00 */
[----:B------:R-:W-:Y:S04]  /*637e0*/  LDGSTS.E [R2+0x46d00], desc[UR22][R218.64], P2 ;  /* 0x46d00000da027fae */ /* 0x000fe800091a1016 */
[----:B------:R-:W-:Y:S04]  /*637f0*/  LDGSTS.E [R252+0x47100], desc[UR22][R216.64], P2 ;  /* 0x47100000d8fc7fae */ /* 0x000fe800091a1016 */
[----:B------:R-:W-:Y:S04]  /*63800*/  LDGSTS.E [R2+0x47500], desc[UR22][R12.64], P2 ;  /* 0x475000000c027fae */ /* 0x000fe800091a1016 */
[----:B------:R-:W4:Y:S04]  /*63810*/  LDL.64 R110, [R1+0x1f8] ;  /* 0x0001f800016e7983 */ /* 0x000f280000100a00 */
[----:B------:R-:W3:Y:S04]  /*63820*/  LDL.64 R112, [R1+0x1e8] ;  /* 0x0001e80001707983 */ /* 0x000ee80000100a00 */
[----:B------:R-:W3:Y:S04]  /*63830*/  LDL.64 R114, [R1+0x1c0] ;  /* 0x0001c00001727983 */ /* 0x000ee80000100a00 */
[----:B------:R-:W-:Y:S04]  /*63840*/  LDGSTS.E [R252+0x47900], desc[UR22][R14.64], P2 ;  /* 0x479000000efc7fae */ /* 0x000fe800091a1016 */
[----:B------:R-:W4:Y:S04]  /*63850*/  LDL.64 R218, [R1+0x110] ;  /* 0x0001100001da7983 */ /* 0x000f280000100a00 */
[----:B------:R-:W4:Y:S04]  /*63860*/  LDL.64 R216, [R1+0x68] ;  /* 0x0000680001d87983 */ /* 0x000f280000100a00 */
[----:B------:R-:W4:Y:S04]  /*63870*/  LDL.64 R12, [R1+0x60] ;  /* 0x00006000010c7983 */ /* 0x000f280000100a00 */
[----:B------:R-:W4:Y:S04]  /*63880*/  LDL.64 R14, [R1+0x58] ;  /* 0x00005800010e7983 */ /* 0x000f280000100a00 */
        /* <DEDUP_REMOVED lines=12> */
[----:B------:R-:W2:Y:S04]  /*63950*/  LDL.64 R16, [R1+0x50] ;  /* 0x0000500001107983 */ /* 0x000ea80000100a00 */
[----:B------:R-:W-:Y:S04]  /*63960*/  LDGSTS.E [R2+0x62d00], desc[UR22][R218.64], P2 ;  /* 0x62d00000da027fae */ /* 0x000fe800091a1016 */
[----:B------:R-:W-:Y:S04]  /*63970*/  LDGSTS.E [R252+0x63100], desc[UR22][R216.64], P2 ;  /* 0x63100000d8fc7fae */ /* 0x000fe800091a1016 */
[----:B------:R-:W-:Y:S04]  /*63980*/  LDGSTS.E [R2+0x63500], desc[UR22][R12.64], P2 ;  /* 0x635000000c027fae */ /* 0x000fe800091a1016 */
[----:B------:R-:W3:Y:S04]  /*63990*/  LDL.64 R234, [R1+0xf8] ;  /* 0x0000f80001ea7983 */ /* 0x000ee80000100a00 */
[----:B------:R-:W4:Y:S04]  /*639a0*/  LDL.64 R104, [R1+0xc50] ;  /* 0x000c500001687983 */ /* 0x000f280000100a00 */
        /* <DEDUP_REMOVED lines=26> */
[----:B------:R2:W-:Y:S04]  /*63b50*/  LDGSTS.E [R2+0x67d00], desc[UR22][R116.64], P2 ;  /* 0x67d0000074027fae */ /* 0x0005e800091a1016 */
[----:B------:R-:W4:Y:S01]  /*63b60*/  LDL.64 R16, [R1+0xb98] ;  /* 0x000b980001107983 */ /* 0x000f220000100a00 */
[----:B-1----:R-:W-:-:S02]  /*63b70*/  VIADD R252, R8, 0x100000 ;  /* 0x0010000008fc7836 */ /* 0x002fc40000000000 */
[----:B--2---:R-:W-:-:S03]  /*63b80*/  VIADD R2, R8, 0x100000 ;  /* 0x0010000008027836 */ /* 0x004fc60000000000 */
[----:B---3--:R-:W-:Y:S04]  /*63b90*/  LDGSTS.E [R252+0x40180], desc[UR22][R110.64], P2 ;  /* 0x401800006efc7fae */ /* 0x008fe800091a1016 */
[----:B------:R-:W-:Y:S04]  /*63ba0*/  LDGSTS.E [R2+0x40580], desc[UR22][R14.64], P2 ;  /* 0x405800000e027fae */ /* 0x000fe800091a1016 */
[----:B----4-:R-:W-:Y:S04]  /*63bb0*/  LDGSTS.E [R252+0x40980], desc[UR22][R104.64], P2 ;  /* 0x4098000068fc7fae */ /* 0x010fe800091a1016 */
        /* <DEDUP_REMOVED lines=91> */
[----:B------:R-:W2:Y:S04]  /*64170*/  LDL.64 R110, [R1+0xa8] ;  /* 0x0000a800016e7983 */ /* 0x000ea80000100a00 */
[----:B------:R-:W3:Y:S04]  /*64180*/  LDL.64 R14, [R1+0xa0] ;  /* 0x0000a000010e7983 */ /* 0x000ee80000100a00 */
        /* <DEDUP_REMOVED lines=20> */
[----:B------:R-:W2:Y:S04]  /*642d0*/  LDL.64 R110, [R1+0xca0] ;  /* 0x000ca000016e7983 */ /* 0x000ea80000100a00 */
[----:B------:R-:W3:Y:S04]  /*642e0*/  LDL.64 R14, [R1+0xcd0] ;  /* 0x000cd000010e7983 */ /* 0x000ee80000100a00 */
[----:B------:R-:W4:Y:S04]  /*642f0*/  LDL.LU.64 R6, [R1+0x1a60] ;  /* 0x001a600001067983 */ /* 0x000f280000300a00 */
[----:B------:R-:W2:Y:S04]  /*64300*/  LDL.64 R112, [R1+0xc70] ;  /* 0x000c700001707983 */ /* 0x000ea80000100a00 */
[----:B------:R-:W2:Y:S04]  /*64310*/  LDL.64 R106, [R1+0xc48] ;  /* 0x000c4800016a7983 */ /* 0x000ea80000100a00 */
[----:B------:R-:W2:Y:S04]  /*64320*/  LDL.64 R234, [R1+0x350] ;  /* 0x0003500001ea7983 */ /* 0x000ea80000100a00 */
[----:B------:R-:W-:Y:S04]  /*64330*/  LDGSTS.E [R2+0x67580], desc[UR22][R16.64], P2 ;  /* 0x6758000010027fae */ /* 0x000fe800091a1016 */
[----:B------:R4:W-:Y:S04]  /*64340*/  LDGSTS.E [R252+0x67980], desc[UR22][R114.64], P2 ;  /* 0x6798000072fc7fae */ /* 0x0009e800091a1016 */
[----:B------:R1:W-:Y:S04]  /*64350*/  LDGSTS.E [R2+0x67d80], desc[UR22][R218.64], P2 ;  /* 0x67d80000da027fae */ /* 0x0003e800091a1016 */
[----:B------:R-:W2:Y:S04]  /*64360*/  LDL.64 R16, [R1+0xc20] ;  /* 0x000c200001107983 */ /* 0x000ea80000100a00 */
[----:B------:R-:W2:Y:S04]  /*64370*/  LDL.64 R114, [R1+0xbf8] ;  /* 0x000bf80001727983 */ /* 0x000ea80000100a00 */
[----:B------:R-:W2:Y:S01]  /*64380*/  LDL.64 R218, [R1+0xbd0] ;  /* 0x000bd00001da7983 */ /* 0x000ea20000100a00 */
[C---:B----4-:R-:W-:Y:S01]  /*64390*/  VIADD R252, R7.reuse, 0x100000 ;  /* 0x0010000007fc7836 */ /* 0x050fe20000000000 */
[----:B-1----:R-:W-:-:S04]  /*643a0*/  IADD3 R2, PT, PT, R7, 0x100000, RZ ;  /* 0x0010000007027810 */ /* 0x002fc80007ffe0ff */
        /* <DEDUP_REMOVED lines=117> */
[----:B------:R1:W-:Y:S04]  /*64b00*/  LDGSTS.E [R252+0x67a00], desc[UR22][R106.64], P2 ;  /* 0x67a000006afc7fae */ /* 0x0003e800091a1016 */
[----:B------:R-:W2:Y:S04]  /*64b10*/  LDL.64 R104, [R1+0xdf0] ;  /* 0x000df00001687983 */ /* 0x000ea80000100a00 */
[----:B------:R-:W3:Y:S04]  /*64b20*/  LDL.64 R216, [R1+0xdd0] ;  /* 0x000dd00001d87983 */ /* 0x000ee80000100a00 */
[----:B------:R-:W4:Y:S04]  /*64b30*/  LDL.64 R12, [R1+0xdb8] ;  /* 0x000db800010c7983 */ /* 0x000f280000100a00 */
[----:B------:R-:W4:Y:S04]  /*64b40*/  LDL.64 R108, [R1+0xd90] ;  /* 0x000d9000016c7983 */ /* 0x000f280000100a00 */
[----:B------:R-:W4:Y:S04]  /*64b50*/  LDL.64 R14, [R1+0xd68] ;  /* 0x000d6800010e7983 */ /* 0x000f280000100a00 */
[----:B------:R-:W4:Y:S04]  /*64b60*/  LDL.64 R110, [R1+0xd48] ;  /* 0x000d4800016e7983 */ /* 0x000f280000100a00 */
[----:B------:R-:W4:Y:S01]  /*64b70*/  LDL.64 R112, [R1+0xd20] ;  /* 0x000d200001707983 */ /* 0x000f220000100a00 */
[----:B-1----:R-:W-:-:S03]  /*64b80*/  VIADD R252, R6, 0x100000 ;  /* 0x0010000006fc7836 */ /* 0x002fc60000000000 */
[----:B------:R-:W4:Y:S04]  /*64b90*/  LDL.64 R106, [R1+0xcf8] ;  /* 0x000cf800016a7983 */ /* 0x000f280000100a00 */
[----:B------:R1:W-:Y:S04]  /*64ba0*/  LDGSTS.E [R2+0x67e00], desc[UR22][R16.64], P2 ;  /* 0x67e0000010027fae */ /* 0x0003e800091a1016 */
[----:B------:R-:W-:Y:S01]  /*64bb0*/  LDGSTS.E [R252+0x40280], desc[UR22][R114.64], P2 ;  /* 0x4028000072fc7fae */ /* 0x000fe200091a1016 */
[----:B-1----:R-:W-:-:S03]  /*64bc0*/  VIADD R2, R6, 0x100000 ;  /* 0x0010000006027836 */ /* 0x002fc60000000000 */
[----:B------:R-:W4:Y:S04]  /*64bd0*/  LDL.64 R16, [R1+0xcd8] ;  /* 0x000cd80001107983 */ /* 0x000f280000100a00 */
[----:B------:R-:W4:Y:S04]  /*64be0*/  LDL.64 R114, [R1+0xcc0] ;  /* 0x000cc00001727983 */ /* 0x000f280000100a00 */
[----:B------:R-:W-:Y:S04]  /*64bf0*/  LDGSTS.E [R2+0x40680], desc[UR22][R218.64], P2 ;  /* 0x40680000da027fae */ /* 0x000fe800091a1016 */
        /* <DEDUP_REMOVED lines=64> */
[----:B------:R-:W-:Y:S04]  /*65000*/  LDGSTS.E [R252+0x60a80], desc[UR22][R218.64], P2 ;  /* 0x60a80000dafc7fae */ /* 0x000fe800091a1016 */
        /* <DEDUP_REMOVED lines=23> */
[----:B------:R-:W-:Y:S04]  /*65180*/  LDGSTS.E [R252+0x63a80], desc[UR22][R234.64], P2 ;  /* 0x63a80000eafc7fae */ /* 0x000fe800091a1016 */
[----:B------:R-:W4:Y:S04]  /*65190*/  LDL.64 R218, [R1+0x2a8] ;  /* 0x0002a80001da7983 */ /* 0x000f280000100a00 */
[----:B---3--:R-:W-:Y:S04]  /*651a0*/  LDGSTS.E [R2+0x63e80], desc[UR22][R216.64], P2 ;  /* 0x63e80000d8027fae */ /* 0x008fe800091a1016 */
[----:B--2---:R-:W-:Y:S04]  /*651b0*/  LDGSTS.E [R252+0x64280], desc[UR22][R104.64], P2 ;  /* 0x6428000068fc7fae */ /* 0x004fe800091a1016 */
[----:B----4-:R-:W-:Y:S04]  /*651c0*/  LDGSTS.E [R2+0x64680], desc[UR22][R12.64], P2 ;  /* 0x646800000c027fae */ /* 0x010fe800091a1016 */
        /* <DEDUP_REMOVED lines=20> */
[----:B------:R-:W-:Y:S04]  /*65310*/  LDGSTS.E [R2+0x66e80], desc[UR22][R4.64], P2 ;  /* 0x66e8000004027fae */ /* 0x000fe800091a1016 */
[----:B---3--:R-:W-:Y:S04]  /*65320*/  LDGSTS.E [R252+0x67280], desc[UR22][R12.64], P2 ;  /* 0x672800000cfc7fae */ /* 0x008fe800091a1016 */
[----:B----4-:R-:W-:Y:S04]  /*65330*/  LDGSTS.E [R2+0x67680], desc[UR22][R14.64], P2 ;  /* 0x676800000e027fae */ /* 0x010fe800091a1016 */
[----:B------:R1:W-:Y:S04]  /*65340*/  LDGSTS.E [R252+0x67a80], desc[UR22][R108.64], P2 ;  /* 0x67a800006cfc7fae */ /* 0x0003e800091a1016 */
[----:B------:R2:W-:Y:S04]  /*65350*/  LDGSTS.E [R2+0x67e80], desc[UR22][R110.64], P2 ;  /* 0x67e800006e027fae */ /* 0x0005e800091a1016 */
[----:B------:R-:W1:Y:S04]  /*65360*/  LDL.LU.64 R4, [R1+0x1a58] ;  /* 0x001a580001047983 */ /* 0x000e680000300a00 */
[----:B------:R-:W3:Y:S04]  /*65370*/  LDL.64 R216, [R1+0xe20] ;  /* 0x000e200001d87983 */ /* 0x000ee80000100a00 */
[----:B------:R-:W4:Y:S04]  /*65380*/  LDL.64 R12, [R1+0xe08] ;  /* 0x000e0800010c7983 */ /* 0x000f280000100a00 */
[----:B------:R-:W3:Y:S04]  /*65390*/  LDL.64 R14, [R1+0xdf8] ;  /* 0x000df800010e7983 */ /* 0x000ee80000100a00 */
[----:B------:R-:W3:Y:S04]  /*653a0*/  LDL.64 R108, [R1+0xde0] ;  /* 0x000de000016c7983 */ /* 0x000ee80000100a00 */
[----:B------:R-:W3:Y:S04]  /*653b0*/  LDL.64 R110, [R1+0xdc0] ;  /* 0x000dc000016e7983 */ /* 0x000ee80000100a00 */
[----:B------:R-:W3:Y:S04]  /*653c0*/  LDL.64 R234, [R1+0xff8] ;  /* 0x000ff80001ea7983 */ /* 0x000ee80000100a00 */
[----:B------:R-:W3:Y:S04]  /*653d0*/  LDL.64 R100, [R1+0x910] ;  /* 0x0009100001647983 */ /* 0x000ee80000100a00 */
[----:B------:R-:W4:Y:S04]  /*653e0*/  LDL.64 R102, [R1+0x878] ;  /* 0x0008780001667983 */ /* 0x000f280000100a00 */
[----:B------:R-:W4:Y:S04]  /*653f0*/  LDL.64 R222, [R1+0x870] ;  /* 0x0008700001de7983 */ /* 0x000f280000100a00 */
[----:B------:R-:W4:Y:S01]  /*65400*/  LDL.64 R228, [R1+0x868] ;  /* 0x0008680001e47983 */ /* 0x000f220000100a00 */
[----:B-1----:R-:W-:-:S02]  /*65410*/  VIADD R252, R5, 0x100000 ;  /* 0x0010000005fc7836 */ /* 0x002fc40000000000 */
[----:B--2---:R-:W-:-:S03]  /*65420*/  VIADD R2, R5, 0x100000 ;  /* 0x0010000005027836 */ /* 0x004fc60000000000 */
        /* <DEDUP_REMOVED lines=118> */
[----:B------:R2:W-:Y:S04]  /*65b90*/  LDGSTS.E [R2+0x67f00], desc[UR22][R14.64], P2 ;  /* 0x67f000000e027fae */ /* 0x0005e800091a1016 */
[----:B------:R-:W3:Y:S04]  /*65ba0*/  LDL.64 R112, [R1+0x1040] ;  /* 0x0010400001707983 */ /* 0x000ee80000100a00 */
[----:B------:R-:W4:Y:S04]  /*65bb0*/  LDL.64 R16, [R1+0x1010] ;  /* 0x0010100001107983 */ /* 0x000f280000100a00 */
[----:B------:R-:W4:Y:S04]  /*65bc0*/  LDL.64 R114, [R1+0xf58] ;  /* 0x000f580001727983 */ /* 0x000f280000100a00 */
[----:B------:R-:W4:Y:S04]  /*65bd0*/  LDL.64 R104, [R1+0xf48] ;  /* 0x000f480001687983 */ /* 0x000f280000100a00 */
[----:B------:R-:W4:Y:S04]  /*65be0*/  LDL.64 R218, [R1+0xf28] ;  /* 0x000f280001da7983 */ /* 0x000f280000100a00 */
[----:B------:R-:W4:Y:S04]  /*65bf0*/  LDL.64 R216, [R1+0xf08] ;  /* 0x000f080001d87983 */ /* 0x000f280000100a00 */
[----:B------:R-:W4:Y:S01]  /*65c00*/  LDL.64 R12, [R1+0xec0] ;  /* 0x000ec000010c7983 */ /* 0x000f220000100a00 */
[----:B-1----:R-:W-:-:S02]  /*65c10*/  VIADD R252, R4, 0x100000 ;  /* 0x0010000004fc7836 */ /* 0x002fc40000000000 */
[----:B--2---:R-:W-:Y:S01]  /*65c20*/  VIADD R2, R4, 0x100000 ;  /* 0x0010000004027836 */ /* 0x004fe20000000000 */
[----:B------:R-:W2:Y:S04]  /*65c30*/  LDL.64 R14, [R1+0xea8] ;  /* 0x000ea800010e7983 */ /* 0x000ea80000100a00 */
[----:B------:R-:W-:Y:S04]  /*65c40*/  LDGSTS.E [R252+0x40380], desc[UR22][R108.64], P2 ;  /* 0x403800006cfc7fae */ /* 0x000fe800091a1016 */
[----:B------:R-:W2:Y:S04]  /*65c50*/  LDL.64 R106, [R1+0xe90] ;  /* 0x000e9000016a7983 */ /* 0x000ea80000100a00 */
[----:B------:R-:W-:Y:S04]  /*65c60*/  LDGSTS.E [R2+0x40780], desc[UR22][R110.64], P2 ;  /* 0x407800006e027fae */ /* 0x000fe800091a1016 */
[----:B------:R-:W2:Y:S04]  /*65c70*/  LDL.64 R108, [R1+0xe78] ;  /* 0x000e7800016c7983 */ /* 0x000ea80000100a00 */
[----:B------:R-:W2:Y:S04]  /*65c80*/  LDL.64 R110, [R1+0xe38] ;  /* 0x000e3800016e7983 */ /* 0x000ea80000100a00 */
        /* <DEDUP_REMOVED lines=8> */
[----:B--2---:R-:W-:Y:S04]  /*65d10*/  LDGSTS.E [R252+0x42b80], desc[UR22][R14.64], P2 ;  /* 0x42b800000efc7fae */ /* 0x004fe800091a1016 */
[----:B------:R-:W2:Y:S04]  /*65d20*/  LDL.64 R112, [R1+0xe18] ;  /* 0x000e180001707983 */ /* 0x000ea80000100a00 */
[----:B------:R-:W3:Y:S04]  /*65d30*/  LDL.64 R16, [R1+0xe30] ;  /* 0x000e300001107983 */ /* 0x000ee80000100a00 */
        /* <DEDUP_REMOVED lines=33> */
[----:B--2---:R-:W-:Y:S04]  /*65f50*/  LDGSTS.E [R252+0x46380], desc[UR22][R16.64], P2 ;  /* 0x4638000010fc7fae */ /* 0x004fe800091a1016 */
        /* <DEDUP_REMOVED lines=35> */
[----:B------:R-:W3:Y:S04]  /*66190*/  LDL.64 R114, [R1+0x830] ;  /* 0x0008300001727983 */ /* 0x000ee80000100a00 */
[----:B------:R-:W3:Y:S04]  /*661a0*/  LDL.64 R218, [R1+0x828] ;  /* 0x0008280001da7983 */ /* 0x000ee80000100a00 */
[----:B------:R-:W3:Y:S04]  /*661b0*/  LDL.64 R216, [R1+0x820] ;  /* 0x0008200001d87983 */ /* 0x000ee80000100a00 */
[----:B------:R-:W3:Y:S04]  /*661c0*/  LDL.64 R12, [R1+0x818] ;  /* 0x00081800010c7983 */ /* 0x000ee80000100a00 */
[----:B------:R-:W3:Y:S04]  /*661d0*/  LDL.64 R14, [R1+0x810] ;  /* 0x00081000010e7983 */ /* 0x000ee80000100a00 */
[----:B------:R-:W5:Y:S04]  /*661e0*/  LDL.LU.64 R100, [R1+0x1a50] ;  /* 0x001a500001647983 */ /* 0x000f680000300a00 */
        /* <DEDUP_REMOVED lines=11> */
[----:B------:R1:W-:Y:S04]  /*662a0*/  LDGSTS.E [R252+0x66380], desc[UR22][R218.64], P2 ;  /* 0x66380000dafc7fae */ /* 0x0003e800091a1016 */
[----:B------:R-:W2:Y:S04]  /*662b0*/  LDL.64 R16, [R1+0x808] ;  /* 0x0008080001107983 */ /* 0x000ea80000100a00 */
[----:B------:R-:W5:Y:S04]  /*662c0*/  LDL.LU.64 R102, [R1+0x1a48] ;  /* 0x001a480001667983 */ /* 0x000f680000300a00 */
        /* <DEDUP_REMOVED lines=9> */
[----:B------:R-:W1:Y:S04]  /*66360*/  LDL.LU.64 R218, [R1+0x19f8] ;  /* 0x0019f80001da7983 */ /* 0x000e680000300a00 */
[----:B------:R-:W-:Y:S04]  /*66370*/  LDGSTS.E [R2+0x66780], desc[UR22][R216.64], P2 ;  /* 0x66780000d8027fae */ /* 0x000fe800091a1016 */
[----:B------:R-:W-:Y:S04]  /*66380*/  LDGSTS.E [R252+0x66b80], desc[UR22][R12.64], P2 ;  /* 0x66b800000cfc7fae */ /* 0x000fe800091a1016 */
[----:B------:R-:W-:Y:S04]  /*66390*/  LDGSTS.E [R2+0x66f80], desc[UR22][R14.64], P2 ;  /* 0x66f800000e027fae */ /* 0x000fe800091a1016 */
[----:B------:R-:W3:Y:S04]  /*663a0*/  LDL.LU.64 R216, [R1+0x19f0] ;  /* 0x0019f00001d87983 */ /* 0x000ee80000300a00 */
[----:B------:R-:W4:Y:S04]  /*663b0*/  LDL.LU.64 R12, [R1+0x19e8] ;  /* 0x0019e800010c7983 */ /* 0x000f280000300a00 */
[----:B------:R-:W3:Y:S04]  /*663c0*/  LDL.LU.64 R14, [R1+0x19e0] ;  /* 0x0019e000010e7983 */ /* 0x000ee80000300a00 */
[----:B--2---:R-:W-:Y:S04]  /*663d0*/  LDGSTS.E [R252+0x67380], desc[UR22][R16.64], P2 ;  /* 0x6738000010fc7fae */ /* 0x004fe800091a1016 */
[----:B------:R-:W2:Y:S01]  /*663e0*/  LDL.LU.64 R16, [R1+0x19d8] ;  /* 0x0019d80001107983 */ /* 0x000ea20000300a00 */
[----:B------:R-:W-:-:S02]  /*663f0*/  USHF.R.S32.HI UR4, URZ, 0x1f, UR13 ;  /* 0x0000001fff047899 */ /* 0x000fc4000801140d */
[----:B------:R-:W-:Y:S02]  /*66400*/  USHF.L.U32 UR12, UR13, 0x2, URZ ;  /* 0x000000020d0c7899 */ /* 0x000fe400080006ff */
[----:B------:R-:W-:-:S04]  /*66410*/  USHF.L.U64.HI UR13, UR13, 0x2, UR4 ;  /* 0x000000020d0d7899 */ /* 0x000fc80008010204 */
[----:B-1----:R-:W-:Y:S01]  /*66420*/  IADD3 R218, P5, PT, R218, UR12, RZ ;  /* 0x0000000cdada7c10 */ /* 0x002fe2000ffbe0ff */
[----:B--2---:R-:W-:Y:S04]  /*66430*/  LDGSTS.E [R2+0x67780], desc[UR22][R16.64], P2 ;  /* 0x6778000010027fae */ /* 0x004fe800091a1016 */
[----:B---3--:R1:W-:Y:S04]  /*66440*/  LDGSTS.E [R252+0x67b80], desc[UR22][R14.64], P2 ;  /* 0x67b800000efc7fae */ /* 0x0083e800091a1016 */
[----:B----4-:R2:W-:Y:S04]  /*66450*/  LDGSTS.E [R2+0x67f80], desc[UR22][R12.64], P2 ;  /* 0x67f800000c027fae */ /* 0x0105e800091a1016 */
[----:B------:R-:W0:Y:S04]  /*66460*/  LDGDEPBAR ;  /* 0x00000000000079af */ /* 0x000e280000000000 */
[----:B------:R3:W5:Y:S04]  /*66470*/  LDL.LU.64 R16, [R1+0x19d0] ;  /* 0x0019d00001107983 */ /* 0x0007680000300a00 */
[----:B------:R3:W5:Y:S04]  /*66480*/  LDL.LU.64 R14, [R1+0x19c8] ;  /* 0x0019c800010e7983 */ /* 0x0007680000300a00 */
[----:B------:R3:W5:Y:S01]  /*66490*/  LDL.LU.64 R12, [R1+0x19c0] ;  /* 0x0019c000010c7983 */ /* 0x0007620000300a00 */
[----:B-1----:R-:W1:Y:S01]  /*664a0*/  LDC R252, c[0x0][0x3a0] ;  /* 0x0000e800fffc7b82 */ /* 0x002e620000000800 */
[----:B--2---:R-:W-:-:S02]  /*664b0*/  SEL R2, RZ, 0x4, P4 ;  /* 0x00000004ff027807 */ /* 0x004fc40002000000 */
[----:B------:R-:W-:Y:S02]  /*664c0*/  IADD3 R216, P4, PT, R216, UR12, RZ ;  /* 0x0000000cd8d87c10 */ /* 0x000fe4000ff9e0ff */
[----:B------:R-:W-:Y:S02]  /*664d0*/  ISETP.NE.U32.AND P2, PT, RZ, UR20, PT ;  /* 0x00000014ff007c0c */ /* 0x000fe4000bf45070 */
[----:B------:R-:W-:Y:S02]  /*664e0*/  IADD3.X R217, PT, PT, R217, UR13, RZ, P4, !PT ;  /* 0x0000000dd9d97c10 */ /* 0x000fe4000a7fe4ff */
[----:B------:R-:W-:Y:S02]  /*664f0*/  SEL R2, R2, RZ, P1 ;  /* 0x000000ff02027207 */ /* 0x000fe40000800000 */
[----:B------:R-:W-:Y:S01]  /*66500*/  IADD3.X R219, PT, PT, R219, UR13, RZ, P5, !PT ;  /* 0x0000000ddbdb7c10 */ /* 0x000fe2000affe4ff */
[----:B------:R-:W-:-:S04]  /*66510*/  DEPBAR.LE SB0, 0xa ;  /* 0x000082800000791a */ /* 0x000fc80000000000 */
[----:B-1----:R-:W-:Y:S01]  /*66520*/  VIADD R252, R252, 0x7f ;  /* 0x0000007ffcfc7836 */ /* 0x002fe20000000000 */
[----:B------:R-:W-:Y:S04]  /*66530*/  BAR.SYNC.DEFER_BLOCKING 0x0 ;  /* 0x0000000000007b1d */ /* 0x000fe80000010000 */
[----:B------:R-:W-:Y:S02]  /*66540*/  ISETP.LT.OR P4, PT, R252, 0x80, P2 ;  /* 0x00000080fc00780c */ /* 0x000fe40001781670 */
[----:B------:R-:W-:-:S11]  /*66550*/  ISETP.NE.U32.AND P3, PT, R2, RZ, PT ;  /* 0x000000ff0200720c */ /* 0x000fd60003f65070 */
[----:B---3--:R-:W-:Y:S05]  /*66560*/  @P4 BRA `(.L_x_6) ;  /* 0x0000000800704947 */ /* 0x008fea0003800000 */
[----:B------:R-:W-:Y:S02]  /*66570*/  USHF.R.U32.HI UR32, URZ, 0x4, UR7 ;  /* 0x00000004ff207899 */ /* 0x000fe40008011607 */
[----:B------:R-:W-:Y:S02]  /*66580*/  UIADD3 UR14, UPT, UPT, UR7, 0x1c0000, URZ ;  /* 0x001c0000070e7890 */ /* 0x000fe4000fffe0ff */
[----:B------:R-:W-:Y:S02]  /*66590*/  USGXT.U32 UR32, UR32, 0xe ;  /* 0x0000000e2020789a */ /* 0x000fe40008000000 */
[----:B------:R-:W-:Y:S02]  /*665a0*/  USHF.R.U32.HI UR14, URZ, 0x4, UR14 ;  /* 0x00000004ff0e7899 */ /* 0x000fe4000801160e */
[----:B------:R-:W-:Y:S02]  /*665b0*/  UIADD3 UR24, UP1, UPT, UR32, 0x2, URZ ;  /* 0x0000000220187890 */ /* 0x000fe4000ff3e0ff */
[----:B------:R-:W-:Y:S01]  /*665c0*/  USGXT.U32 UR56, UR14, 0xe ;  /* 0x0000000e0e38789a */ /* 0x000fe20008000000 */
[----:B------:R-:W-:Y:S01]  /*665d0*/  UMOV UR5, URZ ;  /* 0x000000ff00057c82 */ /* 0x000fe20008000000 */
[----:B------:R-:W-:Y:S01]  /*665e0*/  UMOV UR4, URZ ;  /* 0x000000ff00047c82 */ /* 0x000fe20008000000 */
[----:B------:R-:W-:-:S02]  /*665f0*/  UIADD3.X UR25, UPT, UPT, UR5, 0x40004040, URZ, UP1, !UPT ;  /* 0x4000404005197890 */ /* 0x000fc40008ffe4ff */
[----:B------:R-:W-:Y:S02]  /*66600*/  UIADD3 UR42, UP1, UPT, UR56, 0x2, URZ ;  /* 0x00000002382a7890 */ /* 0x000fe4000ff3e0ff */
[----:B------:R-:W-:Y:S02]  /*66610*/  UIADD3.64 UR18, UPT, UPT, UR24, 0x2, URZ ;  /* 0x0000000218127897 */ /* 0x000fe4000fffe0ff */
[----:B------:R-:W-:Y:S02]  /*66620*/  UIADD3.X UR43, UPT, UPT, UR4, 0x40004040, URZ, UP1, !UPT ;  /* 0x40004040042b7890 */ /* 0x000fe40008ffe4ff */
[----:B------:R-:W-:Y:S02]  /*66630*/  UIADD3.64 UR76, UPT, UPT, UR24, 0x4, URZ ;  /* 0x00000004184c7897 */ /* 0x000fe4000fffe0ff */
[----:B------:R-:W-:Y:S02]  /*66640*/  UIADD3.64 UR44, UPT, UPT, UR42, 0x2, URZ ;  /* 0x000000022a2c7897 */ /* 0x000fe4000fffe0ff */
[----:B------:R-:W-:-:S02]  /*66650*/  UIADD3.64 UR48, UPT, UPT, UR42, 0x4, URZ ;  /* 0x000000042a307897 */ /* 0x000fc4000fffe0ff */
[----:B------:R-:W-:Y:S02]  /*66660*/  UIADD3.64 UR4, UPT, UPT, UR24, 0x7fe, URZ ;  /* 0x000007fe18047897 */ /* 0x000fe4000fffe0ff */
[----:B------:R-:W-:Y:S01]  /*66670*/  UIADD3.64 UR54, UPT, UPT, UR42, 0x1fe, URZ ;  /* 0x000001fe2a367897 */ /* 0x000fe2000fffe0ff */
[----:B------:R-:W-:Y:S01]  /*66680*/  UMOV UR28, 0x0 ;  /* 0x00000000001c7882 */ /* 0x000fe20000000000 */
[----:B------:R-:W-:Y:S01]  /*66690*/  UMOV UR29, 0x4400910 ;  /* 0x04400910001d7882 */ /* 0x000fe20000000000 */
[----:B------:R-:W-:Y:S01]  /*666a0*/  UMOV UR33, 0x40004040 ;  /* 0x4000404000217882 */ /* 0x000fe20000000000 */
[----:B------:R-:W-:Y:S01]  /*666b0*/  UMOV UR57, 0x40004040 ;  /* 0x4000404000397882 */ /* 0x000fe20000000000 */
[----:B------:R-:W-:Y:S01]  /*666c0*/  UMOV UR26, 0x0 ;  /* 0x00000000001a7882 */ /* 0x000fe20000000000 */
[----:B------:R-:W-:Y:S01]  /*666d0*/  UMOV UR27, 0x4400910 ;  /* 0x04400910001b7882 */ /* 0x000fe20000000000 */
[----:B------:R-:W-:Y:S01]  /*666e0*/  UMOV UR70, 0x0 ;  /* 0x0000000000467882 */ /* 0x000fe20000000000 */
[----:B------:R-:W-:Y:S01]  /*666f0*/  UMOV UR71, 0x4400910 ;  /* 0x0440091000477882 */ /* 0x000fe20000000000 */
[----:B------:R1:W-:Y:S01]  /*66700*/  UTCHMMA gdesc[UR56], gdesc[UR32], tmem[UR10], tmem[UR28], idesc[UR29], !UPT ;  /* 0x00ff1c20380075ea */ /* 0x0003e2000f80000a */
[----:B------:R-:W-:Y:S01]  /*66710*/  UMOV UR30, 0x0 ;  /* 0x00000000001e7882 */ /* 0x000fe20000000000 */
[----:B------:R-:W-:Y:S01]  /*66720*/  UMOV UR31, 0x4400910 ;  /* 0x04400910001f7882 */ /* 0x000fe20000000000 */
[----:B------:R2:W-:Y:S01]  /*66730*/  UTCHMMA gdesc[UR42], gdesc[UR24], tmem[UR10], tmem[UR26], idesc[UR27], UPT ;  /* 0x00ff1a182a0075ea */ /* 0x0005e2000b80000a */
[----:B------:R-:W-:Y:S01]  /*66740*/  UMOV UR68, 0x0 ;  /* 0x0000000000447882 */ /* 0x000fe20000000000 */
[----:B------:R-:W-:Y:S01]  /*66750*/  UMOV UR69, 0x4400910 ;  /* 0x0440091000457882 */ /* 0x000fe20000000000 */
[----:B------:R-:W-:Y:S01]  /*66760*/  UTCHMMA gdesc[UR44], gdesc[UR18], tmem[UR10], tmem[UR70], idesc[UR71], UPT ;  /* 0x00ff46122c0075ea */ /* 0x000fe2000b80000a */
[----:B------:R-:W-:Y:S01]  /*66770*/  UIADD3.64 UR58, UPT, UPT, UR24, 0x800, URZ ;  /* 0x00000800183a7897 */ /* 0x000fe2000fffe0ff */
[----:B------:R-:W-:Y:S01]  /*66780*/  UTCHMMA gdesc[UR48], gdesc[UR76], tmem[UR10], tmem[UR30], idesc[UR31], UPT ;  /* 0x00ff1e4c300075ea */ /* 0x000fe2000b80000a */
[----:B------:R-:W-:Y:S01]  /*66790*/  UIADD3.64 UR72, UPT, UPT, UR42, 0x200, URZ ;  /* 0x000002002a487897 */ /* 0x000fe2000fffe0ff */
[----:B------:R3:W-:Y:S01]  /*667a0*/  UTCHMMA gdesc[UR54], gdesc[UR4], tmem[UR10], tmem[UR68], idesc[UR69], UPT ;  /* 0x00ff4404360075ea */ /* 0x0007e2000b80000a */
[----:B-1----:R-:W-:-:S02]  /*667b0*/  UIADD3.64 UR28, UPT, UPT, UR24, 0x802, URZ ;  /* 0x00000802181c7897 */ /* 0x002fc4000fffe0ff */
[----:B------:R-:W-:Y:S02]  /*667c0*/  UIADD3.64 UR66, UPT, UPT, UR42, 0x202, URZ ;  /* 0x000002022a427897 */ /* 0x000fe4000fffe0ff */
[----:B------:R-:W-:Y:S02]  /*667d0*/  UIADD3.64 UR50, UPT, UPT, UR24, 0x804, URZ ;  /* 0x0000080418327897 */ /* 0x000fe4000fffe0ff */
[----:B------:R-:W-:Y:S02]  /*667e0*/  UIADD3.64 UR32, UPT, UPT, UR24, 0xffe, URZ ;  /* 0x00000ffe18207897 */ /* 0x000fe4000fffe0ff */
[----:B--2---:R-:W-:Y:S02]  /*667f0*/  UIADD3.64 UR26, UPT, UPT, UR42, 0x3fe, URZ ;  /* 0x000003fe2a1a7897 */ /* 0x004fe4000fffe0ff */
[----:B---3--:R-:W-:Y:S01]  /*66800*/  UIADD3.64 UR4, UPT, UPT, UR42, 0x204, URZ ;  /* 0x000002042a047897 */ /* 0x008fe2000fffe0ff */
[----:B------:R-:W-:Y:S01]  /*66810*/  UMOV UR34, 0x0 ;  /* 0x0000000000227882 */ /* 0x000fe20000000000 */
[----:B------:R-:W-:Y:S01]  /*66820*/  UMOV UR35, 0x4400910 ;  /* 0x0440091000237882 */ /* 0x000fe20000000000 */
[----:B------:R-:W-:Y:S01]  /*66830*/  UMOV UR46, 0x0 ;  /* 0x00000000002e7882 */ /* 0x000fe20000000000 */
[----:B------:R-:W-:Y:S01]  /*66840*/  UMOV UR47, 0x4400910 ;  /* 0x04400910002f7882 */ /* 0x000fe20000000000 */
[----:B------:R-:W-:Y:S01]  /*66850*/  UMOV UR36, 0x0 ;  /* 0x0000000000247882 */ /* 0x000fe20000000000 */
[----:B------:R-:W-:Y:S01]  /*66860*/  UMOV UR37, 0x4400910 ;  /* 0x0440091000257882 */ /* 0x000fe20000000000 */
[----:B------:R-:W-:Y:S01]  /*66870*/  UTCHMMA gdesc[UR72], gdesc[UR58], tmem[UR10], tmem[UR34], idesc[UR35], UPT ;  /* 0x00ff223a480075ea */ /* 0x000fe2000b80000a */
[----:B------:R-:W-:Y:S01]  /*66880*/  UMOV UR38, 0x0 ;  /* 0x0000000000267882 */ /* 0x000fe20000000000 */
[----:B------:R-:W-:Y:S01]  /*66890*/  UMOV UR39, 0x4400910 ;  /* 0x0440091000277882 */ /* 0x000fe20000000000 */
[----:B------:R1:W-:Y:S01]  /*668a0*/  UTCHMMA gdesc[UR66], gdesc[UR28], tmem[UR10], tmem[UR46], idesc[UR47], UPT ;  /* 0x00ff2e1c420075ea */ /* 0x0003e2000b80000a */
[----:B------:R-:W-:Y:S01]  /*668b0*/  UIADD3.64 UR18, UPT, UPT, UR24, 0x1000, URZ ;  /* 0x0000100018127897 */ /* 0x000fe2000fffe0ff */
[----:B------:R-:W-:Y:S01]  /*668c0*/  UTCHMMA gdesc[UR4], gdesc[UR50], tmem[UR10], tmem[UR36], idesc[UR37], UPT ;  /* 0x00ff2432040075ea */ /* 0x000fe2000b80000a */
[----:B------:R-:W-:Y:S01]  /*668d0*/  UIADD3.64 UR70, UPT, UPT, UR24, 0x1002, URZ ;  /* 0x0000100218467897 */ /* 0x000fe2000fffe0ff */
[----:B------:R2:W-:Y:S01]  /*668e0*/  UTCHMMA gdesc[UR26], gdesc[UR32], tmem[UR10], tmem[UR38], idesc[UR39], UPT ;  /* 0x00ff26201a0075ea */ /* 0x0005e2000b80000a */
[----:B------:R-:W-:-:S02]  /*668f0*/  UIADD3.64 UR30, UPT, UPT, UR42, 0x402, URZ ;  /* 0x000004022a1e7897 */ /* 0x000fc4000fffe0ff */
[----:B------:R-:W-:Y:S02]  /*66900*/  UIADD3.64 UR76, UPT, UPT, UR24, 0x1004, URZ ;  /* 0x00001004184c7897 */ /* 0x000fe4000fffe0ff */
[----:B------:R-:W-:Y:S02]  /*66910*/  UIADD3.64 UR68, UPT, UPT, UR24, 0x17fe, URZ ;  /* 0x000017fe18447897 */ /* 0x000fe4000fffe0ff */
[----:B-1----:R-:W-:Y:S02]  /*66920*/  UIADD3.64 UR28, UPT, UPT, UR42, 0x400, URZ ;  /* 0x000004002a1c7897 */ /* 0x002fe4000fffe0ff */
[----:B------:R-:W-:Y:S02]  /*66930*/  UIADD3.64 UR34, UPT, UPT, UR42, 0x5fe, URZ ;  /* 0x000005fe2a227897 */ /* 0x000fe4000fffe0ff */
[----:B--2---:R-:W-:Y:S02]  /*66940*/  UIADD3.64 UR32, UPT, UPT, UR42, 0x404, URZ ;  /* 0x000004042a207897 */ /* 0x004fe4000fffe0ff */
[----:B------:R-:W-:-:S02]  /*66950*/  UIADD3.64 UR46, UPT, UPT, UR24, 0x1800, URZ ;  /* 0x00001800182e7897 */ /* 0x000fc4000fffe0ff */
[----:B------:R-:W-:Y:S01]  /*66960*/  UIADD3.64 UR36, UPT, UPT, UR42, 0x600, URZ ;  /* 0x000006002a247897 */ /* 0x000fe2000fffe0ff */
[----:B------:R-:W-:Y:S01]  /*66970*/  UMOV UR40, 0x0 ;  /* 0x0000000000287882 */ /* 0x000fe20000000000 */
[----:B------:R-:W-:Y:S01]  /*66980*/  UMOV UR41, 0x4400910 ;  /* 0x0440091000297882 */ /* 0x000fe20000000000 */
[----:B------:R-:W-:Y:S01]  /*66990*/  UMOV UR64, 0x0 ;  /* 0x0000000000407882 */ /* 0x000fe20000000000 */
[----:B------:R-:W-:Y:S01]  /*669a0*/  UMOV UR65, 0x4400910 ;  /* 0x0440091000417882 */ /* 0x000fe20000000000 */
[----:B------:R-:W-:Y:S01]  /*669b0*/  UMOV UR74, 0x0 ;  /* 0x00000000004a7882 */ /* 0x000fe20000000000 */
[----:B------:R-:W-:Y:S01]  /*669c0*/  UMOV UR75, 0x4400910 ;  /* 0x04400910004b7882 */ /* 0x000fe20000000000 */
[----:B------:R1:W-:Y:S01]  /*669d0*/  UTCHMMA gdesc[UR28], gdesc[UR18], tmem[UR10], tmem[UR40], idesc[UR41], UPT ;  /* 0x00ff28121c0075ea */ /* 0x0003e2000b80000a */
[----:B------:R-:W-:Y:S01]  /*669e0*/  UMOV UR62, 0x0 ;  /* 0x00000000003e7882 */ /* 0x000fe20000000000 */
[----:B------:R-:W-:Y:S01]  /*669f0*/  UMOV UR63, 0x4400910 ;  /* 0x04400910003f7882 */ /* 0x000fe20000000000 */
[----:B------:R-:W-:Y:S01]  /*66a00*/  UTCHMMA gdesc[UR30], gdesc[UR70], tmem[UR10], tmem[UR64], idesc[UR65], UPT ;  /* 0x00ff40461e0075ea */ /* 0x000fe2000b80000a */
[----:B------:R2:W-:Y:S01]  /*66a10*/  UTCHMMA gdesc[UR32], gdesc[UR76], tmem[UR10], tmem[UR74], idesc[UR75], UPT ;  /* 0x00ff4a4c200075ea */ /* 0x0005e2000b80000a */
[----:B------:R-:W-:Y:S01]  /*66a20*/  UIADD3.64 UR50, UPT, UPT, UR24, 0x1802, URZ ;  /* 0x0000180218327897 */ /* 0x000fe2000fffe0ff */
[----:B------:R-:W-:Y:S01]  /*66a30*/  UTCHMMA gdesc[UR34], gdesc[UR68], tmem[UR10], tmem[UR62], idesc[UR63], UPT ;  /* 0x00ff3e44220075ea */ /* 0x000fe2000b80000a */
[----:B------:R-:W-:Y:S01]  /*66a40*/  UIADD3.64 UR38, UPT, UPT, UR42, 0x602, URZ ;  /* 0x000006022a267897 */ /* 0x000fe2000fffe0ff */
[----:B------:R3:W-:Y:S01]  /*66a50*/  UTCHMMA gdesc[UR36], gdesc[UR46], tmem[UR10], tmem[UR64], idesc[UR65], UPT ;  /* 0x00ff402e240075ea */ /* 0x0007e2000b80000a */
[----:B------:R-:W-:-:S02]  /*66a60*/  UIADD3 UR17, UPT, UPT, UR10, 0x100000, URZ ;  /* 0x001000000a117890 */ /* 0x000fc4000fffe0ff */
[----:B-1----:R-:W-:Y:S02]  /*66a70*/  UIADD3.64 UR18, UPT, UPT, UR24, 0x1804, URZ ;  /* 0x0000180418127897 */ /* 0x002fe4000fffe0ff */
[----:B------:R-:W-:Y:S01]  /*66a80*/  UIADD3.64 UR40, UPT, UPT, UR42, 0x604, URZ ;  /* 0x000006042a287897 */ /* 0x000fe2000fffe0ff */
[----:B--2---:R-:W-:Y:S01]  /*66a90*/  UMOV UR76, 0x0 ;  /* 0x00000000004c7882 */ /* 0x004fe20000000000 */
[----:B------:R-:W-:Y:S01]  /*66aa0*/  UMOV UR77, 0x4400910 ;  /* 0x04400910004d7882 */ /* 0x000fe20000000000 */
[----:B------:R-:W-:Y:S02]  /*66ab0*/  UIADD3 UR21, UPT, UPT, UR10, 0x100000, URZ ;  /* 0x001000000a157890 */ /* 0x000fe4000fffe0ff */
[----:B------:R1:W-:Y:S01]  /*66ac0*/  UTCHMMA gdesc[UR38], gdesc[UR50], tmem[UR10], tmem[UR76], idesc[UR77], UPT ;  /* 0x00ff4c32260075ea */ /* 0x0003e2000b80000a */
[----:B---3--:R-:W-:Y:S02]  /*66ad0*/  UIADD3.64 UR64, UPT, UPT, UR24, 0x1ffe, URZ ;  /* 0x00001ffe18407897 */ /* 0x008fe4000fffe0ff */
[----:B------:R-:W-:Y:S01]  /*66ae0*/  UIADD3.64 UR62, UPT, UPT, UR24, 0x2000, URZ ;  /* 0x00002000183e7897 */ /* 0x000fe2000fffe0ff */
[----:B------:R-:W-:Y:S01]  /*66af0*/  UTCHMMA gdesc[UR40], gdesc[UR18], tmem[UR10], tmem[UR74], idesc[UR75], UPT ;  /* 0x00ff4a12280075ea */ /* 0x000fe2000b80000a */
[----:B------:R-:W-:-:S02]  /*66b00*/  UIADD3 UR61, UPT, UPT, UR10, 0x100000, URZ ;  /* 0x001000000a3d7890 */ /* 0x000fc4000fffe0ff */
[----:B------:R-:W-:Y:S02]  /*66b10*/  UIADD3.64 UR46, UPT, UPT, UR24, 0x2002, URZ ;  /* 0x00002002182e7897 */ /* 0x000fe4000fffe0ff */
[----:B------:R-:W-:Y:S01]  /*66b20*/  UIADD3 UR53, UPT, UPT, UR10, 0x100000, URZ ;  /* 0x001000000a357890 */ /* 0x000fe2000fffe0ff */
[----:B------:R2:W-:Y:S01]  /*66b30*/  UTCHMMA gdesc[UR56], gdesc[UR64], tmem[UR17], tmem[UR74], idesc[UR75], !UPT ;  /* 0x00ff4a40380075ea */ /* 0x0005e2000f800011 */
[----:B-1----:R-:W-:Y:S01]  /*66b40*/  UIADD3.64 UR50, UPT, UPT, UR24, 0x2004, URZ ;  /* 0x0000200418327897 */ /* 0x002fe2000fffe0ff */
[----:B------:R1:W-:Y:S01]  /*66b50*/  UTCHMMA gdesc[UR42], gdesc[UR62], tmem[UR21], tmem[UR74], idesc[UR75], UPT ;  /* 0x00ff4a3e2a0075ea */ /* 0x0003e2000b800015 */
[----:B------:R-:W-:Y:S01]  /*66b60*/  UIADD3 UR59, UPT, UPT, UR10, 0x100000, URZ ;  /* 0x001000000a3b7890 */ /* 0x000fe2000fffe0ff */
[----:B------:R-:W-:Y:S02]  /*66b70*/  UMOV UR68, 0x0 ;  /* 0x0000000000447882 */ /* 0x000fe40000000000 */
[----:B------:R-:W-:Y:S01]  /*66b80*/  UTCHMMA gdesc[UR44], gdesc[UR46], tmem[UR61], tmem[UR74], idesc[UR75], UPT ;  /* 0x00ff4a2e2c0075ea */ /* 0x000fe2000b80003d */
[----:B------:R-:W-:Y:S01]  /*66b90*/  UMOV UR69, 0x4400910 ;  /* 0x0440091000457882 */ /* 0x000fe20000000000 */
[----:B------:R-:W-:-:S02]  /*66ba0*/  UIADD3 UR52, UPT, UPT, UR10, 0x100000, URZ ;  /* 0x001000000a347890 */ /* 0x000fc4000fffe0ff */
[----:B--2---:R-:W-:Y:S01]  /*66bb0*/  UIADD3.64 UR56, UPT, UPT, UR24, 0x27fe, URZ ;  /* 0x000027fe18387897 */ /* 0x004fe2000fffe0ff */
[----:B------:R2:W-:Y:S01]  /*66bc0*/  UTCHMMA gdesc[UR48], gdesc[UR50], tmem[UR53], tmem[UR74], idesc[UR75], UPT ;  /* 0x00ff4a32300075ea */ /* 0x0005e2000b800035 */
[----:B------:R-:W-:Y:S02]  /*66bd0*/  UIADD3 UR58, UPT, UPT, UR10, 0x100000, URZ ;  /* 0x001000000a3a7890 */ /* 0x000fe4000fffe0ff */
[----:B------:R-:W-:Y:S02]  /*66be0*/  UIADD3 UR60, UPT, UPT, UR10, 0x100000, URZ ;  /* 0x001000000a3c7890 */ /* 0x000fe4000fffe0ff */
[----:B-1----:R-:W-:Y:S01]  /*66bf0*/  UIADD3.64 UR62, UPT, UPT, UR24, 0x2804, URZ ;  /* 0x00002804183e7897 */ /* 0x002fe2000fffe0ff */
[----:B------:R-:W-:Y:S02]  /*66c00*/  UMOV UR70, 0x0 ;  /* 0x0000000000467882 */ /* 0x000fe40000000000 */
[----:B------:R1:W-:Y:S01]  /*66c10*/  UTCHMMA gdesc[UR54], gdesc[UR56], tmem[UR59], tmem[UR68], idesc[UR69], UPT ;  /* 0x00ff4438360075ea */ /* 0x0003e2000b80003b */
[----:B------:R-:W-:Y:S01]  /*66c20*/  UMOV UR71, 0x4400910 ;  /* 0x0440091000477882 */ /* 0x000fe20000000000 */
[----:B--2---:R-:W-:-:S02]  /*66c30*/  UIADD3.64 UR74, UPT, UPT, UR24, 0x2800, URZ ;  /* 0x00002800184a7897 */ /* 0x004fc4000fffe0ff */
[----:B------:R-:W-:Y:S02]  /*66c40*/  UIADD3 UR14, UPT, UPT, UR10, 0x100000, URZ ;  /* 0x001000000a0e7890 */ /* 0x000fe4000fffe0ff */
[----:B------:R-:W-:Y:S02]  /*66c50*/  UIADD3.64 UR48, UPT, UPT, UR24, 0x2ffe, URZ ;  /* 0x00002ffe18307897 */ /* 0x000fe4000fffe0ff */
[----:B------:R-:W-:Y:S02]  /*66c60*/  UIADD3 UR20, UPT, UPT, UR10, 0x100000, URZ ;  /* 0x001000000a147890 */ /* 0x000fe4000fffe0ff */
[----:B-1----:R-:W-:Y:S01]  /*66c70*/  UIADD3.64 UR68, UPT, UPT, UR24, 0x2802, URZ ;  /* 0x0000280218447897 */ /* 0x002fe2000fffe0ff */
[----:B------:R1:W-:Y:S01]  /*66c80*/  UTCHMMA gdesc[UR72], gdesc[UR74], tmem[UR52], tmem[UR70], idesc[UR71], UPT ;  /* 0x00ff464a480075ea */ /* 0x0003e2000b800034 */
[----:B------:R-:W-:Y:S01]  /*66c90*/  UMOV UR56, 0x0 ;  /* 0x0000000000387882 */ /* 0x000fe20000000000 */
[----:B------:R-:W-:Y:S01]  /*66ca0*/  UMOV UR57, 0x4400910 ;  /* 0x0440091000397882 */ /* 0x000fe20000000000 */
[----:B------:R-:W-:-:S02]  /*66cb0*/  UIADD3.64 UR50, UPT, UPT, UR24, 0x3000, URZ ;  /* 0x0000300018327897 */ /* 0x000fc4000fffe0ff */
[----:B------:R-:W-:Y:S02]  /*66cc0*/  UIADD3 UR19, UPT, UPT, UR10, 0x100000, URZ ;  /* 0x001000000a137890 */ /* 0x000fe4000fffe0ff */
[----:B------:R-:W-:Y:S01]  /*66cd0*/  UIADD3 UR18, UPT, UPT, UR10, 0x100000, URZ ;  /* 0x001000000a127890 */ /* 0x000fe2000fffe0ff */
[----:B------:R2:W-:Y:S01]  /*66ce0*/  UTCHMMA gdesc[UR66], gdesc[UR68], tmem[UR58], tmem[UR56], idesc[UR57], UPT ;  /* 0x00ff3844420075ea */ /* 0x0005e2000b80003a */
[----:B------:R-:W-:Y:S01]  /*66cf0*/  UIADD3.64 UR54, UPT, UPT, UR24, 0x3004, URZ ;  /* 0x0000300418367897 */ /* 0x000fe2000fffe0ff */
[----:B------:R3:W-:Y:S01]  /*66d00*/  UTCHMMA gdesc[UR4], gdesc[UR62], tmem[UR60], tmem[UR70], idesc[UR71], UPT ;  /* 0x00ff463e040075ea */ /* 0x0007e2000b80003c */
[----:B-1----:R-:W-:Y:S02]  /*66d10*/  UIADD3.64 UR52, UPT, UPT, UR24, 0x3002, URZ ;  /* 0x0000300218347897 */ /* 0x002fe4000fffe0ff */
[----:B------:R-:W-:Y:S02]  /*66d20*/  UIADD3 UR64, UPT, UPT, UR10, 0x100000, URZ ;  /* 0x001000000a407890 */ /* 0x000fe4000fffe0ff */
[----:B------:R-:W-:Y:S01]  /*66d30*/  UIADD3 UR65, UPT, UPT, UR10, 0x100000, URZ ;  /* 0x001000000a417890 */ /* 0x000fe2000fffe0ff */
[----:B------:R-:W-:Y:S01]  /*66d40*/  UMOV UR72, 0x0 ;  /* 0x0000000000487882 */ /* 0x000fe20000000000 */
[----:B--2---:R-:W-:-:S02]  /*66d50*/  UIADD3.64 UR56, UPT, UPT, UR24, 0x37fe, URZ ;  /* 0x000037fe18387897 */ /* 0x004fc4000fffe0ff */
[----:B------:R-:W-:Y:S02]  /*66d60*/  UIADD3.64 UR58, UPT, UPT, UR24, 0x3800, URZ ;  /* 0x00003800183a7897 */ /* 0x000fe4000fffe0ff */
[----:B---3--:R-:W-:Y:S02]  /*66d70*/  UIADD3.64 UR60, UPT, UPT, UR24, 0x3802, URZ ;  /* 0x00003802183c7897 */ /* 0x008fe4000fffe0ff */
[----:B------:R-:W-:Y:S01]  /*66d80*/  UIADD3.64 UR24, UPT, UPT, UR24, 0x3804, URZ ;  /* 0x0000380418187897 */ /* 0x000fe2000fffe0ff */
        /* <DEDUP_REMOVED lines=8> */
[----:B------:R1:W-:Y:S01]  /*66e10*/  UTCHMMA gdesc[UR28], gdesc[UR50], tmem[UR20], tmem[UR68], idesc[UR69], UPT ;  /* 0x00ff44321c0075ea */ /* 0x0003e2000b800014 */
[----:B------:R1:W-:Y:S01]  /*66e20*/  UTCHMMA gdesc[UR30], gdesc[UR52], tmem[UR19], tmem[UR72], idesc[UR73], UPT ;  /* 0x00ff48341e0075ea */ /* 0x0003e2000b800013 */
[----:B------:R-:W-:Y:S01]  /*66e30*/  UMOV UR42, 0x0 ;  /* 0x00000000002a7882 */ /* 0x000fe20000000000 */
[----:B------:R-:W-:Y:S01]  /*66e40*/  UMOV UR43, 0x4400910 ;  /* 0x04400910002b7882 */ /* 0x000fe20000000000 */
[----:B------:R1:W-:Y:S01]  /*66e50*/  UTCHMMA gdesc[UR32], gdesc[UR54], tmem[UR18], tmem[UR74], idesc[UR75], UPT ;  /* 0x00ff4a36200075ea */ /* 0x0003e2000b800012 */
[----:B------:R-:W-:Y:S01]  /*66e60*/  UMOV UR44, 0x0 ;  /* 0x00000000002c7882 */ /* 0x000fe20000000000 */
[----:B------:R-:W-:Y:S01]  /*66e70*/  UMOV UR45, 0x4400910 ;  /* 0x04400910002d7882 */ /* 0x000fe20000000000 */
[----:B------:R-:W-:Y:S01]  /*66e80*/  UMOV UR4, UR16 ;  /* 0x0000001000047c82 */ /* 0x000fe20008000000 */
[----:B------:R-:W-:Y:S01]  /*66e90*/  UMOV UR5, URZ ;  /* 0x000000ff00057c82 */ /* 0x000fe20008000000 */
[----:B------:R1:W-:Y:S01]  /*66ea0*/  UTCHMMA gdesc[UR34], gdesc[UR56], tmem[UR17], tmem[UR76], idesc[UR77], UPT ;  /* 0x00ff4c38220075ea */ /* 0x0003e2000b800011 */
[----:B------:R-:W-:Y:S01]  /*66eb0*/  UMOV UR46, 0x0 ;  /* 0x00000000002e7882 */ /* 0x000fe20000000000 */
[----:B------:R-:W-:Y:S01]  /*66ec0*/  UMOV UR47, 0x4400910 ;  /* 0x04400910002f7882 */ /* 0x000fe20000000000 */
[----:B------:R1:W-:Y:S01]  /*66ed0*/  UTCHMMA gdesc[UR36], gdesc[UR58], tmem[UR21], tmem[UR42], idesc[UR43], UPT ;  /* 0x00ff2a3a240075ea */ /* 0x0003e2000b800015 */
[----:B------:R-:W-:Y:S01]  /*66ee0*/  UMOV UR70, UR4 ;  /* 0x0000000400467c82 */ /* 0x000fe20008000000 */
[----:B------:R1:W-:Y:S01]  /*66ef0*/  UTCHMMA gdesc[UR38], gdesc[UR60], tmem[UR64], tmem[UR44], idesc[UR45], UPT ;  /* 0x00ff2c3c260075ea */ /* 0x0003e2000b800040 */
[----:B------:R1:W-:Y:S01]  /*66f00*/  UTCHMMA gdesc[UR40], gdesc[UR24], tmem[UR65], tmem[UR46], idesc[UR47], UPT ;  /* 0x00ff2e18280075ea */ /* 0x0003e2000b800041 */
[----:B------:R1:W-:Y:S01]  /*66f10*/  UTCBAR [UR70], URZ ;  /* 0x000000ff460073e9 */ /* 0x0003e200080000ff */
[----:B------:R-:W-:Y:S01]  /*66f20*/  NOP ;  /* 0x0000000000007918 */ /* 0x000fe20000000000 */
.L_x_6:
[----:B------:R-:W-:Y:S01]  /*66f30*/  BAR.SYNC.DEFER_BLOCKING 0x0 ;  /* 0x0000000000007b1d */ /* 0x000fe20000010000 */
[C---:B------:R-:W-:Y:S02]  /*66f40*/  LOP3.LUT R2, R3.reuse, 0x20, RZ, 0xfc, !PT ;  /* 0x0000002003027812 */ /* 0x040fe400078efcff */
[----:B------:R-:W-:-:S04]  /*66f50*/  LOP3.LUT R252, R3, 0x40, RZ, 0xfc, !PT ;  /* 0x0000004003fc7812 */ /* 0x000fc800078efcff */
[----:B------:R-:W-:Y:S01]  /*66f60*/  ISETP.GE.AND P5, PT, R252, UR9, PT ;  /* 0x00000009fc007c0c */ /* 0x000fe2000bfa6270 */
[----:B-----5:R2:W-:Y:S04]  /*66f70*/  STL.64 [R1+0x19d0], R16 ;  /* 0x0019d01001007387 */ /* 0x0205e80000100a00 */
[----:B------:R-:W-:Y:S04]  /*66f80*/  STL.64 [R1+0x19c8], R14 ;  /* 0x0019c80e01007387 */ /* 0x000fe80000100a00 */
[----:B------:R-:W-:Y:S01]  /*66f90*/  STL.64 [R1+0x19c0], R12 ;  /* 0x0019c00c01007387 */ /* 0x000fe20000100a00 */
[----:B--2---:R-:W-:-:S03]  /*66fa0*/  LOP3.LUT R17, R3, 0x22, RZ, 0xfc, !PT ;  /* 0x0000002203117812 */ /* 0x004fc600078efcff */
[----:B------:R-:W-:Y:S01]  /*66fb0*/  STL.64 [R1+0x19d8], R216 ;  /* 0x0019d8d801007387 */ /* 0x000fe20000100a00 */
[----:B------:R-:W-:Y:S02]  /*66fc0*/  LOP3.LUT R16, R3, 0x60, RZ, 0xfc, !PT ;  /* 0x0000006003107812 */ /* 0x000fe400078efcff */
[----:B------:R-:W-:Y:S01]  /*66fd0*/  ISETP.GE.AND P4, PT, R17, UR9, PT ;  /* 0x0000000911007c0c */ /* 0x000fe2000bf86270 */
[----:B------:R-:W-:Y:S01]  /*66fe0*/  @!PT LDS RZ, [RZ] ;  /* 0x00000000fffff984 */ /* 0x000fe20000000800 */
[----:B------:R-:W-:Y:S01]  /*66ff0*/  @!PT LDS RZ, [RZ] ;  /* 0x00000000fffff984 */ /* 0x000fe20000000800 */
[----:B------:R-:W-:Y:S01]  /*67000*/  @!PT LDS RZ, [RZ] ;  /* 0x00000000fffff984 */ /* 0x000fe20000000800 */
[----:B------:R-:W-:Y:S01]  /*67010*/  LDGSTS.E [R233+-0x10000], desc[UR22][R216.64], P6 ;  /* 0xf0000000d8e97fae */ /* 0x000fe2000b1a1016 */
[----:B------:R-:W-:Y:S02]  /*67020*/  IADD3 R114, P6, PT, R114, UR12, RZ ;  /* 0x0000000c72727c10 */ /* 0x000fe4000ffde0ff */
[----:B------:R-:W-:Y:S01]  /*67030*/  SEL R252, RZ, 0x4, P4 ;  /* 0x00000004fffc7807 */ /* 0x000fe20002000000 */
[----:B------:R2:W-:Y:S01]  /*67040*/  LDGSTS.E [R233+-0xfff8], desc[UR22][R218.64], P3 ;  /* 0xf0008000dae97fae */ /* 0x0005e200099a1016 */
[----:B------:R-:W-:Y:S02]  /*67050*/  ISETP.GE.AND P3, PT, R2, UR9, PT ;  /* 0x0000000902007c0c */ /* 0x000fe4000bf66270 */
[----:B------:R-:W-:Y:S01]  /*67060*/  SEL R252, R252, RZ, P1 ;  /* 0x000000fffcfc7207 */ /* 0x000fe20000800000 */
[----:B------:R2:W-:Y:S01]  /*67070*/  STL.64 [R1+0x19e0], R218 ;  /* 0x0019e0da01007387 */ /* 0x0005e20000100a00 */
[----:B------:R-:W-:-:S02]  /*67080*/  SEL R2, RZ, 0x4, P3 ;  /* 0x00000004ff027807 */ /* 0x000fc40001800000 */
[----:B------:R-:W-:Y:S02]  /*67090*/  IADD3.X R115, PT, PT, R115, UR13, RZ, P6, !PT ;  /* 0x0000000d73737c10 */ /* 0x000fe4000b7fe4ff */
[----:B------:R-:W-:Y:S02]  /*670a0*/  SEL R2, R2, RZ, P1 ;  /* 0x000000ff02027207 */ /* 0x000fe40000800000 */
[----:B------:R-:W-:Y:S01]  /*670b0*/  IADD3 R112, P6, PT, R112, UR12, RZ ;  /* 0x0000000c70707c10 */ /* 0x000fe2000ffde0ff */
[----:B------:R-:W-:Y:S01]  /*670c0*/  STL.64 [R1+0x19e8], R114 ;  /* 0x0019e87201007387 */ /* 0x000fe20000100a00 */
[----:B------:R-:W-:Y:S02]  /*670d0*/  ISETP.NE.U32.AND P3, PT, R2, RZ, PT ;  /* 0x000000ff0200720c */ /* 0x000fe40003f65070 */
[----:B------:R-:W-:Y:S02]  /*670e0*/  SEL R2, RZ, 0x4, P5 ;  /* 0x00000004ff027807 */ /* 0x000fe40002800000 */
[----:B------:R-:W-:-:S02]  /*670f0*/  ISETP.NE.U32.AND P5, PT, R252, RZ, PT ;  /* 0x000000fffc00720c */ /* 0x000fc40003fa5070 */
[----:B------:R-:W-:Y:S02]  /*67100*/  SEL R2, R2, RZ, P1 ;  /* 0x000000ff02027207 */ /* 0x000fe40000800000 */
[----:B------:R-:W-:Y:S01]  /*67110*/  LOP3.LUT R17, R3, 0x42, RZ, 0xfc, !PT ;  /* 0x0000004203117812 */ /* 0x000fe200078efcff */
[----:B--2---:R-:W2:Y:S01]  /*67120*/  S2R R219, SR_TID.X ;  /* 0x0000000000db7919 */ /* 0x004ea20000002100 */
[----:B------:R-:W-:Y:S01]  /*67130*/  ISETP.NE.U32.AND P4, PT, R2, RZ, PT ;  /* 0x000000ff0200720c */ /* 0x000fe20003f85070 */
[----:B------:R-:W-:Y:S01]  /*67140*/  USHF.R.S32.HI UR4, URZ, 0x1f, UR15 ;  /* 0x0000001fff047899 */ /* 0x000fe2000801140f */
[----:B------:R-:W-:Y:S01]  /*67150*/  IADD3.X R113, PT, PT, R113, UR13, RZ, P6, !PT ;  /* 0x0000000d71717c10 */ /* 0x000fe2000b7fe4ff */
[----:B------:R-:W-:Y:S01]  /*67160*/  LDGSTS.E [R233+-0xe000], desc[UR22][R114.64], P3 ;  /* 0xf200000072e97fae */ /* 0x000fe200099a1016 */
[----:B------:R-:W-:Y:S01]  /*67170*/  IADD3 R12, P6, PT, R110, UR12, RZ ;  /* 0x0000000c6e0c7c10 */ /* 0x000fe2000ffde0ff */
[----:B-1----:R-:W-:Y:S01]  /*67180*/  USHF.L.U32 UR14, UR15, 0x2, URZ ;  /* 0x000000020f0e7899 */ /* 0x002fe200080006ff */
[----:B------:R-:W-:Y:S01]  /*67190*/  ISETP.GE.AND P3, PT, R17, UR9, PT ;  /* 0x0000000911007c0c */ /* 0x000fe2000bf66270 */
[----:B------:R-:W-:Y:S01]  /*671a0*/  LDGSTS.E [R233+-0xdff8], desc[UR22][R112.64], P5 ;  /* 0xf200800070e97fae */ /* 0x000fe2000a9a1016 */
[----:B------:R-:W-:Y:S01]  /*671b0*/  IADD3.X R13, PT, PT, R111, UR13, RZ, P6, !PT ;  /* 0x0000000d6f0d7c10 */ /* 0x000fe2000b7fe4ff */
[----:B------:R-:W1:Y:S01]  /*671c0*/  LDC R252, c[0x0][0x3a0] ;  /* 0x0000e800fffc7b82 */ /* 0x000e620000000800 */
[----:B------:R-:W-:-:S02]  /*671d0*/  SEL R2, RZ, 0x4, P3 ;  /* 0x00000004ff027807 */ /* 0x000fc40001800000 */
[----:B------:R-:W-:Y:S01]  /*671e0*/  LOP3.LUT R17, R3, 0x62, RZ, 0xfc, !PT ;  /* 0x0000006203117812 */ /* 0x000fe200078efcff */
[----:B------:R3:W-:Y:S01]  /*671f0*/  LDGSTS.E [R233+-0xc000], desc[UR22][R12.64], P4 ;  /* 0xf40000000ce97fae */ /* 0x0007e2000a1a1016 */
[----:B------:R-:W-:Y:S02]  /*67200*/  SEL R2, R2, RZ, P1 ;  /* 0x000000ff02027207 */ /* 0x000fe40000800000 */
[----:B------:R-:W-:Y:S01]  /*67210*/  ISETP.GE.AND P4, PT, R16, UR9, PT ;  /* 0x0000000910007c0c */ /* 0x000fe2000bf86270 */
[----:B------:R3:W-:Y:S01]  /*67220*/  STL.64 [R1+0x2b8], R12 ;  /* 0x0002b80c01007387 */ /* 0x0007e20000100a00 */
[----:B------:R-:W-:Y:S02]  /*67230*/  ISETP.GE.AND P5, PT, R17, UR9, PT ;  /* 0x0000000911007c0c */ /* 0x000fe4000bfa6270 */
[----:B------:R-:W-:Y:S01]  /*67240*/  ISETP.NE.U32.AND P3, PT, R2, RZ, PT ;  /* 0x000000ff0200720c */ /* 0x000fe20003f65070 */
[----:B------:R-:W-:Y:S01]  /*67250*/  STL.64 [R1+0x19f0], R112 ;  /* 0x0019f07001007387 */ /* 0x000fe20000100a00 */
[----:B------:R-:W-:-:S02]  /*67260*/  SEL R110, RZ, 0x4, P4 ;  /* 0x00000004ff6e7807 */ /* 0x000fc40002000000 */
[----:B------:R-:W-:Y:S02]  /*67270*/  SEL R2, RZ, 0x4, P5 ;  /* 0x00000004ff027807 */ /* 0x000fe40002800000 */
[----:B------:R-:W-:Y:S02]  /*67280*/  IADD3 R16, P6, PT, R108, UR12, RZ ;  /* 0x0000000c6c107c10 */ /* 0x000fe4000ffde0ff */
[----:B------:R-:W-:Y:S02]  /*67290*/  SEL R110, R110, RZ, P1 ;  /* 0x000000ff6e6e7207 */ /* 0x000fe40000800000 */
[----:B------:R-:W-:Y:S02]  /*672a0*/  SEL R2, R2, RZ, P1 ;  /* 0x000000ff02027207 */ /* 0x000fe40000800000 */
[----:B------:R-:W-:Y:S02]  /*672b0*/  IADD3.X R17, PT, PT, R109, UR13, RZ, P6, !PT ;  /* 0x0000000d6d117c10 */ /* 0x000fe4000b7fe4ff */
[----:B------:R-:W-:-:S02]  /*672c0*/  ISETP.NE.U32.AND P5, PT, R110, RZ, PT ;  /* 0x000000ff6e00720c */ /* 0x000fc40003fa5070 */
[----:B------:R-:W-:Y:S01]  /*672d0*/  IADD3 R14, P6, PT, R106, UR12, RZ ;  /* 0x0000000c6a0e7c10 */ /* 0x000fe2000ffde0ff */
[----:B------:R4:W-:Y:S01]  /*672e0*/  STL.64 [R1+0x2d8], R16 ;  /* 0x0002d81001007387 */ /* 0x0009e20000100a00 */
[----:B------:R-:W-:Y:S02]  /*672f0*/  ISETP.NE.U32.AND P4, PT, R2, RZ, PT ;  /* 0x000000ff0200720c */ /* 0x000fe40003f85070 */
[----:B------:R-:W-:Y:S01]  /*67300*/  IADD3.X R15, PT, PT, R107, UR13, RZ, P6, !PT ;  /* 0x0000000d6b0f7c10 */ /* 0x000fe2000b7fe4ff */
[----:B------:R4:W-:Y:S01]  /*67310*/  LDGSTS.E [R233+-0xbff8], desc[UR22][R16.64], P3 ;  /* 0xf400800010e97fae */ /* 0x0009e200099a1016 */
[----:B---3--:R-:W-:-:S03]  /*67320*/  IADD3 R12, P6, PT, R104, UR12, RZ ;  /* 0x0000000c680c7c10 */ /* 0x008fc6000ffde0ff */
[----:B------:R-:W-:Y:S01]  /*67330*/  STL.64 [R1+0x4c0], R14 ;  /* 0x0004c00e01007387 */ /* 0x000fe20000100a00 */
[----:B------:R-:W-:-:S03]  /*67340*/  IADD3.X R13, PT, PT, R105, UR13, RZ, P6, !PT ;  /* 0x0000000d690d7c10 */ /* 0x000fc6000b7fe4ff */
[----:B------:R-:W-:Y:S01]  /*67350*/  LDGSTS.E [R233+-0xa000], desc[UR22][R14.64], P5 ;  /* 0xf60000000ee97fae */ /* 0x000fe2000a9a1016 */
[----:B----4-:R-:W-:-:S03]  /*67360*/  LOP3.LUT R16, R3, 0x4, RZ, 0xfc, !PT ;  /* 0x0000000403107812 */ /* 0x010fc600078efcff */
[----:B------:R3:W-:Y:S01]  /*67370*/  LDGSTS.E [R233+-0x9ff8], desc[UR22][R12.64], P4 ;  /* 0xf60080000ce97fae */ /* 0x0007e2000a1a1016 */
[----:B------:R-:W-:Y:S02]  /*67380*/  LOP3.LUT R17, R3, 0x6, RZ, 0xfc, !PT ;  /* 0x0000000603117812 */ /* 0x000fe400078efcff */
[----:B------:R-:W-:Y:S01]  /*67390*/  ISETP.GE.AND P3, PT, R16, UR9, PT ;  /* 0x0000000910007c0c */ /* 0x000fe2000bf66270 */
[----:B------:R3:W-:Y:S01]  /*673a0*/  STL.64 [R1+0x500], R12 ;  /* 0x0005000c01007387 */ /* 0x0007e20000100a00 */
[----:B------:R-:W-:Y:S02]  /*673b0*/  ISETP.GE.AND P4, PT, R17, UR9, PT ;  /* 0x0000000911007c0c */ /* 0x000fe4000bf86270 */
[----:B------:R-:W-:Y:S02]  /*673c0*/  SEL R104, RZ, 0x4, P3 ;  /* 0x00000004ff687807 */ /* 0x000fe40001800000 */
[----:B------:R-:W-:Y:S02]  /*673d0*/  SEL R2, RZ, 0x4, P4 ;  /* 0x00000004ff027807 */ /* 0x000fe40002000000 */
[----:B------:R-:W-:-:S02]  /*673e0*/  SEL R104, R104, RZ, P1 ;  /* 0x000000ff68687207 */ /* 0x000fc40000800000 */
[----:B------:R-:W-:Y:S02]  /*673f0*/  SEL R2, R2, RZ, P1 ;  /* 0x000000ff02027207 */ /* 0x000fe40000800000 */
[----:B------:R-:W-:Y:S02]  /*67400*/  ISETP.NE.U32.AND P3, PT, R104, RZ, PT ;  /* 0x000000ff6800720c */ /* 0x000fe40003f65070 */
[----:B------:R-:W-:Y:S02]  /*67410*/  IADD3 R104, P5, PT, R234, UR12, RZ ;  /* 0x0000000cea687c10 */ /* 0x000fe4000ffbe0ff */
[----:B------:R-:W-:Y:S02]  /*67420*/  ISETP.NE.U32.AND P4, PT, R2, RZ, PT ;  /* 0x000000ff0200720c */ /* 0x000fe40003f85070 */
[----:B------:R-:W-:Y:S02]  /*67430*/  IADD3.X R105, PT, PT, R235, UR13, RZ, P5, !PT ;  /* 0x0000000deb697c10 */ /* 0x000fe4000affe4ff */
[----:B------:R-:W-:-:S02]  /*67440*/  IADD3 R106, P5, PT, R228, UR12, RZ ;  /* 0x0000000ce46a7c10 */ /* 0x000fc4000ffbe0ff */
[----:B------:R-:W-:Y:S02]  /*67450*/  LOP3.LUT R17, R3, 0x24, RZ, 0xfc, !PT ;  /* 0x0000002403117812 */ /* 0x000fe400078efcff */
[----:B------:R-:W-:Y:S01]  /*67460*/  IADD3.X R107, PT, PT, R229, UR13, RZ, P5, !PT ;  /* 0x0000000de56b7c10 */ /* 0x000fe2000affe4ff */
[----:B------:R-:W-:Y:S01]  /*67470*/  LDGSTS.E [R232+-0x10000], desc[UR22][R104.64], P3 ;  /* 0xf000000068e87fae */ /* 0x000fe200099a1016 */
[----:B------:R-:W-:Y:S02]  /*67480*/  LOP3.LUT R16, R3, 0x26, RZ, 0xfc, !PT ;  /* 0x0000002603107812 */ /* 0x000fe400078efcff */
[----:B------:R-:W-:Y:S01]  /*67490*/  ISETP.GE.AND P3, PT, R17, UR9, PT ;  /* 0x0000000911007c0c */ /* 0x000fe2000bf66270 */
[----:B------:R-:W-:Y:S01]  /*674a0*/  LDGSTS.E [R232+-0xfff8], desc[UR22][R106.64], P4 ;  /* 0xf00080006ae87fae */ /* 0x000fe2000a1a1016 */
[----:B------:R-:W-:Y:S02]  /*674b0*/  ISETP.GE.AND P4, PT, R16, UR9, PT ;  /* 0x0000000910007c0c */ /* 0x000fe4000bf86270 */
[----:B------:R-:W-:-:S02]  /*674c0*/  SEL R2, RZ, 0x4, P3 ;  /* 0x00000004ff027807 */ /* 0x000fc40001800000 */
[----:B------:R-:W-:Y:S02]  /*674d0*/  LOP3.LUT R17, R3, 0x44, RZ, 0xfc, !PT ;  /* 0x0000004403117812 */ /* 0x000fe400078efcff */
[----:B------:R-:W-:Y:S02]  /*674e0*/  SEL R108, RZ, 0x4, P4 ;  /* 0x00000004ff6c7807 */ /* 0x000fe40002000000 */
[----:B------:R-:W-:Y:S02]  /*674f0*/  SEL R2, R2, RZ, P1 ;  /* 0x000000ff02027207 */ /* 0x000fe40000800000 */
[----:B------:R-:W-:Y:S02]  /*67500*/  ISETP.GE.AND P5, PT, R17, UR9, PT ;  /* 0x0000000911007c0c */ /* 0x000fe4000bfa6270 */
[----:B------:R-:W-:Y:S02]  /*67510*/  SEL R108, R108, RZ, P1 ;  /* 0x000000ff6c6c7207 */ /* 0x000fe40000800000 */
[----:B------:R-:W-:-:S02]  /*67520*/  ISETP.NE.U32.AND P3, PT, R2, RZ, PT ;  /* 0x000000ff0200720c */ /* 0x000fc40003f65070 */
[----:B------:R-:W-:Y:S02]  /*67530*/  SEL R2, RZ, 0x4, P5 ;  /* 0x00000004ff027807 */ /* 0x000fe40002800000 */
[----:B------:R-:W-:Y:S02]  /*67540*/  ISETP.NE.U32.AND P5, PT, R108, RZ, PT ;  /* 0x000000ff6c00720c */ /* 0x000fe40003fa5070 */
[----:B------:R-:W-:Y:S02]  /*67550*/  IADD3 R108, P6, PT, R222, UR12, RZ ;  /* 0x0000000cde6c7c10 */ /* 0x000fe4000ffde0ff */
[----:B------:R-:W-:Y:S02]  /*67560*/  LOP3.LUT R17, R3, 0x46, RZ, 0xfc, !PT ;  /* 0x0000004603117812 */ /* 0x000fe400078efcff */
[----:B------:R-:W-:Y:S02]  /*67570*/  IADD3.X R109, PT, PT, R223, UR13, RZ, P6, !PT ;  /* 0x0000000ddf6d7c10 */ /* 0x000fe4000b7fe4ff */
[----:B------:R-:W-:-:S02]  /*67580*/  SEL R2, R2, RZ, P1 ;  /* 0x000000ff02027207 */ /* 0x000fc40000800000 */
[----:B------:R-:W-:Y:S01]  /*67590*/  IADD3 R102, P6, PT, R102, UR12, RZ ;  /* 0x0000000c66667c10 */ /* 0x000fe2000ffde0ff */
[----:B------:R-:W-:Y:S01]  /*675a0*/  LDGSTS.E [R232+-0xe000], desc[UR22][R108.64], P3 ;  /* 0xf20000006ce87fae */ /* 0x000fe200099a1016 */
[----:B------:R-:W-:Y:S02]  /*675b0*/  ISETP.GE.AND P3, PT, R17, UR9, PT ;  /* 0x0000000911007c0c */ /* 0x000fe4000bf66270 */
[----:B------:R-:W-:Y:S02]  /*675c0*/  ISETP.NE.U32.AND P4, PT, R2, RZ, PT ;  /* 0x000000ff0200720c */ /* 0x000fe40003f85070 */
[----:B------:R-:W-:Y:S02]  /*675d0*/  IADD3.X R103, PT, PT, R103, UR13, RZ, P6, !PT ;  /* 0x0000000d67677c10 */ /* 0x000fe4000b7fe4ff */
[----:B------:R-:W-:Y:S02]  /*675e0*/  SEL R2, RZ, 0x4, P3 ;  /* 0x00000004ff027807 */ /* 0x000fe40001800000 */
[----:B---3--:R-:W-:Y:S01]  /*675f0*/  IADD3 R12, P6, PT, R100, UR12, RZ ;  /* 0x0000000c640c7c10 */ /* 0x008fe2000ffde0ff */
[----:B------:R-:W-:Y:S01]  /*67600*/  LDGSTS.E [R232+-0xdff8], desc[UR22][R102.64], P5 ;  /* 0xf200800066e87fae */ /* 0x000fe2000a9a1016 */
[----:B------:R-:W-:-:S02]  /*67610*/  SEL R2, R2, RZ, P1 ;  /* 0x000000ff02027207 */ /* 0x000fc40000800000 */
[----:B------:R-:W-:Y:S02]  /*67620*/  IADD3.X R13, PT, PT, R101, UR13, RZ, P6, !PT ;  /* 0x0000000d650d7c10 */ /* 0x000fe4000b7fe4ff */
[C---:B------:R-:W-:Y:S02]  /*67630*/  LOP3.LUT R16, R3.reuse, 0x64, RZ, 0xfc, !PT ;  /* 0x0000006403107812 */ /* 0x040fe400078efcff */
[----:B------:R-:W-:Y:S01]  /*67640*/  ISETP.NE.U32.AND P3, PT, R2, RZ, PT ;  /* 0x000000ff0200720c */ /* 0x000fe20003f65070 */
[----:B------:R3:W-:Y:S01]  /*67650*/  LDGSTS.E [R232+-0xc000], desc[UR22][R12.64], P4 ;  /* 0xf40000000ce87fae */ /* 0x0007e2000a1a1016 */
[----:B------:R-:W-:Y:S02]  /*67660*/  LOP3.LUT R17, R3, 0x66, RZ, 0xfc, !PT ;  /* 0x0000006603117812 */ /* 0x000fe400078efcff */
[----:B------:R-:W-:Y:S01]  /*67670*/  ISETP.GE.AND P4, PT, R16, UR9, PT ;  /* 0x0000000910007c0c */ /* 0x000fe2000bf86270 */
[----:B------:R3:W-:Y:S01]  /*67680*/  STL.64 [R1+0x248], R12 ;  /* 0x0002480c01007387 */ /* 0x0007e20000100a00 */
[----:B------:R-:W-:-:S02]  /*67690*/  IADD3 R16, P6, PT, R98, UR12, RZ ;  /* 0x0000000c62107c10 */ /* 0x000fc4000ffde0ff */
[----:B------:R-:W-:Y:S02]  /*676a0*/  ISETP.GE.AND P5, PT, R17, UR9, PT ;  /* 0x0000000911007c0c */ /* 0x000fe4000bfa6270 */
[----:B------:R-:W-:Y:S02]  /*676b0*/  IADD3.X R17, PT, PT, R99, UR13, RZ, P6, !PT ;  /* 0x0000000d63117c10 */ /* 0x000fe4000b7fe4ff */
[----:B------:R-:W-:Y:S02]  /*676c0*/  SEL R100, RZ, 0x4, P4 ;  /* 0x00000004ff647807 */ /* 0x000fe40002000000 */
[----:B------:R-:W-:Y:S01]  /*676d0*/  SEL R2, RZ, 0x4, P5 ;  /* 0x00000004ff027807 */ /* 0x000fe20002800000 */
[----:B------:R4:W-:Y:S01]  /*676e0*/  STL.64 [R1+0x250], R16 ;  /* 0x0002501001007387 */ /* 0x0009e20000100a00 */
[----:B------:R-:W-:Y:S02]  /*676f0*/  SEL R100, R100, RZ, P1 ;  /* 0x000000ff64647207 */ /* 0x000fe40000800000 */
[----:B------:R-:W-:Y:S01]  /*67700*/  IADD3 R14, P6, PT, R96, UR12, RZ ;  /* 0x0000000c600e7c10 */ /* 0x000fe2000ffde0ff */
[----:B------:R4:W-:Y:S01]  /*67710*/  LDGSTS.E [R232+-0xbff8], desc[UR22][R16.64], P3 ;  /* 0xf400800010e87fae */ /* 0x0009e200099a1016 */
[----:B------:R-:W-:-:S02]  /*67720*/  SEL R2, R2, RZ, P1 ;  /* 0x000000ff02027207 */ /* 0x000fc40000800000 */
[----:B------:R-:W-:Y:S02]  /*67730*/  ISETP.NE.U32.AND P5, PT, R100, RZ, PT ;  /* 0x000000ff6400720c */ /* 0x000fe40003fa5070 */
[----:B------:R-:W-:Y:S02]  /*67740*/  IADD3.X R15, PT, PT, R97, UR13, RZ, P6, !PT ;  /* 0x0000000d610f7c10 */ /* 0x000fe4000b7fe4ff */
[----:B------:R-:W-:Y:S02]  /*67750*/  ISETP.NE.U32.AND P4, PT, R2, RZ, PT ;  /* 0x000000ff0200720c */ /* 0x000fe40003f85070 */
[----:B---3--:R-:W-:Y:S01]  /*67760*/  IADD3 R12, P6, PT, R94, UR12, RZ ;  /* 0x0000000c5e0c7c10 */ /* 0x008fe2000ffde0ff */
[----:B------:R3:W-:Y:S01]  /*67770*/  STL.64 [R1+0x470], R14 ;  /* 0x0004700e01007387 */ /* 0x0007e20000100a00 */
[----:B----4-:R-:W-:Y:S02]  /*67780*/  LOP3.LUT R16, R3, 0x8, RZ, 0xfc, !PT ;  /* 0x0000000803107812 */ /* 0x010fe400078efcff */
[----:B------:R-:W-:-:S02]  /*67790*/  IADD3.X R13, PT, PT, R95, UR13, RZ, P6, !PT ;  /* 0x0000000d5f0d7c10 */ /* 0x000fc4000b7fe4ff */
[----:B------:R-:W-:Y:S01]  /*677a0*/  ISETP.GE.AND P3, PT, R16, UR9, PT ;  /* 0x0000000910007c0c */ /* 0x000fe2000bf66270 */
[----:B------:R3:W-:Y:S01]  /*677b0*/  LDGSTS.E [R232+-0xa000], desc[UR22][R14.64], P5 ;  /* 0xf60000000ee87fae */ /* 0x0007e2000a9a1016 */
[----:B------:R-:W-:Y:S02]  /*677c0*/  LOP3.LUT R17, R3, 0xa, RZ, 0xfc, !PT ;  /* 0x0000000a03117812 */ /* 0x000fe400078efcff */
[----:B------:R-:W-:Y:S01]  /*677d0*/  SEL R94, RZ, 0x4, P3 ;  /* 0x00000004ff5e7807 */ /* 0x000fe20001800000 */
[----:B------:R4:W-:Y:S01]  /*677e0*/  LDGSTS.E [R232+-0x9ff8], desc[UR22][R12.64], P4 ;  /* 0xf60080000ce87fae */ /* 0x0009e2000a1a1016 */
[----:B------:R-:W-:Y:S02]  /*677f0*/  ISETP.GE.AND P4, PT, R17, UR9, PT ;  /* 0x0000000911007c0c */ /* 0x000fe4000bf86270 */
[----:B------:R-:W-:Y:S01]  /*67800*/  SEL R94, R94, RZ, P1 ;  /* 0x000000ff5e5e7207 */ /* 0x000fe20000800000 */
[----:B------:R4:W-:Y:S01]  /*67810*/  STL.64 [R1+0x478], R12 ;  /* 0x0004780c01007387 */ /* 0x0009e20000100a00 */
[----:B------:R-:W-:-:S02]  /*67820*/  SEL R2, RZ, 0x4, P4 ;  /* 0x00000004ff027807 */ /* 0x000fc40002000000 */
[----:B------:R-:W-:Y:S02]  /*67830*/  ISETP.NE.U32.AND P3, PT, R94, RZ, PT ;  /* 0x000000ff5e00720c */ /* 0x000fe40003f65070 */
[----:B------:R-:W-:Y:S02]  /*67840*/  IADD3 R94, P5, PT, R244, UR12, RZ ;  /* 0x0000000cf45e7c10 */ /* 0x000fe4000ffbe0ff */
[----:B------:R-:W-:Y:S02]  /*67850*/  LOP3.LUT R17, R3, 0x28, RZ, 0xfc, !PT ;  /* 0x0000002803117812 */ /* 0x000fe400078efcff */
[----:B------:R-:W-:Y:S02]  /*67860*/  IADD3.X R95, PT, PT, R245, UR13, RZ, P5, !PT ;  /* 0x0000000df55f7c10 */ /* 0x000fe4000affe4ff */
[----:B------:R-:W-:Y:S02]  /*67870*/  SEL R2, R2, RZ, P1 ;  /* 0x000000ff02027207 */ /* 0x000fe40000800000 */
[----:B------:R-:W-:-:S02]  /*67880*/  IADD3 R96, P5, PT, R242, UR12, RZ ;  /* 0x0000000cf2607c10 */ /* 0x000fc4000ffbe0ff */
[----:B------:R-:W-:Y:S01]  /*67890*/  ISETP.NE.U32.AND P4, PT, R2, RZ, PT ;  /* 0x000000ff0200720c */ /* 0x000fe20003f85070 */
[----:B------:R-:W-:Y:S01]  /*678a0*/  LDGSTS.E [R231+-0x10000], desc[UR22][R94.64], P3 ;  /* 0xf00000005ee77fae */ /* 0x000fe200099a1016 */
[----:B------:R-:W-:Y:S02]  /*678b0*/  ISETP.GE.AND P3, PT, R17, UR9, PT ;  /* 0x0000000911007c0c */ /* 0x000fe4000bf66270 */
[----:B------:R-:W-:Y:S02]  /*678c0*/  IADD3.X R97, PT, PT, R243, UR13, RZ, P5, !PT ;  /* 0x0000000df3617c10 */ /* 0x000fe4000affe4ff */
[----:B------:R-:W-:Y:S02]  /*678d0*/  SEL R2, RZ, 0x4, P3 ;  /* 0x00000004ff027807 */ /* 0x000fe40001800000 */
[----:B------:R-:W-:Y:S02]  /*678e0*/  LOP3.LUT R16, R3, 0x2a, RZ, 0xfc, !PT ;  /* 0x0000002a03107812 */ /* 0x000fe400078efcff */
[----:B------:R-:W-:-:S02]  /*678f0*/  SEL R2, R2, RZ, P1 ;  /* 0x000000ff02027207 */ /* 0x000fc40000800000 */
[----:B------:R-:W-:Y:S01]  /*67900*/  LOP3.LUT R17, R3, 0x48, RZ, 0xfc, !PT ;  /* 0x0000004803117812 */ /* 0x000fe200078efcff */
[----:B------:R-:W-:Y:S01]  /*67910*/  LDGSTS.E [R231+-0xfff8], desc[UR22][R96.64], P4 ;  /* 0xf000800060e77fae */ /* 0x000fe2000a1a1016 */
[----:B------:R-:W-:Y:S02]  /*67920*/  ISETP.NE.U32.AND P3, PT, R2, RZ, PT ;  /* 0x000000ff0200720c */ /* 0x000fe40003f65070 */
[----:B------:R-:W-:Y:S02]  /*67930*/  IADD3 R92, P6, PT, R92, UR12, RZ ;  /* 0x0000000c5c5c7c10 */ /* 0x000fe4000ffde0ff */
[----:B------:R-:W-:Y:S02]  /*67940*/  ISETP.GE.AND P4, PT, R16, UR9, PT ;  /* 0x0000000910007c0c */ /* 0x000fe4000bf86270 */
[----:B------:R-:W-:Y:S02]  /*67950*/  ISETP.GE.AND P5, PT, R17, UR9, PT ;  /* 0x0000000911007c0c */ /* 0x000fe4000bfa6270 */
[----:B------:R-:W2:Y:S01]  /*67960*/  LDL.LU.64 R16, [R1+0x8] ;  /* 0x0000080001107983 */ /* 0x000ea20000300a00 */
[----:B------:R-:W-:-:S02]  /*67970*/  IADD3.X R93, PT, PT, R93, UR13, RZ, P6, !PT ;  /* 0x0000000d5d5d7c10 */ /* 0x000fc4000b7fe4ff */
[----:B---3--:R-:W-:Y:S02]  /*67980*/  LOP3.LUT R15, R3, 0x4a, RZ, 0xfc, !PT ;  /* 0x0000004a030f7812 */ /* 0x008fe400078efcff */
[----:B------:R-:W-:Y:S01]  /*67990*/  SEL R98, RZ, 0x4, P4 ;  /* 0x00000004ff627807 */ /* 0x000fe20002000000 */
[----:B------:R-:W-:Y:S01]  /*679a0*/  LDGSTS.E [R231+-0xe000], desc[UR22][R92.64], P3 ;  /* 0xf20000005ce77fae */ /* 0x000fe200099a1016 */
[----:B------:R-:W-:Y:S02]  /*679b0*/  ISETP.GE.AND P3, PT, R15, UR9, PT ;  /* 0x000000090f007c0c */ /* 0x000fe4000bf66270 */
[----:B------:R-:W-:Y:S01]  /*679c0*/  SEL R2, RZ, 0x4, P5 ;  /* 0x00000004ff027807 */ /* 0x000fe20002800000 */
[----:B------:R-:W3:Y:S01]  /*679d0*/  LDL.64 R14, [R1] ;  /* 0x00000000010e7983 */ /* 0x000ee20000100a00 */
[----:B------:R-:W-:Y:S02]  /*679e0*/  SEL R98, R98, RZ, P1 ;  /* 0x000000ff62627207 */ /* 0x000fe40000800000 */
[----:B------:R-:W-:-:S02]  /*679f0*/  SEL R2, R2, RZ, P1 ;  /* 0x000000ff02027207 */ /* 0x000fc40000800000 */
[----:B------:R-:W-:Y:S02]  /*67a00*/  ISETP.NE.U32.AND P5, PT, R98, RZ, PT ;  /* 0x000000ff6200720c */ /* 0x000fe40003fa5070 */
[----:B------:R-:W-:Y:S02]  /*67a10*/  IADD3 R90, P6, PT, R90, UR12, RZ ;  /* 0x0000000c5a5a7c10 */ /* 0x000fe4000ffde0ff */
[----:B------:R-:W-:Y:S02]  /*67a20*/  ISETP.NE.U32.AND P4, PT, R2, RZ, PT ;  /* 0x000000ff0200720c */ /* 0x000fe40003f85070 */
[----:B------:R-:W-:Y:S02]  /*67a30*/  IADD3.X R91, PT, PT, R91, UR13, RZ, P6, !PT ;  /* 0x0000000d5b5b7c10 */ /* 0x000fe4000b7fe4ff */
[----:B------:R-:W-:Y:S02]  /*67a40*/  IADD3 R234, P6, PT, R88, UR12, RZ ;  /* 0x0000000c58ea7c10 */ /* 0x000fe4000ffde0ff */
[----:B------:R-:W-:-:S02]  /*67a50*/  SEL R2, RZ, 0x4, P3 ;  /* 0x00000004ff027807 */ /* 0x000fc40001800000 */
[----:B------:R-:W-:Y:S01]  /*67a60*/  IADD3.X R235, PT, PT, R89, UR13, RZ, P6, !PT ;  /* 0x0000000d59eb7c10 */ /* 0x000fe2000b7fe4ff */
[----:B------:R-:W-:Y:S01]  /*67a70*/  LDGSTS.E [R231+-0xdff8], desc[UR22][R90.64], P5 ;  /* 0xf20080005ae77fae */ /* 0x000fe2000a9a1016 */
[C---:B----4-:R-:W-:Y:S02]  /*67a80*/  LOP3.LUT R12, R3.reuse, 0x68, RZ, 0xfc, !PT ;  /* 0x00000068030c7812 */ /* 0x050fe400078efcff */
[----:B------:R-:W-:Y:S01]  /*67a90*/  LOP3.LUT R13, R3, 0x6a, RZ, 0xfc, !PT ;  /* 0x0000006a030d7812 */ /* 0x000fe200078efcff */
[----:B------:R-:W-:Y:S01]  /*67aa0*/  LDGSTS.E [R231+-0xc000], desc[UR22][R234.64], P4 ;  /* 0xf4000000eae77fae */ /* 0x000fe2000a1a1016 */
[----:B------:R-:W-:Y:S02]  /*67ab0*/  SEL R2, R2, RZ, P1 ;  /* 0x000000ff02027207 */ /* 0x000fe40000800000 */
[----:B------:R-:W-:Y:S02]  /*67ac0*/  ISETP.GE.AND P4, PT, R12, UR9, PT ;  /* 0x000000090c007c0c */ /* 0x000fe4000bf86270 */
[----:B------:R-:W-:-:S02]  /*67ad0*/  ISETP.GE.AND P5, PT, R13, UR9, PT ;  /* 0x000000090d007c0c */ /* 0x000fc4000bfa6270 */
[----:B------:R-:W-:Y:S02]  /*67ae0*/  ISETP.NE.U32.AND P3, PT, R2, RZ, PT ;  /* 0x000000ff0200720c */ /* 0x000fe40003f65070 */
[----:B------:R-:W-:Y:S02]  /*67af0*/  SEL R88, RZ, 0x4, P4 ;  /* 0x00000004ff587807 */ /* 0x000fe40002000000 */
[----:B------:R-:W-:Y:S02]  /*67b00*/  SEL R2, RZ, 0x4, P5 ;  /* 0x00000004ff027807 */ /* 0x000fe40002800000 */
[----:B------:R-:W-:Y:S02]  /*67b10*/  IADD3 R242, P6, PT, R86, UR12, RZ ;  /* 0x0000000c56f27c10 */ /* 0x000fe4000ffde0ff */
[----:B------:R-:W-:Y:S02]  /*67b20*/  SEL R88, R88, RZ, P1 ;  /* 0x000000ff58587207 */ /* 0x000fe40000800000 */
[----:B------:R-:W-:-:S02]  /*67b30*/  SEL R2, R2, RZ, P1 ;  /* 0x000000ff02027207 */ /* 0x000fc40000800000 */
[----:B------:R-:W-:Y:S02]  /*67b40*/  IADD3.X R243, PT, PT, R87, UR13, RZ, P6, !PT ;  /* 0x0000000d57f37c10 */ /* 0x000fe4000b7fe4ff */
[----:B------:R-:W-:Y:S02]  /*67b50*/  ISETP.NE.U32.AND P5, PT, R88, RZ, PT ;  /* 0x000000ff5800720c */ /* 0x000fe40003fa5070 */
[----:B------:R-:W-:Y:S01]  /*67b60*/  IADD3 R100, P6, PT, R84, UR12, RZ ;  /* 0x0000000c54647c10 */ /* 0x000fe2000ffde0ff */
[----:B------:R-:W-:Y:S01]  /*67b70*/  LDGSTS.E [R231+-0xbff8], desc[UR22][R242.64], P3 ;  /* 0xf4008000f2e77fae */ /* 0x000fe200099a1016 */
[----:B------:R-:W-:Y:S02]  /*67b80*/  ISETP.NE.U32.AND P4, PT, R2, RZ, PT ;  /* 0x000000ff0200720c */ /* 0x000fe40003f85070 */
[----:B------:R-:W-:Y:S02]  /*67b90*/  LOP3.LUT R12, R3, 0xc, RZ, 0xfc, !PT ;  /* 0x0000000c030c7812 */ /* 0x000fe400078efcff */
[----:B------:R-:W-:-:S02]  /*67ba0*/  IADD3.X R101, PT, PT, R85, UR13, RZ, P6, !PT ;  /* 0x0000000d55657c10 */ /* 0x000fc4000b7fe4ff */
[----:B------:R-:W-:Y:S02]  /*67bb0*/  IADD3 R98, P6, PT, R82, UR12, RZ ;  /* 0x0000000c52627c10 */ /* 0x000fe4000ffde0ff */
[----:B------:R-:W-:Y:S01]  /*67bc0*/  ISETP.GE.AND P3, PT, R12, UR9, PT ;  /* 0x000000090c007c0c */ /* 0x000fe2000bf66270 */
[----:B------:R-:W-:Y:S01]  /*67bd0*/  LDGSTS.E [R231+-0xa000], desc[UR22][R100.64], P5 ;  /* 0xf600000064e77fae */ /* 0x000fe2000a9a1016 */
[----:B------:R-:W-:Y:S02]  /*67be0*/  IADD3.X R99, PT, PT, R83, UR13, RZ, P6, !PT ;  /* 0x0000000d53637c10 */ /* 0x000fe4000b7fe4ff */
[----:B------:R-:W-:Y:S02]  /*67bf0*/  LOP3.LUT R13, R3, 0xe, RZ, 0xfc, !PT ;  /* 0x0000000e030d7812 */ /* 0x000fe400078efcff */
[----:B------:R-:W-:Y:S01]  /*67c00*/  SEL R82, RZ, 0x4, P3 ;  /* 0x00000004ff527807 */ /* 0x000fe20001800000 */
[----:B------:R-:W-:Y:S01]  /*67c10*/  LDGSTS.E [R231+-0x9ff8], desc[UR22][R98.64], P4 ;  /* 0xf600800062e77fae */ /* 0x000fe2000a1a1016 */
[----:B------:R-:W-:-:S02]  /*67c20*/  ISETP.GE.AND P4, PT, R13, UR9, PT ;  /* 0x000000090d007c0c */ /* 0x000fc4000bf86270 */
[----:B------:R-:W-:Y:S02]  /*67c30*/  SEL R82, R82, RZ, P1 ;  /* 0x000000ff52527207 */ /* 0x000fe40000800000 */
[----:B------:R-:W-:Y:S02]  /*67c40*/  SEL R2, RZ, 0x4, P4 ;  /* 0x00000004ff027807 */ /* 0x000fe40002000000 */
[----:B------:R-:W-:Y:S02]  /*67c50*/  ISETP.NE.U32.AND P3, PT, R82, RZ, PT ;  /* 0x000000ff5200720c */ /* 0x000fe40003f65070 */
[----:B------:R-:W-:-:S04]  /*67c60*/  SEL R2, R2, RZ, P1 ;  /* 0x000000ff02027207 */ /* 0x000fc80000800000 */
[----:B------:R-:W-:Y:S02]  /*67c70*/  ISETP.NE.U32.AND P4, PT, R2, RZ, PT ;  /* 0x000000ff0200720c */ /* 0x000fe40003f85070 */
[----:B------:R-:W-:-:S04]  /*67c80*/  IADD3 R80, P6, PT, R80, UR12, RZ ;  /* 0x0000000c50507c10 */ /* 0x000fc8000ffde0ff */
[----:B------:R-:W-:Y:S02]  /*67c90*/  IADD3.X R81, PT, PT, R81, UR13, RZ, P6, !PT ;  /* 0x0000000d51517c10 */ /* 0x000fe4000b7fe4ff */
[----:B------:R-:W-:-:S04]  /*67ca0*/  IADD3 R78, P6, PT, R78, UR12, RZ ;  /* 0x0000000c4e4e7c10 */ /* 0x000fc8000ffde0ff */
[----:B------:R-:W-:Y:S02]  /*67cb0*/  IADD3.X R79, PT, PT, R79, UR13, RZ, P6, !PT ;  /* 0x0000000d4f4f7c10 */ /* 0x000fe4000b7fe4ff */
[----:B------:R-:W-:-:S04]  /*67cc0*/  IADD3 R228, P6, PT, R76, UR12, RZ ;  /* 0x0000000c4ce47c10 */ /* 0x000fc8000ffde0ff */
[----:B------:R-:W-:Y:S02]  /*67cd0*/  IADD3.X R229, PT, PT, R77, UR13, RZ, P6, !PT ;  /* 0x0000000d4de57c10 */ /* 0x000fe4000b7fe4ff */
[----:B------:R-:W-:-:S04]  /*67ce0*/  IADD3 R232, P6, PT, R74, UR12, RZ ;  /* 0x0000000c4ae87c10 */ /* 0x000fc8000ffde0ff */
[----:B------:R-:W-:Y:S02]  /*67cf0*/  IADD3.X R233, PT, PT, R75, UR13, RZ, P6, !PT ;  /* 0x0000000d4be97c10 */ /* 0x000fe4000b7fe4ff */
[----:B--2---:R-:W-:-:S04]  /*67d00*/  IADD3 R82, P5, PT, R16, UR12, RZ ;  /* 0x0000000c10527c10 */ /* 0x004fc8000ffbe0ff */
[----:B------:R-:W-:Y:S02]  /*67d10*/  IADD3.X R83, PT, PT, R17, UR13, RZ, P5, !PT ;  /* 0x0000000d11537c10 */ /* 0x000fe4000affe4ff */
[----:B------:R-:W-:-:S03]  /*67d20*/  LOP3.LUT R17, R3, 0x2c, RZ, 0xfc, !PT ;  /* 0x0000002c03117812 */ /* 0x000fc600078efcff */
[----:B------:R-:W-:Y:S01]  /*67d30*/  LDGSTS.E [R230+-0x10000], desc[UR22][R82.64], P3 ;  /* 0xf000000052e67fae */ /* 0x000fe200099a1016 */
[----:B---3--:R-:W-:Y:S02]  /*67d40*/  IADD3 R84, P5, PT, R14, UR12, RZ ;  /* 0x0000000c0e547c10 */ /* 0x008fe4000ffbe0ff */
[----:B------:R-:W-:Y:S02]  /*67d50*/  ISETP.GE.AND P3, PT, R17, UR9, PT ;  /* 0x0000000911007c0c */ /* 0x000fe4000bf66270 */
[----:B------:R-:W-:Y:S02]  /*67d60*/  IADD3.X R85, PT, PT, R15, UR13, RZ, P5, !PT ;  /* 0x0000000d0f557c10 */ /* 0x000fe4000affe4ff */
[----:B------:R-:W-:Y:S02]  /*67d70*/  SEL R2, RZ, 0x4, P3 ;  /* 0x00000004ff027807 */ /* 0x000fe40001800000 */
[C---:B------:R-:W-:Y:S01]  /*67d80*/  LOP3.LUT R16, R3.reuse, 0x2e, RZ, 0xfc, !PT ;  /* 0x0000002e03107812 */ /* 0x040fe200078efcff */
[----:B------:R-:W-:Y:S01]  /*67d90*/  LDGSTS.E [R230+-0xfff8], desc[UR22][R84.64], P4 ;  /* 0xf000800054e67fae */ /* 0x000fe2000a1a1016 */
[----:B------:R-:W-:-:S02]  /*67da0*/  LOP3.LUT R17, R3, 0x4c, RZ, 0xfc, !PT ;  /* 0x0000004c03117812 */ /* 0x000fc400078efcff */
[----:B------:R-:W-:Y:S02]  /*67db0*/  SEL R2, R2, RZ, P1 ;  /* 0x000000ff02027207 */ /* 0x000fe40000800000 */
[----:B------:R-:W-:Y:S02]  /*67dc0*/  ISETP.GE.AND P4, PT, R16, UR9, PT ;  /* 0x0000000910007c0c */ /* 0x000fe4000bf86270 */
[----:B------:R-:W-:Y:S02]  /*67dd0*/  ISETP.GE.AND P5, PT, R17, UR9, PT ;  /* 0x0000000911007c0c */ /* 0x000fe4000bfa6270 */
[----:B------:R-:W-:Y:S02]  /*67de0*/  ISETP.NE.U32.AND P3, PT, R2, RZ, PT ;  /* 0x000000ff0200720c */ /* 0x000fe40003f65070 */
[----:B------:R-:W-:Y:S02]  /*67df0*/  SEL R86, RZ, 0x4, P4 ;  /* 0x00000004ff567807 */ /* 0x000fe40002000000 */
[----:B------:R-:W-:-:S02]  /*67e00*/  SEL R2, RZ, 0x4, P5 ;  /* 0x00000004ff027807 */ /* 0x000fc40002800000 */
[----:B------:R-:W-:Y:S02]  /*67e10*/  SEL R86, R86, RZ, P1 ;  /* 0x000000ff56567207 */ /* 0x000fe40000800000 */
[----:B------:R-:W-:Y:S02]  /*67e20*/  SEL R2, R2, RZ, P1 ;  /* 0x000000ff02027207 */ /* 0x000fe40000800000 */
[----:B------:R-:W-:Y:S02]  /*67e30*/  ISETP.NE.U32.AND P5, PT, R86, RZ, PT ;  /* 0x000000ff5600720c */ /* 0x000fe40003fa5070 */
[----:B------:R-:W-:Y:S01]  /*67e40*/  ISETP.NE.U32.AND P4, PT, R2, RZ, PT ;  /* 0x000000ff0200720c */ /* 0x000fe20003f85070 */
[----:B------:R-:W-:Y:S01]  /*67e50*/  LDGSTS.E [R230+-0xe000], desc[UR22][R80.64], P3 ;  /* 0xf200000050e67fae */ /* 0x000fe200099a1016 */
[----:B------:R-:W-:-:S04]  /*67e60*/  LOP3.LUT R17, R3, 0x4e, RZ, 0xfc, !PT ;  /* 0x0000004e03117812 */ /* 0x000fc800078efcff */
[----:B------:R-:W-:Y:S02]  /*67e70*/  ISETP.GE.AND P3, PT, R17, UR9, PT ;  /* 0x0000000911007c0c */ /* 0x000fe4000bf66270 */
[C---:B------:R-:W-:Y:S02]  /*67e80*/  LOP3.LUT R16, R3.reuse, 0x6c, RZ, 0xfc, !PT ;  /* 0x0000006c03107812 */ /* 0x040fe400078efcff */
[----:B------:R-:W-:Y:S01]  /*67e90*/  SEL R2, RZ, 0x4, P3 ;  /* 0x00000004ff027807 */ /* 0x000fe20001800000 */
[----:B------:R-:W-:Y:S01]  /*67ea0*/  LDGSTS.E [R230+-0xdff8], desc[UR22][R78.64], P5 ;  /* 0xf20080004ee67fae */ /* 0x000fe2000a9a1016 */
[----:B------:R-:W-:Y:S02]  /*67eb0*/  LOP3.LUT R17, R3, 0x6e, RZ, 0xfc, !PT ;  /* 0x0000006e03117812 */ /* 0x000fe400078efcff */
[----:B------:R-:W-:Y:S01]  /*67ec0*/  SEL R2, R2, RZ, P1 ;  /* 0x000000ff02027207 */ /* 0x000fe20000800000 */
[----:B------:R-:W-:Y:S01]  /*67ed0*/  LDGSTS.E [R230+-0xc000], desc[UR22][R228.64], P4 ;  /* 0xf4000000e4e67fae */ /* 0x000fe2000a1a1016 */
[----:B------:R-:W-:-:S02]  /*67ee0*/  ISETP.GE.AND P4, PT, R16, UR9, PT ;  /* 0x0000000910007c0c */ /* 0x000fc4000bf86270 */
[----:B------:R-:W-:Y:S02]  /*67ef0*/  ISETP.GE.AND P5, PT, R17, UR9, PT ;  /* 0x0000000911007c0c */ /* 0x000fe4000bfa6270 */
[----:B------:R-:W-:Y:S02]  /*67f00*/  ISETP.NE.U32.AND P3, PT, R2, RZ, PT ;  /* 0x000000ff0200720c */ /* 0x000fe40003f65070 */
[----:B------:R-:W-:Y:S02]  /*67f10*/  SEL R76, RZ, 0x4, P4 ;  /* 0x00000004ff4c7807 */ /* 0x000fe40002000000 */
[----:B------:R-:W-:Y:S02]  /*67f20*/  SEL R2, RZ, 0x4, P5 ;  /* 0x00000004ff027807 */ /* 0x000fe40002800000 */
[----:B------:R-:W-:Y:S02]  /*67f30*/  SEL R76, R76, RZ, P1 ;  /* 0x000000ff4c4c7207 */ /* 0x000fe40000800000 */
[----:B------:R-:W-:-:S02]  /*67f40*/  SEL R2, R2, RZ, P1 ;  /* 0x000000ff02027207 */ /* 0x000fc40000800000 */
[----:B------:R-:W-:Y:S02]  /*67f50*/  ISETP.NE.U32.AND P5, PT, R76, RZ, PT ;  /* 0x000000ff4c00720c */ /* 0x000fe40003fa5070 */
[----:B------:R-:W-:Y:S01]  /*67f60*/  IADD3 R14, P6, PT, R72, UR12, RZ ;  /* 0x0000000c480e7c10 */ /* 0x000fe2000ffde0ff */
[----:B------:R-:W-:Y:S01]  /*67f70*/  LDGSTS.E [R230+-0xbff8], desc[UR22][R232.64], P3 ;  /* 0xf4008000e8e67fae */ /* 0x000fe200099a1016 */
[----:B------:R-:W-:Y:S02]  /*67f80*/  ISETP.NE.U32.AND P4, PT, R2, RZ, PT ;  /* 0x000000ff0200720c */ /* 0x000fe40003f85070 */
[----:B------:R-:W-:Y:S02]  /*67f90*/  LOP3.LUT R16, R3, 0x10, RZ, 0xfc, !PT ;  /* 0x0000001003107812 */ /* 0x000fe400078efcff */
[----:B------:R-:W-:Y:S02]  /*67fa0*/  IADD3.X R15, PT, PT, R73, UR13, RZ, P6, !PT ;  /* 0x0000000d490f7c10 */ /* 0x000fe4000b7fe4ff */
[----:B------:R-:W-:-:S02]  /*67fb0*/  IADD3 R12, P6, PT, R70, UR12, RZ ;  /* 0x0000000c460c7c10 */ /* 0x000fc4000ffde0ff */
[----:B------:R-:W-:Y:S01]  /*67fc0*/  ISETP.GE.AND P3, PT, R16, UR9, PT ;  /* 0x0000000910007c0c */ /* 0x000fe2000bf66270 */
[----:B------:R-:W-:Y:S01]  /*67fd0*/  LDGSTS.E [R230+-0xa000], desc[UR22][R14.64], P5 ;  /* 0xf60000000ee67fae */ /* 0x000fe2000a9a1016 */
[----:B------:R-:W-:Y:S02]  /*67fe0*/  IADD3.X R13, PT, PT, R71, UR13, RZ, P6, !PT ;  /* 0x0000000d470d7c10 */ /* 0x000fe4000b7fe4ff */
[----:B------:R-:W-:Y:S02]  /*67ff0*/  LOP3.LUT R17, R3, 0x12, RZ, 0xfc, !PT ;  /* 0x0000001203117812 */ /* 0x000fe400078efcff */
[----:B------:R-:W-:Y:S01]  /*68000*/  SEL R70, RZ, 0x4, P3 ;  /* 0x00000004ff467807 */ /* 0x000fe20001800000 */
[----:B------:R-:W-:Y:S01]  /*68010*/  LDGSTS.E [R230+-0x9ff8], desc[UR22][R12.64], P4 ;  /* 0xf60080000ce67fae */ /* 0x000fe2000a1a1016 */
[----:B------:R-:W-:Y:S02]  /*68020*/  ISETP.GE.AND P4, PT, R17, UR9, PT ;  /* 0x0000000911007c0c */ /* 0x000fe4000bf86270 */
[----:B------:R-:W-:-:S02]  /*68030*/  SEL R70, R70, RZ, P1 ;  /* 0x000000ff46467207 */ /* 0x000fc40000800000 */
[----:B------:R-:W-:Y:S02]  /*68040*/  SEL R2, RZ, 0x4, P4 ;  /* 0x00000004ff027807 */ /* 0x000fe40002000000 */
[----:B------:R-:W-:Y:S02]  /*68050*/  ISETP.NE.U32.AND P3, PT, R70, RZ, PT ;  /* 0x000000ff4600720c */ /* 0x000fe40003f65070 */
[----:B------:R-:W-:Y:S02]  /*68060*/  SEL R2, R2, RZ, P1 ;  /* 0x000000ff02027207 */ /* 0x000fe40000800000 */
[----:B------:R-:W-:Y:S02]  /*68070*/  IADD3 R70, P5, PT, R250, UR12, RZ ;  /* 0x0000000cfa467c10 */ /* 0x000fe4000ffbe0ff */
[----:B------:R-:W-:Y:S02]  /*68080*/  ISETP.NE.U32.AND P4, PT, R2, RZ, PT ;  /* 0x000000ff0200720c */ /* 0x000fe40003f85070 */
[----:B------:R-:W-:-:S02]  /*68090*/  IADD3.X R71, PT, PT, R251, UR13, RZ, P5, !PT ;  /* 0x0000000dfb477c10 */ /* 0x000fc4000affe4ff */
[----:B------:R-:W-:Y:S02]  /*680a0*/  LOP3.LUT R17, R3, 0x30, RZ, 0xfc, !PT ;  /* 0x0000003003117812 */ /* 0x000fe400078efcff */
[----:B------:R-:W-:Y:S01]  /*680b0*/  IADD3 R72, P5, PT, R248, UR12, RZ ;  /* 0x0000000cf8487c10 */ /* 0x000fe2000ffbe0ff */
[----:B------:R-:W-:Y:S01]  /*680c0*/  LDGSTS.E [R23+-0x10000], desc[UR22][R70.64], P3 ;  /* 0xf000000046177fae */ /* 0x000fe200099a1016 */
        /* <DEDUP_REMOVED lines=12> */
[----:B------:R-:W-:Y:S02]  /*68190*/  IADD3 R68, P6, PT, R68, UR12, RZ ;  /* 0x0000000c44447c10 */ /* 0x000fe4000ffde0ff */
[----:B------:R-:W-:Y:S02]  /*681a0*/  SEL R74, R74, RZ, P1 ;  /* 0x000000ff4a4a7207 */ /* 0x000fe40000800000 */
[----:B------:R-:W-:Y:S02]  /*681b0*/  SEL R2, R2, RZ, P1 ;  /* 0x000000ff02027207 */ /* 0x000fe40000800000 */
[----:B------:R-:W-:Y:S02]  /*681c0*/  IADD3.X R69, PT, PT, R69, UR13, RZ, P6, !PT ;  /* 0x0000000d45457c10 */ /* 0x000fe4000b7fe4ff */
[----:B------:R-:W-:Y:S02]  /*681d0*/  ISETP.NE.U32.AND P5, PT, R74, RZ, PT ;  /* 0x000000ff4a00720c */ /* 0x000fe40003fa5070 */
[----:B------:R-:W-:Y:S01]  /*681e0*/  IADD3 R66, P6, PT, R66, UR12, RZ ;  /* 0x0000000c42427c10 */ /* 0x000fe2000ffde0ff */
[----:B------:R-:W-:Y:S01]  /*681f0*/  LDGSTS.E [R23+-0xe000], desc[UR22][R68.64], P3 ;  /* 0xf200000044177fae */ /* 0x000fe200099a1016 */
[----:B------:R-:W-:-:S02]  /*68200*/  ISETP.NE.U32.AND P4, PT, R2, RZ, PT ;  /* 0x000000ff0200720c */ /* 0x000fc40003f85070 */
[----:B------:R-:W-:Y:S02]  /*68210*/  LOP3.LUT R17, R3, 0x52, RZ, 0xfc, !PT ;  /* 0x0000005203117812 */ /* 0x000fe400078efcff */
[----:B------:R-:W-:Y:S02]  /*68220*/  IADD3.X R67, PT, PT, R67, UR13, RZ, P6, !PT ;  /* 0x0000000d43437c10 */ /* 0x000fe4000b7fe4ff */
[----:B------:R-:W-:Y:S02]  /*68230*/  IADD3 R64, P6, PT, R64, UR12, RZ ;  /* 0x0000000c40407c10 */ /* 0x000fe4000ffde0ff */
[----:B------:R-:W-:Y:S01]  /*68240*/  ISETP.GE.AND P3, PT, R17, UR9, PT ;  /* 0x0000000911007c0c */ /* 0x000fe2000bf66270 */
[----:B------:R-:W-:Y:S01]  /*68250*/  LDGSTS.E [R23+-0xdff8], desc[UR22][R66.64], P5 ;  /* 0xf200800042177fae */ /* 0x000fe2000a9a1016 */
[----:B------:R-:W-:Y:S02]  /*68260*/  IADD3.X R65, PT, PT, R65, UR13, RZ, P6, !PT ;  /* 0x0000000d41417c10 */ /* 0x000fe4000b7fe4ff */
[----:B------:R-:W-:-:S02]  /*68270*/  SEL R2, RZ, 0x4, P3 ;  /* 0x00000004ff027807 */ /* 0x000fc40001800000 */
[C---:B------:R-:W-:Y:S01]  /*68280*/  LOP3.LUT R16, R3.reuse, 0x70, RZ, 0xfc, !PT ;  /* 0x0000007003107812 */ /* 0x040fe200078efcff */
[----:B------:R-:W-:Y:S01]  /*68290*/  LDGSTS.E [R23+-0xc000], desc[UR22][R64.64], P4 ;  /* 0xf400000040177fae */ /* 0x000fe2000a1a1016 */
[----:B------:R-:W-:Y:S02]  /*682a0*/  LOP3.LUT R17, R3, 0x72, RZ, 0xfc, !PT ;  /* 0x0000007203117812 */ /* 0x000fe400078efcff */
[----:B------:R-:W-:Y:S02]  /*682b0*/  SEL R2, R2, RZ, P1 ;  /* 0x000000ff02027207 */ /* 0x000fe40000800000 */
[----:B------:R-:W-:Y:S02]  /*682c0*/  ISETP.GE.AND P4, PT, R16, UR9, PT ;  /* 0x0000000910007c0c */ /* 0x000fe4000bf86270 */
[----:B------:R-:W-:Y:S02]  /*682d0*/  ISETP.GE.AND P5, PT, R17, UR9, PT ;  /* 0x0000000911007c0c */ /* 0x000fe4000bfa6270 */
[----:B------:R-:W-:-:S02]  /*682e0*/  ISETP.NE.U32.AND P3, PT, R2, RZ, PT ;  /* 0x000000ff0200720c */ /* 0x000fc40003f65070 */
[----:B------:R-:W-:Y:S02]  /*682f0*/  SEL R74, RZ, 0x4, P4 ;  /* 0x00000004ff4a7807 */ /* 0x000fe40002000000 */
[----:B------:R-:W-:Y:S02]  /*68300*/  SEL R2, RZ, 0x4, P5 ;  /* 0x00000004ff027807 */ /* 0x000fe40002800000 */
[----:B------:R-:W-:Y:S02]  /*68310*/  IADD3 R222, P6, PT, R62, UR12, RZ ;  /* 0x0000000c3ede7c10 */ /* 0x000fe4000ffde0ff */
[----:B------:R-:W-:Y:S02]  /*68320*/  SEL R74, R74, RZ, P1 ;  /* 0x000000ff4a4a7207 */ /* 0x000fe40000800000 */
[----:B------:R-:W-:Y:S02]  /*68330*/  SEL R2, R2, RZ, P1 ;  /* 0x000000ff02027207 */ /* 0x000fe40000800000 */
[----:B------:R-:W-:-:S02]  /*68340*/  IADD3.X R223, PT, PT, R63, UR13, RZ, P6, !PT ;  /* 0x0000000d3fdf7c10 */ /* 0x000fc4000b7fe4ff */
[----:B------:R-:W-:Y:S02]  /*68350*/  ISETP.NE.U32.AND P5, PT, R74, RZ, PT ;  /* 0x000000ff4a00720c */ /* 0x000fe40003fa5070 */
[----:B------:R-:W-:Y:S01]  /*68360*/  IADD3 R248, P6, PT, R60, UR12, RZ ;  /* 0x0000000c3cf87c10 */ /* 0x000fe2000ffde0ff */
[----:B------:R-:W-:Y:S01]  /*68370*/  LDGSTS.E [R23+-0xbff8], desc[UR22][R222.64], P3 ;  /* 0xf4008000de177fae */ /* 0x000fe200099a1016 */
[----:B------:R-:W-:Y:S02]  /*68380*/  ISETP.NE.U32.AND P4, PT, R2, RZ, PT ;  /* 0x000000ff0200720c */ /* 0x000fe40003f85070 */
[----:B------:R-:W-:Y:S02]  /*68390*/  IADD3.X R249, PT, PT, R61, UR13, RZ, P6, !PT ;  /* 0x0000000d3df97c10 */ /* 0x000fe4000b7fe4ff */
[----:B------:R-:W-:Y:S02]  /*683a0*/  IADD3 R250, P6, PT, R58, UR12, RZ ;  /* 0x0000000c3afa7c10 */ /* 0x000fe4000ffde0ff */
[----:B------:R-:W-:-:S02]  /*683b0*/  LOP3.LUT R16, R3, 0x14, RZ, 0xfc, !PT ;  /* 0x0000001403107812 */ /* 0x000fc400078efcff */
[----:B------:R-:W-:Y:S01]  /*683c0*/  IADD3.X R251, PT, PT, R59, UR13, RZ, P6, !PT ;  /* 0x0000000d3bfb7c10 */ /* 0x000fe2000b7fe4ff */
[----:B------:R-:W-:Y:S01]  /*683d0*/  LDGSTS.E [R23+-0xa000], desc[UR22][R248.64], P5 ;  /* 0xf6000000f8177fae */ /* 0x000fe2000a9a1016 */
[----:B------:R-:W-:Y:S02]  /*683e0*/  ISETP.GE.AND P3, PT, R16, UR9, PT ;  /* 0x0000000910007c0c */ /* 0x000fe4000bf66270 */
[----:B------:R-:W-:Y:S01]  /*683f0*/  LOP3.LUT R17, R3, 0x16, RZ, 0xfc, !PT ;  /* 0x0000001603117812 */ /* 0x000fe200078efcff */
[----:B------:R2:W-:Y:S03]  /*68400*/  LDGSTS.E [R23+-0x9ff8], desc[UR22][R250.64], P4 ;  /* 0xf6008000fa177fae */ /* 0x0005e6000a1a1016 */
[----:B------:R-:W-:Y:S02]  /*68410*/  ISETP.GE.AND P4, PT, R17, UR9, PT ;  /* 0x0000000911007c0c */ /* 0x000fe4000bf86270 */
[----:B--2---:R-:W-:-:S04]  /*68420*/  SEL R23, RZ, 0x4, P3 ;  /* 0x00000004ff177807 */ /* 0x004fc80001800000 */
[----:B------:R-:W-:Y:S02]  /*68430*/  SEL R23, R23, RZ, P1 ;  /* 0x000000ff17177207 */ /* 0x000fe40000800000 */
[----:B------:R-:W-:Y:S02]  /*68440*/  SEL R2, RZ, 0x4, P4 ;  /* 0x00000004ff027807 */ /* 0x000fe40002000000 */
[----:B------:R-:W-:Y:S02]  /*68450*/  ISETP.NE.U32.AND P3, PT, R23, RZ, PT ;  /* 0x000000ff1700720c */ /* 0x000fe40003f65070 */
[----:B------:R-:W-:Y:S02]  /*68460*/  SEL R2, R2, RZ, P1 ;  /* 0x000000ff02027207 */ /* 0x000fe40000800000 */
[----:B------:R-:W-:Y:S02]  /*68470*/  IADD3 R58, P5, PT, R246, UR12, RZ ;  /* 0x0000000cf63a7c10 */ /* 0x000fe4000ffbe0ff */
[----:B------:R-:W-:-:S02]  /*68480*/  ISETP.NE.U32.AND P4, PT, R2, RZ, PT ;  /* 0x000000ff0200720c */ /* 0x000fc40003f85070 */
[----:B------:R-:W-:Y:S02]  /*68490*/  IADD3.X R59, PT, PT, R247, UR13, RZ, P5, !PT ;  /* 0x0000000df73b7c10 */ /* 0x000fe4000affe4ff */
[----:B------:R-:W-:Y:S02]  /*684a0*/  LOP3.LUT R17, R3, 0x34, RZ, 0xfc, !PT ;  /* 0x0000003403117812 */ /* 0x000fe400078efcff */
[----:B------:R-:W-:Y:S01]  /*684b0*/  IADD3 R60, P5, PT, R240, UR12, RZ ;  /* 0x0000000cf03c7c10 */ /* 0x000fe2000ffbe0ff */
[----:B------:R-:W-:Y:S01]  /*684c0*/  LDGSTS.E [R22+-0x10000], desc[UR22][R58.64], P3 ;  /* 0xf00000003a167fae */ /* 0x000fe200099a1016 */
[----:B------:R-:W-:Y:S02]  /*684d0*/  ISETP.GE.AND P3, PT, R17, UR9, PT ;  /* 0x0000000911007c0c */ /* 0x000fe4000bf66270 */
        /* <DEDUP_REMOVED lines=25> */
[----:B------:R-:W-:Y:S02]  /*68670*/  SEL R2, RZ, 0x4, P3 ;  /* 0x00000004ff027807 */ /* 0x000fe40001800000 */
[C---:B------:R-:W-:Y:S01]  /*68680*/  LOP3.LUT R16, R3.reuse, 0x74, RZ, 0xfc, !PT ;  /* 0x0000007403107812 */ /* 0x040fe200078efcff */
[----:B------:R-:W-:Y:S01]  /*68690*/  LDGSTS.E [R22+-0xc000], desc[UR22][R52.64], P4 ;  /* 0xf400000034167fae */ /* 0x000fe2000a1a1016 */
[----:B------:R-:W-:Y:S02]  /*686a0*/  LOP3.LUT R17, R3, 0x76, RZ, 0xfc, !PT ;  /* 0x0000007603117812 */ /* 0x000fe400078efcff */
[----:B------:R-:W-:-:S02]  /*686b0*/  SEL R2, R2, RZ, P1 ;  /* 0x000000ff02027207 */ /* 0x000fc40000800000 */
[----:B------:R-:W-:Y:S02]  /*686c0*/  ISETP.GE.AND P4, PT, R16, UR9, PT ;  /* 0x0000000910007c0c */ /* 0x000fe4000bf86270 */
[----:B------:R-:W-:Y:S02]  /*686d0*/  ISETP.GE.AND P5, PT, R17, UR9, PT ;  /* 0x0000000911007c0c */ /* 0x000fe4000bfa6270 */
[----:B------:R-:W-:Y:S02]  /*686e0*/  ISETP.NE.U32.AND P3, PT, R2, RZ, PT ;  /* 0x000000ff0200720c */ /* 0x000fe40003f65070 */
[----:B------:R-:W-:Y:S02]  /*686f0*/  SEL R23, RZ, 0x4, P4 ;  /* 0x00000004ff177807 */ /* 0x000fe40002000000 */
[----:B------:R-:W-:Y:S02]  /*68700*/  SEL R2, RZ, 0x4, P5 ;  /* 0x00000004ff027807 */ /* 0x000fe40002800000 */
[----:B------:R-:W-:-:S02]  /*68710*/  IADD3 R50, P6, PT, R50, UR12, RZ ;  /* 0x0000000c32327c10 */ /* 0x000fc4000ffde0ff */
[----:B------:R-:W-:Y:S02]  /*68720*/  SEL R23, R23, RZ, P1 ;  /* 0x000000ff17177207 */ /* 0x000fe40000800000 */
[----:B------:R-:W-:Y:S02]  /*68730*/  SEL R2, R2, RZ, P1 ;  /* 0x000000ff02027207 */ /* 0x000fe40000800000 */
[----:B------:R-:W-:Y:S02]  /*68740*/  IADD3.X R51, PT, PT, R51, UR13, RZ, P6, !PT ;  /* 0x0000000d33337c10 */ /* 0x000fe4000b7fe4ff */
[----:B------:R-:W-:Y:S02]  /*68750*/  ISETP.NE.U32.AND P5, PT, R23, RZ, PT ;  /* 0x000000ff1700720c */ /* 0x000fe40003fa5070 */
[----:B------:R-:W-:Y:S01]  /*68760*/  IADD3 R240, P6, PT, R48, UR12, RZ ;  /* 0x0000000c30f07c10 */ /* 0x000fe2000ffde0ff */
[----:B------:R-:W-:Y:S01]  /*68770*/  LDGSTS.E [R22+-0xbff8], desc[UR22][R50.64], P3 ;  /* 0xf400800032167fae */ /* 0x000fe200099a1016 */
[----:B------:R-:W-:-:S02]  /*68780*/  ISETP.NE.U32.AND P4, PT, R2, RZ, PT ;  /* 0x000000ff0200720c */ /* 0x000fc40003f85070 */
[----:B------:R-:W-:Y:S02]  /*68790*/  IADD3.X R241, PT, PT, R49, UR13, RZ, P6, !PT ;  /* 0x0000000d31f17c10 */ /* 0x000fe4000b7fe4ff */
[----:B------:R-:W-:Y:S02]  /*687a0*/  IADD3 R244, P6, PT, R46, UR12, RZ ;  /* 0x0000000c2ef47c10 */ /* 0x000fe4000ffde0ff */
[----:B------:R-:W-:Y:S02]  /*687b0*/  LOP3.LUT R16, R3, 0x18, RZ, 0xfc, !PT ;  /* 0x0000001803107812 */ /* 0x000fe400078efcff */
[----:B------:R-:W-:Y:S01]  /*687c0*/  IADD3.X R245, PT, PT, R47, UR13, RZ, P6, !PT ;  /* 0x0000000d2ff57c10 */ /* 0x000fe2000b7fe4ff */
[----:B------:R-:W-:Y:S01]  /*687d0*/  LDGSTS.E [R22+-0xa000], desc[UR22][R240.64], P5 ;  /* 0xf6000000f0167fae */ /* 0x000fe2000a9a1016 */
[----:B------:R-:W-:Y:S02]  /*687e0*/  ISETP.GE.AND P3, PT, R16, UR9, PT ;  /* 0x0000000910007c0c */ /* 0x000fe4000bf66270 */
[----:B------:R-:W-:Y:S01]  /*687f0*/  LOP3.LUT R17, R3, 0x1a, RZ, 0xfc, !PT ;  /* 0x0000001a03117812 */ /* 0x000fe200078efcff */
[----:B------:R2:W-:Y:S03]  /*68800*/  LDGSTS.E [R22+-0x9ff8], desc[UR22][R244.64], P4 ;  /* 0xf6008000f4167fae */ /* 0x0005e6000a1a1016 */
[----:B------:R-:W-:-:S02]  /*68810*/  ISETP.GE.AND P4, PT, R17, UR9, PT ;  /* 0x0000000911007c0c */ /* 0x000fc4000bf86270 */
        /* <DEDUP_REMOVED lines=83> */
[----:B------:R-:W-:Y:S01]  /*68d50*/  ISETP.GE.AND P5, PT, R17, UR9, PT ;  /* 0x0000000911007c0c */ /* 0x000fe2000bfa6270 */
[----:B------:R-:W-:Y:S01]  /*68d60*/  STL.64 [R1+0x410], R100 ;  /* 0x0004106401007387 */ /* 0x000fe20000100a00 */
[----:B------:R-:W-:-:S02]  /*68d70*/  ISETP.NE.U32.AND P3, PT, R2, RZ, PT ;  /* 0x000000ff0200720c */ /* 0x000fc40003f65070 */
[----:B------:R-:W-:Y:S01]  /*68d80*/  SEL R21, RZ, 0x4, P4 ;  /* 0x00000004ff157807 */ /* 0x000fe20002000000 */
[----:B------:R-:W-:Y:S01]  /*68d90*/  STL.64 [R1+0x438], R98 ;  /* 0x0004386201007387 */ /* 0x000fe20000100a00 */
[----:B------:R-:W-:Y:S02]  /*68da0*/  SEL R2, RZ, 0x4, P5 ;  /* 0x00000004ff027807 */ /* 0x000fe40002800000 */
[----:B------:R-:W-:Y:S01]  /*68db0*/  IADD3 R32, P6, PT, R32, UR12, RZ ;  /* 0x0000000c20207c10 */ /* 0x000fe2000ffde0ff */
[----:B------:R-:W-:Y:S01]  /*68dc0*/  STL.64 [R1+0x8], R14 ;  /* 0x0000080e01007387 */ /* 0x000fe20000100a00 */
[----:B------:R-:W-:-:S03]  /*68dd0*/  SEL R21, R21, RZ, P1 ;  /* 0x000000ff15157207 */ /* 0x000fc60000800000 */
[----:B------:R2:W-:Y:S01]  /*68de0*/  STL.64 [R1+0x3e0], R12 ;  /* 0x0003e00c01007387 */ /* 0x0005e20000100a00 */
[----:B------:R-:W-:-:S03]  /*68df0*/  SEL R2, R2, RZ, P1 ;  /* 0x000000ff02027207 */ /* 0x000fc60000800000 */
[----:B------:R-:W3:Y:S01]  /*68e00*/  LDL.LU.64 R216, [R1+0xac8] ;  /* 0x000ac80001d87983 */ /* 0x000ee20000300a00 */
[----:B------:R-:W-:Y:S02]  /*68e10*/  IADD3.X R33, PT, PT, R33, UR13, RZ, P6, !PT ;  /* 0x0000000d21217c10 */ /* 0x000fe4000b7fe4ff */
[----:B------:R-:W-:Y:S02]  /*68e20*/  ISETP.NE.U32.AND P5, PT, R21, RZ, PT ;  /* 0x000000ff1500720c */ /* 0x000fe40003fa5070 */
[----:B------:R-:W-:Y:S01]  /*68e30*/  IADD3 R30, P6, PT, R30, UR12, RZ ;  /* 0x0000000c1e1e7c10 */ /* 0x000fe2000ffde0ff */
[----:B------:R-:W-:Y:S01]  /*68e40*/  LDGSTS.E [R20+-0xe000], desc[UR22][R32.64], P3 ;  /* 0xf200000020147fae */ /* 0x000fe200099a1016 */
[----:B------:R-:W-:-:S03]  /*68e50*/  ISETP.NE.U32.AND P4, PT, R2, RZ, PT ;  /* 0x000000ff0200720c */ /* 0x000fc60003f85070 */
[----:B--2---:R-:W2:Y:S01]  /*68e60*/  LDL.LU.64 R12, [R1+0xaa8] ;  /* 0x000aa800010c7983 */ /* 0x004ea20000300a00 */
[----:B------:R-:W-:Y:S02]  /*68e70*/  IADD3.X R31, PT, PT, R31, UR13, RZ, P6, !PT ;  /* 0x0000000d1f1f7c10 */ /* 0x000fe4000b7fe4ff */
[----:B------:R-:W-:Y:S01]  /*68e80*/  IADD3 R28, P6, PT, R28, UR12, RZ ;  /* 0x0000000c1c1c7c10 */ /* 0x000fe2000ffde0ff */
[----:B------:R-:W4:Y:S01]  /*68e90*/  LDL.LU.64 R14, [R1+0x4b0] ;  /* 0x0004b000010e7983 */ /* 0x000f220000300a00 */
[----:B------:R-:W-:Y:S02]  /*68ea0*/  LOP3.LUT R17, R3, 0x5e, RZ, 0xfc, !PT ;  /* 0x0000005e03117812 */ /* 0x000fe400078efcff */
[----:B------:R-:W-:Y:S01]  /*68eb0*/  IADD3.X R29, PT, PT, R29, UR13, RZ, P6, !PT ;  /* 0x0000000d1d1d7c10 */ /* 0x000fe2000b7fe4ff */
[----:B------:R-:W-:Y:S01]  /*68ec0*/  LDGSTS.E [R20+-0xdff8], desc[UR22][R30.64], P5 ;  /* 0xf20080001e147fae */ /* 0x000fe2000a9a1016 */
[----:B------:R-:W-:Y:S02]  /*68ed0*/  ISETP.GE.AND P3, PT, R17, UR9, PT ;  /* 0x0000000911007c0c */ /* 0x000fe4000bf66270 */
[C---:B------:R-:W-:Y:S01]  /*68ee0*/  LOP3.LUT R16, R3.reuse, 0x7c, RZ, 0xfc, !PT ;  /* 0x0000007c03107812 */ /* 0x040fe200078efcff */
[----:B------:R-:W-:Y:S01]  /*68ef0*/  LDGSTS.E [R20+-0xc000], desc[UR22][R28.64], P4 ;  /* 0xf40000001c147fae */ /* 0x000fe2000a1a1016 */
[----:B------:R-:W-:-:S02]  /*68f00*/  LOP3.LUT R17, R3, 0x7e, RZ, 0xfc, !PT ;  /* 0x0000007e03117812 */ /* 0x000fc400078efcff */
[----:B------:R-:W-:Y:S02]  /*68f10*/  ISETP.GE.AND P4, PT, R16, UR9, PT ;  /* 0x0000000910007c0c */ /* 0x000fe4000bf86270 */
[----:B------:R-:W-:Y:S02]  /*68f20*/  ISETP.GE.AND P5, PT, R17, UR9, PT ;  /* 0x0000000911007c0c */ /* 0x000fe4000bfa6270 */
[----:B------:R-:W4:Y:S04]  /*68f30*/  LDL.LU.64 R16, [R1+0x5f8] ;  /* 0x0005f80001107983 */ /* 0x000f280000300a00 */
[----:B------:R-:W4:Y:S04]  /*68f40*/  LDL.LU.64 R110, [R1+0x6e0] ;  /* 0x0006e000016e7983 */ /* 0x000f280000300a00 */
[----:B------:R-:W4:Y:S01]  /*68f50*/  LDL.LU.64 R112, [R1+0x7a8] ;  /* 0x0007a80001707983 */ /* 0x000f220000300a00 */
[----:B------:R-:W-:-:S02]  /*68f60*/  SEL R2, RZ, 0x4, P3 ;  /* 0x00000004ff027807 */ /* 0x000fc40001800000 */
[----:B------:R-:W-:Y:S01]  /*68f70*/  IADD3 R26, P6, PT, R26, UR12, RZ ;  /* 0x0000000c1a1a7c10 */ /* 0x000fe2000ffde0ff */
[----:B------:R-:W4:Y:S01]  /*68f80*/  LDL.LU.64 R114, [R1+0x8c0] ;  /* 0x0008c00001727983 */ /* 0x000f220000300a00 */
[----:B------:R-:W-:-:S04]  /*68f90*/  SEL R2, R2, RZ, P1 ;  /* 0x000000ff02027207 */ /* 0x000fc80000800000 */
[----:B------:R-:W-:Y:S02]  /*68fa0*/  ISETP.NE.U32.AND P3, PT, R2, RZ, PT ;  /* 0x000000ff0200720c */ /* 0x000fe40003f65070 */
[----:B------:R-:W-:Y:S02]  /*68fb0*/  IADD3.X R27, PT, PT, R27, UR13, RZ, P6, !PT ;  /* 0x0000000d1b1b7c10 */ /* 0x000fe4000b7fe4ff */
[----:B------:R-:W-:Y:S02]  /*68fc0*/  SEL R2, RZ, 0x4, P5 ;  /* 0x00000004ff027807 */ /* 0x000fe40002800000 */
[----:B------:R-:W-:Y:S02]  /*68fd0*/  LOP3.LUT R219, R219, 0x7f, RZ, 0xc0, !PT ;  /* 0x0000007fdbdb7812 */ /* 0x000fe400078ec0ff */
[----:B------:R-:W-:Y:S02]  /*68fe0*/  SEL R2, R2, RZ, P1 ;  /* 0x000000ff02027207 */ /* 0x000fe40000800000 */
[----:B------:R-:W-:-:S03]  /*68ff0*/  SEL R21, RZ, 0x4, P4 ;  /* 0x00000004ff157807 */ /* 0x000fc60002000000 */
[----:B------:R-:W-:Y:S01]  /*69000*/  LDGSTS.E [R20+-0xbff8], desc[UR22][R26.64], P3 ;  /* 0xf40080001a147fae */ /* 0x000fe200099a1016 */
[----:B------:R-:W-:Y:S02]  /*69010*/  ISETP.GE.AND P3, PT, R219, UR9, PT ;  /* 0x00000009db007c0c */ /* 0x000fe4000bf66270 */
[----:B------:R-:W-:Y:S01]  /*69020*/  ISETP.NE.U32.AND P4, PT, R2, RZ, PT ;  /* 0x000000ff0200720c */ /* 0x000fe20003f85070 */
[----:B------:R-:W4:Y:S01]  /*69030*/  LDL.LU.64 R218, [R1+0x988] ;  /* 0x0009880001da7983 */ /* 0x000f220000300a00 */
[----:B------:R-:W-:Y:S01]  /*69040*/  SEL R2, RZ, 0x4, P3 ;  /* 0x00000004ff027807 */ /* 0x000fe20001800000 */
[----:B------:R-:W-:Y:S01]  /*69050*/  USHF.L.U64.HI UR15, UR15, 0x2, UR4 ;  /* 0x000000020f0f7899 */ /* 0x000fe20008010204 */
[----:B------:R-:W-:Y:S02]  /*69060*/  SEL R21, R21, RZ, P1 ;  /* 0x000000ff15157207 */ /* 0x000fe40000800000 */
[----:B------:R-:W-:Y:S02]  /*69070*/  SEL R2, R2, RZ, P1 ;  /* 0x000000ff02027207 */ /* 0x000fe40000800000 */
[----:B------:R-:W-:-:S02]  /*69080*/  ISETP.NE.U32.AND P5, PT, R21, RZ, PT ;  /* 0x000000ff1500720c */ /* 0x000fc40003fa5070 */
[----:B------:R-:W-:Y:S02]  /*69090*/  IADD3 R224, P6, PT, R24, UR12, RZ ;  /* 0x0000000c18e07c10 */ /* 0x000fe4000ffde0ff */
[----:B------:R-:W-:Y:S02]  /*690a0*/  ISETP.NE.U32.AND P1, PT, R2, RZ, PT ;  /* 0x000000ff0200720c */ /* 0x000fe40003f25070 */
[----:B------:R-:W-:Y:S02]  /*690b0*/  IADD3.X R225, PT, PT, R25, UR13, RZ, P6, !PT ;  /* 0x0000000d19e17c10 */ /* 0x000fe4000b7fe4ff */
[----:B------:R-:W-:Y:S01]  /*690c0*/  IADD3 R220, P6, PT, R220, UR12, RZ ;  /* 0x0000000cdcdc7c10 */ /* 0x000fe2000ffde0ff */
[----:B------:R-:W-:-:S03]  /*690d0*/  VIADD R2, R19, 0x200000 ;  /* 0x0020000013027836 */ /* 0x000fc60000000000 */
[----:B------:R-:W-:Y:S01]  /*690e0*/  IADD3.X R221, PT, PT, R221, UR13, RZ, P6, !PT ;  /* 0x0000000ddddd7c10 */ /* 0x000fe2000b7fe4ff */
[----:B------:R-:W-:Y:S04]  /*690f0*/  LDGSTS.E [R20+-0xa000], desc[UR22][R224.64], P5 ;  /* 0xf6000000e0147fae */ /* 0x000fe8000a9a1016 */
[----:B------:R-:W-:Y:S04]  /*69100*/  LDGSTS.E [R20+-0x9ff8], desc[UR22][R220.64], P4 ;  /* 0xf6008000dc147fae */ /* 0x000fe8000a1a1016 */
[----:B------:R-:W0:Y:S01]  /*69110*/  LDGDEPBAR ;  /* 0x00000000000079af */ /* 0x000e220000000000 */
[----:B---3--:R-:W-:-:S04]  /*69120*/  IADD3 R226, P3, PT, R216, UR14, RZ ;  /* 0x0000000ed8e27c10 */ /* 0x008fc8000ff7e0ff */
[----:B------:R-:W-:Y:S02]  /*69130*/  IADD3.X R227, PT, PT, R217, UR15, RZ, P3, !PT ;  /* 0x0000000fd9e37c10 */ /* 0x000fe40009ffe4ff */
[----:B------:R-:W3:Y:S01]  /*69140*/  LDL.LU.64 R216, [R1+0x9a8] ;  /* 0x0009a80001d87983 */ /* 0x000ee20000300a00 */
[----:B--2---:R-:W-:-:S03]  /*69150*/  IADD3 R238, P3, PT, R12, UR14, RZ ;  /* 0x0000000e0cee7c10 */ /* 0x004fc6000ff7e0ff */
[----:B------:R-:W-:Y:S01]  /*69160*/  LDGSTS.E [R2+-0x80000], desc[UR22][R226.64], P1 ;  /* 0x80000000e2027fae */ /* 0x000fe200089a1016 */
[----:B------:R-:W-:Y:S02]  /*69170*/  IADD3.X R239, PT, PT, R13, UR15, RZ, P3, !PT ;  /* 0x0000000f0def7c10 */ /* 0x000fe40009ffe4ff */
[----:B----4-:R-:W-:-:S03]  /*69180*/  IADD3 R12, P3, PT, R14, UR14, RZ ;  /* 0x0000000e0e0c7c10 */ /* 0x010fc6000ff7e0ff */
[----:B------:R-:W-:Y:S01]  /*69190*/  LDGSTS.E [R2+-0x7fc00], desc[UR22][R238.64], P1 ;  /* 0x80400000ee027fae */ /* 0x000fe200089a1016 */
[----:B------:R-:W-:-:S05]  /*691a0*/  IADD3.X R13, PT, PT, R15, UR15, RZ, P3, !PT ;  /* 0x0000000f0f0d7c10 */ /* 0x000fca0009ffe4ff */
[----:B------:R2:W-:Y:S04]  /*691b0*/  STL.64 [R1+0x4b0], R12 ;  /* 0x0004b00c01007387 */ /* 0x0005e80000100a00 */
[----:B------:R2:W-:Y:S04]  /*691c0*/  LDGSTS.E [R2+-0x7f800], desc[UR22][R12.64], P1 ;  /* 0x808000000c027fae */ /* 0x0005e800089a1016 */
[----:B------:R-:W4:Y:S01]  /*691d0*/  LDL.LU.64 R14, [R1+0x958] ;  /* 0x00095800010e7983 */ /* 0x000f220000300a00 */
[----:B--2---:R-:W-:-:S04]  /*691e0*/  IADD3 R12, P3, PT, R16, UR14, RZ ;  /* 0x0000000e100c7c10 */ /* 0x004fc8000ff7e0ff */
[----:B------:R-:W-:-:S05]  /*691f0*/  IADD3.X R13, PT, PT, R17, UR15, RZ, P3, !PT ;  /* 0x0000000f110d7c10 */ /* 0x000fca0009ffe4ff */
[----:B------:R2:W-:Y:S04]  /*69200*/  STL.64 [R1+0x5f8], R12 ;  /* 0x0005f80c01007387 */ /* 0x0005e80000100a00 */
[----:B------:R-:W4:Y:S04]  /*69210*/  LDL.LU.64 R16, [R1+0x940] ;  /* 0x0009400001107983 */ /* 0x000f280000300a00 */
[----:B------:R2:W-:Y:S02]  /*69220*/  LDGSTS.E [R2+-0x7f400], desc[UR22][R12.64], P1 ;  /* 0x80c000000c027fae */ /* 0x0005e400089a1016 */
[----:B--2---:R-:W-:-:S04]  /*69230*/  IADD3 R12, P3, PT, R110, UR14, RZ ;  /* 0x0000000e6e0c7c10 */ /* 0x004fc8000ff7e0ff */
        /* <DEDUP_REMOVED lines=17> */
[----:B------:R3:W-:Y:S04]  /*69350*/  LDGSTS.E [R2+-0x7e400], desc[UR22][R12.64], P1 ;  /* 0x81c000000c027fae */ /* 0x0007e800089a1016 */
[----:B------:R-:W2:Y:S01]  /*69360*/  LDL.LU.64 R218, [R1+0x7d8] ;  /* 0x0007d80001da7983 */ /* 0x000ea20000300a00 */
[----:B---3--:R-:W-:-:S04]  /*69370*/  IADD3 R12, P3, PT, R216, UR14, RZ ;  /* 0x0000000ed80c7c10 */ /* 0x008fc8000ff7e0ff */
[----:B------:R-:W-:-:S05]  /*69380*/  IADD3.X R13, PT, PT, R217, UR15, RZ, P3, !PT ;  /* 0x0000000fd90d7c10 */ /* 0x000fca0009ffe4ff */
[----:B------:R4:W-:Y:S04]  /*69390*/  STL.64 [R1+0x9a8], R12 ;  /* 0x0009a80c01007387 */ /* 0x0009e80000100a00 */
[----:B------:R-:W3:Y:S04]  /*693a0*/  LDL.LU.64 R216, [R1+0x7b0] ;  /* 0x0007b00001d87983 */ /* 0x000ee80000300a00 */
[----:B------:R4:W-:Y:S02]  /*693b0*/  LDGSTS.E [R2+-0x7e000], desc[UR22][R12.64], P1 ;  /* 0x820000000c027fae */ /* 0x0009e400089a1016 */
[----:B----4-:R-:W-:-:S04]  /*693c0*/  IADD3 R12, P3, PT, R14, UR14, RZ ;  /* 0x0000000e0e0c7c10 */ /* 0x010fc8000ff7e0ff */
[----:B------:R-:W-:-:S05]  /*693d0*/  IADD3.X R13, PT, PT, R15, UR15, RZ, P3, !PT ;  /* 0x0000000f0f0d7c10 */ /* 0x000fca0009ffe4ff */
[----:B------:R4:W-:Y:S04]  /*693e0*/  STL.64 [R1+0x958], R12 ;  /* 0x0009580c01007387 */ /* 0x0009e80000100a00 */
[----:B------:R4:W-:Y:S04]  /*693f0*/  LDGSTS.E [R2+-0x7dc00], desc[UR22][R12.64], P1 ;  /* 0x824000000c027fae */ /* 0x0009e800089a1016 */
[----:B------:R-:W3:Y:S01]  /*69400*/  LDL.LU.64 R14, [R1+0x778] ;  /* 0x00077800010e7983 */ /* 0x000ee20000300a00 */
[----:B----4-:R-:W-:-:S04]  /*69410*/  IADD3 R12, P3, PT, R16, UR14, RZ ;  /* 0x0000000e100c7c10 */ /* 0x010fc8000ff7e0ff */
        /* <DEDUP_REMOVED lines=27> */
[----:B------:R-:W2:Y:S04]  /*695d0*/  LDL.LU.64 R216, [R1+0x630] ;  /* 0x0006300001d87983 */ /* 0x000ea80000300a00 */
[----:B------:R3:W-:Y:S02]  /*695e0*/  LDGSTS.E [R2+-0x7c400], desc[UR22][R12.64], P1 ;  /* 0x83c000000c027fae */ /* 0x0007e400089a1016 */
[----:B---3--:R-:W-:-:S04]  /*695f0*/  IADD3 R12, P3, PT, R14, UR14, RZ ;  /* 0x0000000e0e0c7c10 */ /* 0x008fc8000ff7e0ff */
        /* <DEDUP_REMOVED lines=88> */
[----:B------:R3:W-:Y:S04]  /*69b80*/  LDGSTS.E [R2+-0x5fc00], desc[UR22][R12.64], P1 ;  /* 0xa04000000c027fae */ /* 0x0007e800089a1016 */
[----:B------:R-:W2:Y:S01]  /*69b90*/  LDL.LU.64 R112, [R1+0x198] ;  /* 0x0001980001707983 */ /* 0x000ea20000300a00 */
        /* <DEDUP_REMOVED lines=16> */
[----:B------:R-:W-:Y:S02]  /*69ca0*/  IADD3.X R13, PT, PT, R15, UR15, RZ, P3, !PT ;  /* 0x0000000f0f0d7c10 */ /* 0x000fe40009ffe4ff */
[----:B------:R-:W3:Y:S04]  /*69cb0*/  LDL.LU.64 R14, [R1+0x28] ;  /* 0x00002800010e7983 */ /* 0x000ee80000300a00 */
[----:B------:R4:W-:Y:S04]  /*69cc0*/  STL.64 [R1+0xfd0], R12 ;  /* 0x000fd00c01007387 */ /* 0x0009e80000100a00 */
[----:B------:R4:W-:Y:S02]  /*69cd0*/  LDGSTS.E [R2+-0x5ec00], desc[UR22][R12.64], P1 ;  /* 0xa14000000c027fae */ /* 0x0009e400089a1016 */
[----:B----4-:R-:W-:-:S04]  /*69ce0*/  IADD3 R12, P3, PT, R16, UR14, RZ ;  /* 0x0000000e100c7c10 */ /* 0x010fc8000ff7e0ff */
[----:B------:R-:W-:Y:S02]  /*69cf0*/  IADD3.X R13, PT, PT, R17, UR15, RZ, P3, !PT ;  /* 0x0000000f110d7c10 */ /* 0x000fe40009ffe4ff */
[----:B------:R-:W4:Y:S04]  /*69d00*/  LDL.LU.64 R16, [R1+0x18] ;  /* 0x0000180001107983 */ /* 0x000f280000300a00 */
[----:B------:R2:W-:Y:S04]  /*69d10*/  STL.64 [R1+0x1008], R12 ;  /* 0x0010080c01007387 */ /* 0x0005e80000100a00 */
[----:B------:R2:W-:Y:S02]  /*69d20*/  LDGSTS.E [R2+-0x5e800], desc[UR22][R12.64], P1 ;  /* 0xa18000000c027fae */ /* 0x0005e400089a1016 */
[----:B--2---:R-:W-:-:S04]  /*69d30*/  IADD3 R12, P3, PT, R100, UR14, RZ ;  /* 0x0000000e640c7c10 */ /* 0x004fc8000ff7e0ff */
[----:B------:R-:W-:-:S05]  /*69d40*/  IADD3.X R13, PT, PT, R101, UR15, RZ, P3, !PT ;  /* 0x0000000f650d7c10 */ /* 0x000fca0009ffe4ff */
        /* <DEDUP_REMOVED lines=22> */
[----:B---3--:R-:W-:-:S04]  /*69eb0*/  IADD3 R12, P3, PT, R14, UR14, RZ ;  /* 0x0000000e0e0c7c10 */ /* 0x008fc8000ff7e0ff */
[----:B------:R-:W-:-:S05]  /*69ec0*/  IADD3.X R13, PT, PT, R15, UR15, RZ, P3, !PT ;  /* 0x0000000f0f0d7c10 */ /* 0x000fca0009ffe4ff */
[----:B------:R4:W-:Y:S04]  /*69ed0*/  STL.64 [R1+0x1160], R12 ;  /* 0x0011600c01007387 */ /* 0x0009e80000100a00 */
[----:B------:R4:W-:Y:S02]  /*69ee0*/  LDGSTS.E [R2+-0x5cc00], desc[UR22][R12.64], P1 ;  /* 0xa34000000c027fae */ /* 0x0009e400089a1016 */
[----:B----4-:R-:W-:-:S04]  /*69ef0*/  IADD3 R12, P3, PT, R16, UR14, RZ ;  /* 0x0000000e100c7c10 */ /* 0x010fc8000ff7e0ff */
        /* <DEDUP_REMOVED lines=46> */
[----:B------:R2:W-:Y:S04]  /*6a1e0*/  LDGSTS.E [R2+-0x59c00], desc[UR22][R12.64], P1 ;  /* 0xa64000000c027fae */ /* 0x0005e800089a1016 */
[----:B------:R-:W3:Y:S01]  /*6a1f0*/  LDL.LU.64 R216, [R1+0xb40] ;  /* 0x000b400001d87983 */ /* 0x000ee20000300a00 */
[----:B--2---:R-:W-:-:S04]  /*6a200*/  IADD3 R12, P3, PT, R190, UR14, RZ ;  /* 0x0000000ebe0c7c10 */ /* 0x004fc8000ff7e0ff */
[----:B------:R-:W-:Y:S02]  /*6a210*/  IADD3.X R13, PT, PT, R191, UR15, RZ, P3, !PT ;  /* 0x0000000fbf0d7c10 */ /* 0x000fe40009ffe4ff */
[----:B------:R-:W-:-:S03]  /*6a220*/  IADD3 R14, P3, PT, R188, UR14, RZ ;  /* 0x0000000ebc0e7c10 */ /* 0x000fc6000ff7e0ff */
[----:B------:R2:W-:Y:S01]  /*6a230*/  STL.64 [R1+0x12c0], R12 ;  /* 0x0012c00c01007387 */ /* 0x0005e20000100a00 */
[----:B------:R-:W-:-:S03]  /*6a240*/  IADD3.X R15, PT, PT, R189, UR15, RZ, P3, !PT ;  /* 0x0000000fbd0f7c10 */ /* 0x000fc60009ffe4ff */
[----:B------:R-:W-:Y:S01]  /*6a250*/  LDGSTS.E [R2+-0x59800], desc[UR22][R12.64], P1 ;  /* 0xa68000000c027fae */ /* 0x000fe200089a1016 */
[----:B------:R-:W-:-:S03]  /*6a260*/  IADD3 R16, P3, PT, R186, UR14, RZ ;  /* 0x0000000eba107c10 */ /* 0x000fc6000ff7e0ff */
[----:B------:R-:W-:Y:S04]  /*6a270*/  LDGSTS.E [R2+-0x59400], desc[UR22][R14.64], P1 ;  /* 0xa6c000000e027fae */ /* 0x000fe800089a1016 */
[----:B--2---:R-:W2:Y:S04]  /*6a280*/  LDL.LU.64 R12, [R1+0xb20] ;  /* 0x000b2000010c7983 */ /* 0x004ea80000300a00 */
[----:B------:R4:W-:Y:S01]  /*6a290*/  STL.64 [R1+0x12d0], R14 ;  /* 0x0012d00e01007387 */ /* 0x0009e20000100a00 */
[----:B------:R-:W-:-:S05]  /*6a2a0*/  IADD3.X R17, PT, PT, R187, UR15, RZ, P3, !PT ;  /* 0x0000000fbb117c10 */ /* 0x000fca0009ffe4ff */
[----:B------:R-:W-:Y:S04]  /*6a2b0*/  LDGSTS.E [R2+-0x59000], desc[UR22][R16.64], P1 ;  /* 0xa700000010027fae */ /* 0x000fe800089a1016 */
[----:B----4-:R-:W4:Y:S04]  /*6a2c0*/  LDL.LU.64 R14, [R1+0xae8] ;  /* 0x000ae800010e7983 */ /* 0x010f280000300a00 */
[----:B------:R1:W-:Y:S04]  /*6a2d0*/  STL.64 [R1+0x12d8], R16 ;  /* 0x0012d81001007387 */ /* 0x0003e80000100a00 */
[----:B-1----:R-:W4:Y:S01]  /*6a2e0*/  LDL.LU.64 R16, [R1+0xab8] ;  /* 0x000ab80001107983 */ /* 0x002f220000300a00 */
[----:B------:R-:W-:-:S04]  /*6a2f0*/  IADD3 R20, P3, PT, R184, UR14, RZ ;  /* 0x0000000eb8147c10 */ /* 0x000fc8000ff7e0ff */
[----:B------:R-:W-:-:S05]  /*6a300*/  IADD3.X R21, PT, PT, R185, UR15, RZ, P3, !PT ;  /* 0x0000000fb9157c10 */ /* 0x000fca0009ffe4ff */
[----:B------:R1:W-:Y:S04]  /*6a310*/  STL.64 [R1+0x12e0], R20 ;  /* 0x0012e01401007387 */ /* 0x0003e80000100a00 */
[----:B------:R1:W-:Y:S04]  /*6a320*/  LDGSTS.E [R2+-0x58c00], desc[UR22][R20.64], P1 ;  /* 0xa740000014027fae */ /* 0x0003e800089a1016 */
[----:B------:R-:W4:Y:S01]  /*6a330*/  LDL.LU.64 R110, [R1+0xa88] ;  /* 0x000a8800016e7983 */ /* 0x000f220000300a00 */
[----:B-1----:R-:W-:-:S04]  /*6a340*/  IADD3 R20, P3, PT, R182, UR14, RZ ;  /* 0x0000000eb6147c10 */ /* 0x002fc8000ff7e0ff */
[----:B------:R-:W-:-:S05]  /*6a350*/  IADD3.X R21, PT, PT, R183, UR15, RZ, P3, !PT ;  /* 0x0000000fb7157c10 */ /* 0x000fca0009ffe4ff */
[----:B------:R1:W-:Y:S04]  /*6a360*/  STL.64 [R1+0x12e8], R20 ;  /* 0x0012e81401007387 */ /* 0x0003e80000100a00 */
[----:B------:R-:W4:Y:S04]  /*6a370*/  LDL.LU.64 R112, [R1+0xa58] ;  /* 0x000a580001707983 */ /* 0x000f280000300a00 */
[----:B------:R1:W-:Y:S02]  /*6a380*/  LDGSTS.E [R2+-0x58800], desc[UR22][R20.64], P1 ;  /* 0xa780000014027fae */ /* 0x0003e400089a1016 */
[----:B-1----:R-:W-:-:S04]  /*6a390*/  IADD3 R20, P3, PT, R180, UR14, RZ ;  /* 0x0000000eb4147c10 */ /* 0x002fc8000ff7e0ff */
[----:B------:R-:W-:-:S05]  /*6a3a0*/  IADD3.X R21, PT, PT, R181, UR15, RZ, P3, !PT ;  /* 0x0000000fb5157c10 */ /* 0x000fca0009ffe4ff */
[----:B------:R-:W-:Y:S04]  /*6a3b0*/  STL.64 [R1+0x12f0], R20 ;  /* 0x0012f01401007387 */ /* 0x000fe80000100a00 */
[----:B------:R-:W4:Y:S04]  /*6a3c0*/  LDL.LU.64 R114, [R1+0xa40] ;  /* 0x000a400001727983 */ /* 0x000f280000300a00 */
[----:B------:R-:W4:Y:S01]  /*6a3d0*/  LDL.LU.64 R218, [R1+0xa18] ;  /* 0x000a180001da7983 */ /* 0x000f220000300a00 */
[----:B---3--:R-:W-:-:S04]  /*6a3e0*/  IADD3 R48, P3, PT, R216, UR14, RZ ;  /* 0x0000000ed8307c10 */ /* 0x008fc8000ff7e0ff */
[----:B------:R-:W-:Y:S02]  /*6a3f0*/  IADD3.X R49, PT, PT, R217, UR15, RZ, P3, !PT ;  /* 0x0000000fd9317c10 */ /* 0x000fe40009ffe4ff */
[----:B------:R-:W3:Y:S01]  /*6a400*/  LDL.LU.64 R216, [R1+0x9f8] ;  /* 0x0009f80001d87983 */ /* 0x000ee20000300a00 */
[----:B--2---:R-:W-:-:S04]  /*6a410*/  IADD3 R180, P3, PT, R12, UR14, RZ ;  /* 0x0000000e0cb47c10 */ /* 0x004fc8000ff7e0ff */
[----:B------:R-:W-:Y:S02]  /*6a420*/  IADD3.X R181, PT, PT, R13, UR15, RZ, P3, !PT ;  /* 0x0000000f0db57c10 */ /* 0x000fe40009ffe4ff */
[----:B----4-:R-:W-:-:S04]  /*6a430*/  IADD3 R186, P3, PT, R14, UR14, RZ ;  /* 0x0000000e0eba7c10 */ /* 0x010fc8000ff7e0ff */
[----:B------:R-:W-:Y:S02]  /*6a440*/  IADD3.X R187, PT, PT, R15, UR15, RZ, P3, !PT ;  /* 0x0000000f0fbb7c10 */ /* 0x000fe40009ffe4ff */
[----:B------:R-:W2:Y:S01]  /*6a450*/  LDL.LU.64 R14, [R1+0x9c8] ;  /* 0x0009c800010e7983 */ /* 0x000ea20000300a00 */
[----:B------:R-:W-:-:S04]  /*6a460*/  IADD3 R204, P3, PT, R16, UR14, RZ ;  /* 0x0000000e10cc7c10 */ /* 0x000fc8000ff7e0ff */
[----:B------:R-:W-:Y:S02]  /*6a470*/  IADD3.X R205, PT, PT, R17, UR15, RZ, P3, !PT ;  /* 0x0000000f11cd7c10 */ /* 0x000fe40009ffe4ff */
[----:B------:R-:W4:Y:S01]  /*6a480*/  LDL.LU.64 R16, [R1+0x9a0] ;  /* 0x0009a00001107983 */ /* 0x000f220000300a00 */
[----:B------:R-:W-:Y:S02]  /*6a490*/  VIADD R19, R19, 0x200000 ;  /* 0x0020000013137836 */ /* 0x000fe40000000000 */
[----:B------:R-:W-:-:S03]  /*6a4a0*/  VIADD R2, R10, 0x200000 ;  /* 0x002000000a027836 */ /* 0x000fc60000000000 */
[----:B------:R-:W-:Y:S04]  /*6a4b0*/  LDGSTS.E [R19+-0x58400], desc[UR22][R20.64], P1 ;  /* 0xa7c0000014137fae */ /* 0x000fe800089a1016 */
[----:B------:R-:W-:Y:S01]  /*6a4c0*/  LDGSTS.E [R2+-0x7ff80], desc[UR22][R48.64], P1 ;  /* 0x8008000030027fae */ /* 0x000fe200089a1016 */
[----:B------:R-:W-:-:S03]  /*6a4d0*/  IADD3 R12, P3, PT, R110, UR14, RZ ;  /* 0x0000000e6e0c7c10 */ /* 0x000fc6000ff7e0ff */
[----:B------:R-:W-:Y:S01]  /*6a4e0*/  LDGSTS.E [R2+-0x7fb80], desc[UR22][R180.64], P1 ;  /* 0x80480000b4027fae */ /* 0x000fe200089a1016 */
[----:B------:R-:W-:-:S03]  /*6a4f0*/  IADD3.X R13, PT, PT, R111, UR15, RZ, P3, !PT ;  /* 0x0000000f6f0d7c10 */ /* 0x000fc60009ffe4ff */
[----:B------:R-:W-:Y:S04]  /*6a500*/  LDGSTS.E [R2+-0x7f780], desc[UR22][R186.64], P1 ;  /* 0x80880000ba027fae */ /* 0x000fe800089a1016 */
[----:B------:R-:W-:Y:S04]  /*6a510*/  LDGSTS.E [R2+-0x7f380], desc[UR22][R204.64], P1 ;  /* 0x80c80000cc027fae */ /* 0x000fe800089a1016 */
        /* <DEDUP_REMOVED lines=10> */
[----:B------:R1:W-:Y:S04]  /*6a5c0*/  STL.64 [R1+0x1c8], R12 ;  /* 0x0001c80c01007387 */ /* 0x0003e80000100a00 */
[----:B------:R1:W-:Y:S04]  /*6a5d0*/  LDGSTS.E [R2+-0x7e780], desc[UR22][R12.64], P1 ;  /* 0x818800000c027fae */ /* 0x0003e800089a1016 */
[----:B------:R-:W4:Y:S01]  /*6a5e0*/  LDL.LU.64 R114, [R1+0x900] ;  /* 0x0009000001727983 */ /* 0x000f220000300a00 */
[----:B-1----:R-:W-:-:S04]  /*6a5f0*/  IADD3 R12, P3, PT, R218, UR14, RZ ;  /* 0x0000000eda0c7c10 */ /* 0x002fc8000ff7e0ff */
[----:B------:R-:W-:-:S05]  /*6a600*/  IADD3.X R13, PT, PT, R219, UR15, RZ, P3, !PT ;  /* 0x0000000fdb0d7c10 */ /* 0x000fca0009ffe4ff */
[----:B------:R3:W-:Y:S04]  /*6a610*/  STL.64 [R1+0x218], R12 ;  /* 0x0002180c01007387 */ /* 0x0007e80000100a00 */
[----:B------:R3:W-:Y:S04]  /*6a620*/  LDGSTS.E [R2+-0x7e380], desc[UR22][R12.64], P1 ;  /* 0x81c800000c027fae */ /* 0x0007e800089a1016 */
[----:B------:R-:W4:Y:S01]  /*6a630*/  LDL.LU.64 R218, [R1+0x8b8] ;  /* 0x0008b80001da7983 */ /* 0x000f220000300a00 */
[----:B---3--:R-:W-:-:S04]  /*6a640*/  IADD3 R12, P3, PT, R216, UR14, RZ ;  /* 0x0000000ed80c7c10 */ /* 0x008fc8000ff7e0ff */
[----:B------:R-:W-:-:S05]  /*6a650*/  IADD3.X R13, PT, PT, R217, UR15, RZ, P3, !PT ;  /* 0x0000000fd90d7c10 */ /* 0x000fca0009ffe4ff */
[----:B------:R2:W-:Y:S04]  /*6a660*/  STL.64 [R1+0x240], R12 ;  /* 0x0002400c01007387 */ /* 0x0005e80000100a00 */
[----:B------:R-:W3:Y:S04]  /*6a670*/  LDL.LU.64 R216, [R1+0x888] ;  /* 0x0008880001d87983 */ /* 0x000ee80000300a00 */
[----:B------:R2:W-:Y:S02]  /*6a680*/  LDGSTS.E [R2+-0x7df80], desc[UR22][R12.64], P1 ;  /* 0x820800000c027fae */ /* 0x0005e400089a1016 */
[----:B--2---:R-:W-:-:S04]  /*6a690*/  IADD3 R12, P3, PT, R14, UR14, RZ ;  /* 0x0000000e0e0c7c10 */ /* 0x004fc8000ff7e0ff */
[----:B------:R-:W-:-:S05]  /*6a6a0*/  IADD3.X R13, PT, PT, R15, UR15, RZ, P3, !PT ;  /* 0x0000000f0f0d7c10 */ /* 0x000fca0009ffe4ff */
[----:B------:R4:W-:Y:S04]  /*6a6b0*/  STL.64 [R1+0x270], R12 ;  /* 0x0002700c01007387 */ /* 0x0009e80000100a00 */
[----:B------:R4:W-:Y:S04]  /*6a6c0*/  LDGSTS.E [R2+-0x7db80], desc[UR22][R12.64], P1 ;  /* 0x824800000c027fae */ /* 0x0009e800089a1016 */
[----:B------:R-:W2:Y:S01]  /*6a6d0*/  LDL.LU.64 R14, [R1+0x7d0] ;  /* 0x0007d000010e7983 */ /* 0x000ea20000300a00 */
[----:B----4-:R-:W-:-:S04]  /*6a6e0*/  IADD3 R12, P3, PT, R16, UR14, RZ ;  /* 0x0000000e100c7c10 */ /* 0x010fc8000ff7e0ff */
        /* <DEDUP_REMOVED lines=118> */
[----:B------:R1:W-:Y:S04]  /*6ae50*/  LDGSTS.E [R2+-0x5fb80], desc[UR22][R12.64], P1 ;  /* 0xa04800000c027fae */ /* 0x0003e800089a1016 */
[----:B------:R-:W4:Y:S01]  /*6ae60*/  LDL.LU.64 R112, [R1+0x1b0] ;  /* 0x0001b00001707983 */ /* 0x000f220000300a00 */
        /* <DEDUP_REMOVED lines=16> */
[----:B------:R-:W-:Y:S02]  /*6af70*/  IADD3.X R13, PT, PT, R15, UR15, RZ, P3, !PT ;  /* 0x0000000f0f0d7c10 */ /* 0x000fe40009ffe4ff */
[----:B------:R-:W2:Y:S04]  /*6af80*/  LDL.LU.64 R14, [R1+0x20] ;  /* 0x00002000010e7983 */ /* 0x000ea80000300a00 */
[----:B------:R4:W-:Y:S04]  /*6af90*/  STL.64 [R1+0xf40], R12 ;  /* 0x000f400c01007387 */ /* 0x0009e80000100a00 */
[----:B------:R4:W-:Y:S02]  /*6afa0*/  LDGSTS.E [R2+-0x5eb80], desc[UR22][R12.64], P1 ;  /* 0xa14800000c027fae */ /* 0x0009e400089a1016 */
[----:B----4-:R-:W-:-:S04]  /*6afb0*/  IADD3 R12, P3, PT, R16, UR14, RZ ;  /* 0x0000000e100c7c10 */ /* 0x010fc8000ff7e0ff */
[----:B------:R-:W-:Y:S02]  /*6afc0*/  IADD3.X R13, PT, PT, R17, UR15, RZ, P3, !PT ;  /* 0x0000000f110d7c10 */ /* 0x000fe40009ffe4ff */
[----:B------:R-:W4:Y:S04]  /*6afd0*/  LDL.LU.64 R16, [R1+0x10] ;  /* 0x0000100001107983 */ /* 0x000f280000300a00 */
[----:B------:R1:W-:Y:S04]  /*6afe0*/  STL.64 [R1+0xf68], R12 ;  /* 0x000f680c01007387 */ /* 0x0003e80000100a00 */
[----:B------:R1:W-:Y:S02]  /*6aff0*/  LDGSTS.E [R2+-0x5e780], desc[UR22][R12.64], P1 ;  /* 0xa18800000c027fae */ /* 0x0003e400089a1016 */
[----:B-1----:R-:W-:-:S04]  /*6b000*/  IADD3 R12, P3, PT, R100, UR14, RZ ;  /* 0x0000000e640c7c10 */ /* 0x002fc8000ff7e0ff */
[----:B------:R-:W-:-:S05]  /*6b010*/  IADD3.X R13, PT, PT, R101, UR15, RZ, P3, !PT ;  /* 0x0000000f650d7c10 */ /* 0x000fca0009ffe4ff */
        /* <DEDUP_REMOVED lines=18> */
[----:B---3--:R-:W-:-:S04]  /*6b140*/  IADD3 R12, P3, PT, R216, UR14, RZ ;  /* 0x0000000ed80c7c10 */ /* 0x008fc8000ff7e0ff */
[----:B------:R-:W-:-:S05]  /*6b150*/  IADD3.X R13, PT, PT, R217, UR15, RZ, P3, !PT ;  /* 0x0000000fd90d7c10 */ /* 0x000fca0009ffe4ff */
[----:B------:R2:W-:Y:S04]  /*6b160*/  STL.64 [R1+0x1070], R12 ;  /* 0x0010700c01007387 */ /* 0x0005e80000100a00 */
[----:B------:R2:W-:Y:S02]  /*6b170*/  LDGSTS.E [R2+-0x5cf80], desc[UR22][R12.64], P1 ;  /* 0xa30800000c027fae */ /* 0x0005e400089a1016 */
[----:B--2---:R-:W-:-:S04]  /*6b180*/  IADD3 R12, P3, PT, R14, UR14, RZ ;  /* 0x0000000e0e0c7c10 */ /* 0x004fc8000ff7e0ff */
[----:B------:R-:W-:-:S05]  /*6b190*/  IADD3.X R13, PT, PT, R15, UR15, RZ, P3, !PT ;  /* 0x0000000f0f0d7c10 */ /* 0x000fca0009ffe4ff */
[----:B------:R4:W-:Y:S04]  /*6b1a0*/  STL.64 [R1+0x10a0], R12 ;  /* 0x0010a00c01007387 */ /* 0x0009e80000100a00 */
[----:B------:R4:W-:Y:S02]  /*6b1b0*/  LDGSTS.E [R2+-0x5cb80], desc[UR22][R12.64], P1 ;  /* 0xa34800000c027fae */ /* 0x0009e400089a1016 */
[----:B----4-:R-:W-:-:S04]  /*6b1c0*/  IADD3 R12, P3, PT, R16, UR14, RZ ;  /* 0x0000000e100c7c10 */ /* 0x010fc8000ff7e0ff */
        /* <DEDUP_REMOVED lines=46> */
[----:B------:R1:W-:Y:S04]  /*6b4b0*/  LDGSTS.E [R2+-0x59b80], desc[UR22][R12.64], P1 ;  /* 0xa64800000c027fae */ /* 0x0003e800089a1016 */
[----:B------:R-:W2:Y:S01]  /*6b4c0*/  LDL.LU.64 R114, [R1+0xbf0] ;  /* 0x000bf00001727983 */ /* 0x000ea20000300a00 */
[----:B-1----:R-:W-:-:S04]  /*6b4d0*/  IADD3 R12, P3, PT, R158, UR14, RZ ;  /* 0x0000000e9e0c7c10 */ /* 0x002fc8000ff7e0ff */
[----:B------:R-:W-:-:S05]  /*6b4e0*/  IADD3.X R13, PT, PT, R159, UR15, RZ, P3, !PT ;  /* 0x0000000f9f0d7c10 */ /* 0x000fca0009ffe4ff */
[----:B------:R1:W-:Y:S04]  /*6b4f0*/  STL.64 [R1+0x1270], R12 ;  /* 0x0012700c01007387 */ /* 0x0003e80000100a00 */
[----:B------:R1:W-:Y:S04]  /*6b500*/  LDGSTS.E [R2+-0x59780], desc[UR22][R12.64], P1 ;  /* 0xa68800000c027fae */ /* 0x0003e800089a1016 */
[----:B------:R-:W3:Y:S01]  /*6b510*/  LDL.LU.64 R218, [R1+0xbc0] ;  /* 0x000bc00001da7983 */ /* 0x000ee20000300a00 */
        /* <DEDUP_REMOVED lines=16> */
[----:B------:R-:W-:Y:S02]  /*6b620*/  IADD3.X R13, PT, PT, R151, UR15, RZ, P3, !PT ;  /* 0x0000000f970d7c10 */ /* 0x000fe40009ffe4ff */
[----:B------:R-:W-:-:S03]  /*6b630*/  IADD3 R20, P3, PT, R148, UR14, RZ ;  /* 0x0000000e94147c10 */ /* 0x000fc6000ff7e0ff */
[----:B------:R1:W-:Y:S01]  /*6b640*/  STL.64 [R1+0x12b8], R12 ;  /* 0x0012b80c01007387 */ /* 0x0003e20000100a00 */
[----:B------:R-:W-:-:S03]  /*6b650*/  IADD3.X R21, PT, PT, R149, UR15, RZ, P3, !PT ;  /* 0x0000000f95157c10 */ /* 0x000fc60009ffe4ff */
[----:B------:R1:W-:Y:S04]  /*6b660*/  LDGSTS.E [R2+-0x58780], desc[UR22][R12.64], P1 ;  /* 0xa78800000c027fae */ /* 0x0003e800089a1016 */
[----:B-1----:R-:W4:Y:S04]  /*6b670*/  LDL.LU.64 R12, [R1+0xaf8] ;  /* 0x000af800010c7983 */ /* 0x002f280000300a00 */
[----:B------:R-:W-:Y:S04]  /*6b680*/  STL.64 [R1+0x12c8], R20 ;  /* 0x0012c81401007387 */ /* 0x000fe80000100a00 */
[----:B------:R-:W4:Y:S01]  /*6b690*/  LDL.LU.64 R112, [R1+0xac0] ;  /* 0x000ac00001707983 */ /* 0x000f220000300a00 */
[----:B--2---:R-:W-:-:S04]  /*6b6a0*/  IADD3 R62, P3, PT, R114, UR14, RZ ;  /* 0x0000000e723e7c10 */ /* 0x004fc8000ff7e0ff */
[----:B------:R-:W-:Y:S02]  /*6b6b0*/  IADD3.X R63, PT, PT, R115, UR15, RZ, P3, !PT ;  /* 0x0000000f733f7c10 */ /* 0x000fe40009ffe4ff */
[----:B------:R-:W2:Y:S01]  /*6b6c0*/  LDL.LU.64 R114, [R1+0xa98] ;  /* 0x000a980001727983 */ /* 0x000ea20000300a00 */
[----:B---3--:R-:W-:-:S04]  /*6b6d0*/  IADD3 R76, P3, PT, R218, UR14, RZ ;  /* 0x0000000eda4c7c10 */ /* 0x008fc8000ff7e0ff */
[----:B------:R-:W-:Y:S02]  /*6b6e0*/  IADD3.X R77, PT, PT, R219, UR15, RZ, P3, !PT ;  /* 0x0000000fdb4d7c10 */ /* 0x000fe40009ffe4ff */
[----:B------:R-:W3:Y:S01]  /*6b6f0*/  LDL.LU.64 R218, [R1+0xa78] ;  /* 0x000a780001da7983 */ /* 0x000ee20000300a00 */
[----:B----4-:R-:W-:-:S04]  /*6b700*/  IADD3 R156, P3, PT, R216, UR14, RZ ;  /* 0x0000000ed89c7c10 */ /* 0x010fc8000ff7e0ff */
[----:B------:R-:W-:Y:S02]  /*6b710*/  IADD3.X R157, PT, PT, R217, UR15, RZ, P3, !PT ;  /* 0x0000000fd99d7c10 */ /* 0x000fe40009ffe4ff */
[----:B------:R-:W4:Y:S01]  /*6b720*/  LDL.LU.64 R216, [R1+0xa48] ;  /* 0x000a480001d87983 */ /* 0x000f220000300a00 */
[----:B------:R-:W-:-:S04]  /*6b730*/  IADD3 R172, P3, PT, R14, UR14, RZ ;  /* 0x0000000e0eac7c10 */ /* 0x000fc8000ff7e0ff */
[----:B------:R-:W-:Y:S02]  /*6b740*/  IADD3.X R173, PT, PT, R15, UR15, RZ, P3, !PT ;  /* 0x0000000f0fad7c10 */ /* 0x000fe40009ffe4ff */
[----:B------:R-:W4:Y:S01]  /*6b750*/  LDL.LU.64 R14, [R1+0xa10] ;  /* 0x000a1000010e7983 */ /* 0x000f220000300a00 */
[----:B------:R-:W-:-:S04]  /*6b760*/  IADD3 R192, P3, PT, R16, UR14, RZ ;  /* 0x0000000e10c07c10 */ /* 0x000fc8000ff7e0ff */
[----:B------:R-:W-:Y:S02]  /*6b770*/  IADD3.X R193, PT, PT, R17, UR15, RZ, P3, !PT ;  /* 0x0000000f11c17c10 */ /* 0x000fe40009ffe4ff */
[----:B------:R-:W4:Y:S04]  /*6b780*/  LDL.LU.64 R16, [R1+0x9f0] ;  /* 0x0009f00001107983 */ /* 0x000f280000300a00 */
[----:B------:R-:W4:Y:S01]  /*6b790*/  LDL.LU.64 R110, [R1+0x9c0] ;  /* 0x0009c000016e7983 */ /* 0x000f220000300a00 */
[----:B------:R-:W-:Y:S02]  /*6b7a0*/  VIADD R10, R10, 0x200000 ;  /* 0x002000000a0a7836 */ /* 0x000fe40000000000 */
[----:B------:R-:W-:-:S03]  /*6b7b0*/  VIADD R2, R9, 0x200000 ;  /* 0x0020000009027836 */ /* 0x000fc60000000000 */
[----:B------:R-:W-:Y:S04]  /*6b7c0*/  LDGSTS.E [R10+-0x58380], desc[UR22][R20.64], P1 ;  /* 0xa7c80000140a7fae */ /* 0x000fe800089a1016 */
[----:B------:R-:W-:Y:S04]  /*6b7d0*/  LDGSTS.E [R2+-0x7ff00], desc[UR22][R62.64], P1 ;  /* 0x801000003e027fae */ /* 0x000fe800089a1016 */
[----:B------:R-:W-:Y:S04]  /*6b7e0*/  LDGSTS.E [R2+-0x7fb00], desc[UR22][R76.64], P1 ;  /* 0x805000004c027fae */ /* 0x000fe800089a1016 */
[----:B------:R-:W-:Y:S04]  /*6b7f0*/  LDGSTS.E [R2+-0x7f700], desc[UR22][R156.64], P1 ;  /* 0x809000009c027fae */ /* 0x000fe800089a1016 */
[----:B------:R-:W-:Y:S04]  /*6b800*/  LDGSTS.E [R2+-0x7f300], desc[UR22][R172.64], P1 ;  /* 0x80d00000ac027fae */ /* 0x000fe800089a1016 */
[----:B------:R-:W-:Y:S01]  /*6b810*/  LDGSTS.E [R2+-0x7ef00], desc[UR22][R192.64], P1 ;  /* 0x81100000c0027fae */ /* 0x000fe200089a1016 */
[----:B------:R-:W-:-:S04]  /*6b820*/  IADD3 R206, P3, PT, R12, UR14, RZ ;  /* 0x0000000e0cce7c10 */ /* 0x000fc8000ff7e0ff */
[----:B------:R-:W-:Y:S02]  /*6b830*/  IADD3.X R207, PT, PT, R13, UR15, RZ, P3, !PT ;  /* 0x0000000f0dcf7c10 */ /* 0x000fe40009ffe4ff */
[----:B------:R-:W-:-:S03]  /*6b840*/  IADD3 R12, P3, PT, R112, UR14, RZ ;  /* 0x0000000e700c7c10 */ /* 0x000fc6000ff7e0ff */
[----:B------:R-:W-:Y:S01]  /*6b850*/  LDGSTS.E [R2+-0x7eb00], desc[UR22][R206.64], P1 ;  /* 0x81500000ce027fae */ /* 0x000fe200089a1016 */
        /* <DEDUP_REMOVED lines=161> */
[----:B------:R-:W-:Y:S02]  /*6c270*/  IADD3.X R13, PT, PT, R15, UR15, RZ, P3, !PT ;  /* 0x0000000f0f0d7c10 */ /* 0x000fe40009ffe4ff */
[----:B------:R-:W4:Y:S04]  /*6c280*/  LDL.LU.64 R14, [R1+0x58] ;  /* 0x00005800010e7983 */ /* 0x000f280000300a00 */
[----:B------:R1:W-:Y:S04]  /*6c290*/  STL.64 [R1+0xb80], R12 ;  /* 0x000b800c01007387 */ /* 0x0003e80000100a00 */
[----:B------:R1:W-:Y:S02]  /*6c2a0*/  LDGSTS.E [R2+-0x5e700], desc[UR22][R12.64], P1 ;  /* 0xa19000000c027fae */ /* 0x0003e400089a1016 */
[----:B-1----:R-:W-:-:S04]  /*6c2b0*/  IADD3 R12, P3, PT, R16, UR14, RZ ;  /* 0x0000000e100c7c10 */ /* 0x002fc8000ff7e0ff */
        /* <DEDUP_REMOVED lines=73> */
[----:B------:R-:W-:Y:S02]  /*6c750*/  IADD3.X R13, PT, PT, R129, UR15, RZ, P3, !PT ;  /* 0x0000000f810d7c10 */ /* 0x000fe40009ffe4ff */
[----:B------:R-:W-:-:S03]  /*6c760*/  IADD3 R14, P3, PT, R126, UR14, RZ ;  /* 0x0000000e7e0e7c10 */ /* 0x000fc6000ff7e0ff */
[----:B------:R1:W-:Y:S01]  /*6c770*/  STL.64 [R1+0x11e0], R12 ;  /* 0x0011e00c01007387 */ /* 0x0003e20000100a00 */
[----:B------:R-:W-:-:S03]  /*6c780*/  IADD3.X R15, PT, PT, R127, UR15, RZ, P3, !PT ;  /* 0x0000000f7f0f7c10 */ /* 0x000fc60009ffe4ff */
[----:B------:R-:W-:Y:S04]  /*6c790*/  LDGSTS.E [R2+-0x59b00], desc[UR22][R12.64], P1 ;  /* 0xa65000000c027fae */ /* 0x000fe800089a1016 */
[----:B------:R-:W-:Y:S04]  /*6c7a0*/  LDGSTS.E [R2+-0x59700], desc[UR22][R14.64], P1 ;  /* 0xa69000000e027fae */ /* 0x000fe800089a1016 */
[----:B-1----:R-:W2:Y:S04]  /*6c7b0*/  LDL.LU.64 R12, [R1+0xca8] ;  /* 0x000ca800010c7983 */ /* 0x002ea80000300a00 */
[----:B------:R1:W-:Y:S01]  /*6c7c0*/  STL.64 [R1+0x1200], R14 ;  /* 0x0012000e01007387 */ /* 0x0003e20000100a00 */
[----:B------:R-:W-:-:S03]  /*6c7d0*/  IADD3 R16, P3, PT, R124, UR14, RZ ;  /* 0x0000000e7c107c10 */ /* 0x000fc6000ff7e0ff */
[----:B-1----:R-:W3:Y:S01]  /*6c7e0*/  LDL.LU.64 R14, [R1+0xc80] ;  /* 0x000c8000010e7983 */ /* 0x002ee20000300a00 */
[----:B------:R-:W-:Y:S02]  /*6c7f0*/  IADD3.X R17, PT, PT, R125, UR15, RZ, P3, !PT ;  /* 0x0000000f7d117c10 */ /* 0x000fe40009ffe4ff */
[----:B------:R-:W-:-:S03]  /*6c800*/  IADD3 R20, P3, PT, R122, UR14, RZ ;  /* 0x0000000e7a147c10 */ /* 0x000fc6000ff7e0ff */
[----:B------:R1:W-:Y:S04]  /*6c810*/  STL.64 [R1+0x1220], R16 ;  /* 0x0012201001007387 */ /* 0x0003e80000100a00 */
[----:B------:R-:W-:Y:S01]  /*6c820*/  LDGSTS.E [R2+-0x59300], desc[UR22][R16.64], P1 ;  /* 0xa6d0000010027fae */ /* 0x000fe200089a1016 */
[----:B------:R-:W-:-:S05]  /*6c830*/  IADD3.X R21, PT, PT, R123, UR15, RZ, P3, !PT ;  /* 0x0000000f7b157c10 */ /* 0x000fca0009ffe4ff */
[----:B------:R4:W-:Y:S04]  /*6c840*/  LDGSTS.E [R2+-0x58f00], desc[UR22][R20.64], P1 ;  /* 0xa710000014027fae */ /* 0x0009e800089a1016 */
[----:B-1----:R-:W3:Y:S04]  /*6c850*/  LDL.LU.64 R16, [R1+0xc50] ;  /* 0x000c500001107983 */ /* 0x002ee80000300a00 */
[----:B------:R4:W-:Y:S04]  /*6c860*/  STL.64 [R1+0x1238], R20 ;  /* 0x0012381401007387 */ /* 0x0009e80000100a00 */
[----:B------:R-:W3:Y:S01]  /*6c870*/  LDL.LU.64 R112, [R1+0xc28] ;  /* 0x000c280001707983 */ /* 0x000ee20000300a00 */
[----:B----4-:R-:W-:-:S04]  /*6c880*/  IADD3 R20, P3, PT, R120, UR14, RZ ;  /* 0x0000000e78147c10 */ /* 0x010fc8000ff7e0ff */
        /* <DEDUP_REMOVED lines=19> */
[----:B------:R-:W-:-:S04]  /*6c9c0*/  IADD3 R118, P3, PT, R16, UR14, RZ ;  /* 0x0000000e10767c10 */ /* 0x000fc8000ff7e0ff */
[----:B------:R-:W-:Y:S02]  /*6c9d0*/  IADD3.X R119, PT, PT, R17, UR15, RZ, P3, !PT ;  /* 0x0000000f11777c10 */ /* 0x000fe40009ffe4ff */
[----:B------:R-:W3:Y:S01]  /*6c9e0*/  LDL.LU.64 R16, [R1+0xb00] ;  /* 0x000b000001107983 */ /* 0x000ee20000300a00 */
[----:B------:R-:W-:-:S04]  /*6c9f0*/  IADD3 R146, P3, PT, R112, UR14, RZ ;  /* 0x0000000e70927c10 */ /* 0x000fc8000ff7e0ff */
        /* <DEDUP_REMOVED lines=19> */
[----:B------:R-:W-:Y:S04]  /*6cb30*/  LDGSTS.E [R2+-0x7ee80], desc[UR22][R166.64], P1 ;  /* 0x81180000a6027fae */ /* 0x000fe800089a1016 */
[----:B------:R-:W-:Y:S04]  /*6cb40*/  LDGSTS.E [R2+-0x7ea80], desc[UR22][R178.64], P1 ;  /* 0x81580000b2027fae */ /* 0x000fe800089a1016 */
[----:B------:R-:W-:Y:S01]  /*6cb50*/  LDGSTS.E [R2+-0x7e680], desc[UR22][R194.64], P1 ;  /* 0x81980000c2027fae */ /* 0x000fe200089a1016 */
[----:B--2---:R-:W-:-:S04]  /*6cb60*/  IADD3 R208, P3, PT, R12, UR14, RZ ;  /* 0x0000000e0cd07c10 */ /* 0x004fc8000ff7e0ff */
[----:B------:R-:W-:-:S05]  /*6cb70*/  IADD3.X R209, PT, PT, R13, UR15, RZ, P3, !PT ;  /* 0x0000000f0dd17c10 */ /* 0x000fca0009ffe4ff */
[----:B------:R-:W-:Y:S01]  /*6cb80*/  LDGSTS.E [R2+-0x7e280], desc[UR22][R208.64], P1 ;  /* 0x81d80000d0027fae */ /* 0x000fe200089a1016 */
[----:B---3--:R-:W-:-:S04]  /*6cb90*/  IADD3 R12, P3, PT, R14, UR14, RZ ;  /* 0x0000000e0e0c7c10 */ /* 0x008fc8000ff7e0ff */
[----:B------:R-:W-:-:S05]  /*6cba0*/  IADD3.X R13, PT, PT, R15, UR15, RZ, P3, !PT ;  /* 0x0000000f0f0d7c10 */ /* 0x000fca0009ffe4ff */
[----:B------:R1:W-:Y:S04]  /*6cbb0*/  STL.64 [R1+0x30], R12 ;  /* 0x0000300c01007387 */ /* 0x0003e80000100a00 */
[----:B------:R-:W2:Y:S04]  /*6cbc0*/  LDL.LU.64 R14, [R1+0x9e0] ;  /* 0x0009e000010e7983 */ /* 0x000ea80000300a00 */
[----:B------:R1:W-:Y:S02]  /*6cbd0*/  LDGSTS.E [R2+-0x7de80], desc[UR22][R12.64], P1 ;  /* 0x821800000c027fae */ /* 0x0003e400089a1016 */
        /* <DEDUP_REMOVED lines=243> */
[----:B------:R-:W-:Y:S04]  /*6db10*/  LDGSTS.E [R2+-0x59a80], desc[UR22][R12.64], P1 ;  /* 0xa65800000c027fae */ /* 0x000fe800089a1016 */
[----:B-1----:R-:W2:Y:S01]  /*6db20*/  LDL.LU.64 R12, [R1+0xda0] ;  /* 0x000da000010c7983 */ /* 0x002ea20000300a00 */
[----:B---3--:R-:W-:-:S04]  /*6db30*/  IADD3 R14, P3, PT, R16, UR14, RZ ;  /* 0x0000000e100e7c10 */ /* 0x008fc8000ff7e0ff */
[----:B------:R-:W-:-:S05]  /*6db40*/  IADD3.X R15, PT, PT, R17, UR15, RZ, P3, !PT ;  /* 0x0000000f110f7c10 */ /* 0x000fca0009ffe4ff */
[----:B------:R1:W-:Y:S04]  /*6db50*/  STL.64 [R1+0x1170], R14 ;  /* 0x0011700e01007387 */ /* 0x0003e80000100a00 */
[----:B------:R-:W-:Y:S01]  /*6db60*/  LDGSTS.E [R2+-0x59680], desc[UR22][R14.64], P1 ;  /* 0xa69800000e027fae */ /* 0x000fe200089a1016 */
[----:B------:R-:W-:-:S03]  /*6db70*/  IADD3 R16, P3, PT, R112, UR14, RZ ;  /* 0x0000000e70107c10 */ /* 0x000fc6000ff7e0ff */
[----:B-1----:R-:W3:Y:S01]  /*6db80*/  LDL.LU.64 R14, [R1+0xd78] ;  /* 0x000d7800010e7983 */ /* 0x002ee20000300a00 */
        /* <DEDUP_REMOVED lines=19> */
[----:B------:R-:W-:Y:S01]  /*6dcc0*/  VIADD R8, R8, 0x200000 ;  /* 0x0020000008087836 */ /* 0x000fe20000000000 */
[----:B-1----:R-:W-:-:S04]  /*6dcd0*/  IADD3 R16, P3, PT, R110, UR14, RZ ;  /* 0x0000000e6e107c10 */ /* 0x002fc8000ff7e0ff */
[----:B------:R-:W-:-:S05]  /*6dce0*/  IADD3.X R17, PT, PT, R111, UR15, RZ, P3, !PT ;  /* 0x0000000f6f117c10 */ /* 0x000fca0009ffe4ff */
[----:B------:R1:W-:Y:S04]  /*6dcf0*/  STL.64 [R1+0x1218], R16 ;  /* 0x0012181001007387 */ /* 0x0003e80000100a00 */
[----:B------:R1:W-:Y:S04]  /*6dd00*/  LDGSTS.E [R8+-0x58280], desc[UR22][R16.64], P1 ;  /* 0xa7d8000010087fae */ /* 0x0003e800089a1016 */
[----:B-1----:R-:W4:Y:S01]  /*6dd10*/  LDL.LU.64 R16, [R1+0xc70] ;  /* 0x000c700001107983 */ /* 0x002f220000300a00 */
        /* <DEDUP_REMOVED lines=28> */
[----:B------:R-:W-:-:S05]  /*6dee0*/  IADD3.X R9, PT, PT, R113, UR15, RZ, P3, !PT ;  /* 0x0000000f71097c10 */ /* 0x000fca0009ffe4ff */
[----:B------:R4:W-:Y:S04]  /*6def0*/  STL.64 [R1+0x10], R8 ;  /* 0x0000100801007387 */ /* 0x0009e80000100a00 */
[----:B------:R-:W3:Y:S01]  /*6df00*/  LDL.LU.64 R112, [R1+0xa80] ;  /* 0x000a800001707983 */ /* 0x000ee20000300a00 */
[----:B------:R-:W-:-:S05]  /*6df10*/  IADD3 R2, PT, PT, R7, 0x200000, RZ ;  /* 0x0020000007027810 */ /* 0x000fca0007ffe0ff */
[----:B------:R-:W-:Y:S04]  /*6df20*/  LDGSTS.E [R2+-0x7fe00], desc[UR22][R132.64], P1 ;  /* 0x8020000084027fae */ /* 0x000fe800089a1016 */
        /* <DEDUP_REMOVED lines=37> */
[----:B------:R-:W3:Y:S04]  /*6e180*/  LDL.LU.64 R14, [R1+0x920] ;  /* 0x00092000010e7983 */ /* 0x000ee80000300a00 */
[----:B------:R1:W-:Y:S02]  /*6e190*/  LDGSTS.E [R2+-0x7c200], desc[UR22][R8.64], P1 ;  /* 0x83e0000008027fae */ /* 0x0003e400089a1016 */
        /* <DEDUP_REMOVED lines=253> */
[----:B------:R-:W1:Y:S01]  /*6f170*/  LDL.LU.64 R216, [R1+0xcc0] ;  /* 0x000cc00001d87983 */ /* 0x000e620000300a00 */
        /* <DEDUP_REMOVED lines=12> */
[----:B------:R-:W-:Y:S02]  /*6f240*/  VIADD R7, R7, 0x200000 ;  /* 0x0020000007077836 */ /* 0x000fe40000000000 */
[----:B------:R-:W-:-:S03]  /*6f250*/  VIADD R2, R6, 0x200000 ;  /* 0x0020000006027836 */ /* 0x000fc60000000000 */
[----:B------:R1:W-:Y:S04]  /*6f260*/  LDGSTS.E [R7+-0x58200], desc[UR22][R8.64], P1 ;  /* 0xa7e0000008077fae */ /* 0x0003e800089a1016 */
        /* <DEDUP_REMOVED lines=9> */
[----:B----4-:R-:W-:-:S04]  /*6f300*/  IADD3 R200, P3, PT, R114, UR14, RZ ;  /* 0x0000000e72c87c10 */ /* 0x010fc8000ff7e0ff */
[----:B------:R-:W-:Y:S02]  /*6f310*/  IADD3.X R201, PT, PT, R115, UR15, RZ, P3, !PT ;  /* 0x0000000f73c97c10 */ /* 0x000fe40009ffe4ff */
[----:B------:R-:W4:Y:S04]  /*6f320*/  LDL.LU.64 R114, [R1+0xbe0] ;  /* 0x000be00001727983 */ /* 0x000f280000300a00 */
[----:B------:R-:W-:Y:S01]  /*6f330*/  LDGSTS.E [R2+-0x7d980], desc[UR22][R200.64], P1 ;  /* 0x82680000c8027fae */ /* 0x000fe200089a1016 */
[----:B------:R-:W-:-:S04]  /*6f340*/  IADD3 R210, P3, PT, R218, UR14, RZ ;  /* 0x0000000edad27c10 */ /* 0x000fc8000ff7e0ff */
[----:B------:R-:W-:Y:S02]  /*6f350*/  IADD3.X R211, PT, PT, R219, UR15, RZ, P3, !PT ;  /* 0x0000000fdbd37c10 */ /* 0x000fe40009ffe4ff */
[----:B------:R-:W4:Y:S04]  /*6f360*/  LDL.LU.64 R218, [R1+0xbb0] ;  /* 0x000bb00001da7983 */ /* 0x000f280000300a00 */
[----:B------:R-:W-:Y:S01]  /*6f370*/  LDGSTS.E [R2+-0x7d580], desc[UR22][R210.64], P1 ;  /* 0x82a80000d2027fae */ /* 0x000fe200089a1016 */
        /* <DEDUP_REMOVED lines=262> */
[----:B------:R-:W-:Y:S04]  /*703e0*/  STL.64 [R1+0x10d8], R8 ;  /* 0x0010d80801007387 */ /* 0x000fe80000100a00 */
        /* <DEDUP_REMOVED lines=310> */
[----:B------:R-:W3:Y:S01]  /*71750*/  LDL.LU.64 R112, [R1+0xf48] ;  /* 0x000f480001707983 */ /* 0x000ee20000300a00 */
[----:B------:R-:W-:-:S05]  /*71760*/  VIADD R5, R5, 0x200000 ;  /* 0x0020000005057836 */ /* 0x000fca0000000000 */
[----:B------:R1:W-:Y:S01]  /*71770*/  LDGSTS.E [R5+-0x58100], desc[UR22][R6.64], P1 ;  /* 0xa7f0000006057fae */ /* 0x0003e200089a1016 */
[----:B----4-:R-:W-:-:S04]  /*71780*/  IADD3 R74, P3, PT, R114, UR14, RZ ;  /* 0x0000000e724a7c10 */ /* 0x010fc8000ff7e0ff */
[----:B------:R-:W-:Y:S02]  /*71790*/  IADD3.X R75, PT, PT, R115, UR15, RZ, P3, !PT ;  /* 0x0000000f734b7c10 */ /* 0x000fe40009ffe4ff */
[----:B------:R-:W4:Y:S01]  /*717a0*/  LDL.LU.64 R114, [R1+0xf28] ;  /* 0x000f280001727983 */ /* 0x000f220000300a00 */
[----:B------:R-:W-:-:S04]  /*717b0*/  IADD3 R8, P3, PT, R218, UR14, RZ ;  /* 0x0000000eda087c10 */ /* 0x000fc8000ff7e0ff */
[----:B------:R-:W-:Y:S02]  /*717c0*/  IADD3.X R9, PT, PT, R219, UR15, RZ, P3, !PT ;  /* 0x0000000fdb097c10 */ /* 0x000fe40009ffe4ff */
[----:B------:R-:W4:Y:S01]  /*717d0*/  LDL.LU.64 R218, [R1+0xf08] ;  /* 0x000f080001da7983 */ /* 0x000f220000300a00 */
[----:B-1----:R-:W-:-:S04]  /*717e0*/  IADD3 R6, P3, PT, R216, UR14, RZ ;  /* 0x0000000ed8067c10 */ /* 0x002fc8000ff7e0ff */
        /* <DEDUP_REMOVED lines=14> */
[----:B------:R-:W-:-:S05]  /*718d0*/  VIADD R2, R4, 0x200000 ;  /* 0x0020000004027836 */ /* 0x000fca0000000000 */
        /* <DEDUP_REMOVED lines=22> */
[----:B------:R-:W4:Y:S04]  /*71a40*/  LDL.LU.64 R24, [R1+0xdd8] ;  /* 0x000dd80001187983 */ /* 0x000f280000300a00 */
[----:B------:R-:W-:Y:S01]  /*71a50*/  LDGSTS.E [R2+-0x7d480], desc[UR22][R214.64], P1 ;  /* 0x82b80000d6027fae */ /* 0x000fe200089a1016 */
[----:B--2---:R-:W-:-:S04]  /*71a60*/  IADD3 R122, P3, PT, R12, UR14, RZ ;  /* 0x0000000e0c7a7c10 */ /* 0x004fc8000ff7e0ff */
[----:B------:R-:W-:-:S05]  /*71a70*/  IADD3.X R123, PT, PT, R13, UR15, RZ, P3, !PT ;  /* 0x0000000f0d7b7c10 */ /* 0x000fca0009ffe4ff */
[----:B------:R-:W-:Y:S01]  /*71a80*/  LDGSTS.E [R2+-0x7d080], desc[UR22][R122.64], P1 ;  /* 0x82f800007a027fae */ /* 0x000fe200089a1016 */
[----:B---3--:R-:W-:-:S04]  /*71a90*/  IADD3 R12, P3, PT, R14, UR14, RZ ;  /* 0x0000000e0e0c7c10 */ /* 0x008fc8000ff7e0ff */
[----:B------:R-:W-:-:S05]  /*71aa0*/  IADD3.X R13, PT, PT, R15, UR15, RZ, P3, !PT ;  /* 0x0000000f0f0d7c10 */ /* 0x000fca0009ffe4ff */
[----:B------:R1:W-:Y:S04]  /*71ab0*/  STL.64 [R1+0x20], R12 ;  /* 0x0000200c01007387 */ /* 0x0003e80000100a00 */
[----:B------:R1:W-:Y:S04]  /*71ac0*/  LDGSTS.E [R2+-0x7cc80], desc[UR22][R12.64], P1 ;  /* 0x833800000c027fae */ /* 0x0003e800089a1016 */
[----:B------:R-:W2:Y:S01]  /*71ad0*/  LDL.LU.64 R14, [R1+0xdc8] ;  /* 0x000dc800010e7983 */ /* 0x000ea20000300a00 */
        /* <DEDUP_REMOVED lines=173> */
[----:B------:R-:W-:Y:S01]  /*725b0*/  LDGSTS.E [R2+-0x5c080], desc[UR22][R12.64], P1 ;  /* 0xa3f800000c027fae */ /* 0x000fe200089a1016 */
[----:B---3--:R-:W-:-:S03]  /*725c0*/  IADD3 R14, P3, PT, R112, UR14, RZ ;  /* 0x0000000e700e7c10 */ /* 0x008fc6000ff7e0ff */
[----:B-1----:R-:W2:Y:S01]  /*725d0*/  LDL.LU.64 R12, [R1+0x838] ;  /* 0x00083800010c7983 */ /* 0x002ea20000300a00 */
        /* <DEDUP_REMOVED lines=28> */
[----:B------:R-:W-:Y:S04]  /*727a0*/  LDGSTS.E [R2+-0x5a880], desc[UR22][R14.64], P1 ;  /* 0xa57800000e027fae */ /* 0x000fe800089a1016 */
[----:B-1----:R-:W4:Y:S01]  /*727b0*/  LDL.LU.64 R14, [R1+0x800] ;  /* 0x00080000010e7983 */ /* 0x002f220000300a00 */
[----:B--2---:R-:W-:-:S04]  /*727c0*/  IADD3 R20, P3, PT, R12, UR14, RZ ;  /* 0x0000000e0c147c10 */ /* 0x004fc8000ff7e0ff */
[----:B------:R-:W-:Y:S02]  /*727d0*/  IADD3.X R21, PT, PT, R13, UR15, RZ, P3, !PT ;  /* 0x0000000f0d157c10 */ /* 0x000fe40009ffe4ff */
[----:B------:R-:W2:Y:S04]  /*727e0*/  LDL.LU.64 R12, [R1+0x7f8] ;  /* 0x0007f800010c7983 */ /* 0x000ea80000300a00 */
[----:B------:R3:W-:Y:S04]  /*727f0*/  STL.64 [R1+0xa68], R20 ;  /* 0x000a681401007387 */ /* 0x0007e80000100a00 */
        /* <DEDUP_REMOVED lines=8> */
[----:B------:R-:W5:Y:S04]  /*72880*/  LDL.LU.64 R112, [R1+0x19f0] ;  /* 0x0019f00001707983 */ /* 0x000f680000300a00 */
[----:B------:R1:W-:Y:S04]  /*72890*/  STL.64 [R1+0xaf0], R20 ;  /* 0x000af01401007387 */ /* 0x0003e80000100a00 */
[----:B------:R1:W-:Y:S02]  /*728a0*/  LDGSTS.E [R2+-0x59c80], desc[UR22][R20.64], P1 ;  /* 0xa638000014027fae */ /* 0x0003e400089a1016 */
[----:B-1----:R-:W-:-:S04]  /*728b0*/  IADD3 R20, P3, PT, R114, UR14, RZ ;  /* 0x0000000e72147c10 */ /* 0x002fc8000ff7e0ff */
        /* <DEDUP_REMOVED lines=23> */
[----:B------:R2:W-:Y:S01]  /*72a30*/  LDGSTS.E [R2+-0x58880], desc[UR22][R20.64], P1 ;  /* 0xa778000014027fae */ /* 0x0005e200089a1016 */
[----:B------:R-:W-:-:S02]  /*72a40*/  VIADD R252, R252, 0x7f ;  /* 0x0000007ffcfc7836 */ /* 0x000fc40000000000 */
[----:B------:R-:W-:Y:S01]  /*72a50*/  VIADD R4, R4, 0x200000 ;  /* 0x0020000004047836 */ /* 0x000fe20000000000 */
[----:B------:R-:W-:Y:S01]  /*72a60*/  UMOV UR9, URZ ;  /* 0x000000ff00097c82 */ /* 0x000fe20008000000 */
[----:B--2---:R-:W-:-:S04]  /*72a70*/  IADD3 R20, P3, PT, R12, UR14, RZ ;  /* 0x0000000e0c147c10 */ /* 0x004fc8000ff7e0ff */
[----:B------:R-:W-:Y:S02]  /*72a80*/  IADD3.X R21, PT, PT, R13, UR15, RZ, P3, !PT ;  /* 0x0000000f0d157c10 */ /* 0x000fe40009ffe4ff */
[----:B------:R-:W5:Y:S04]  /*72a90*/  LDL.LU.64 R12, [R1+0x19c0] ;  /* 0x0019c000010c7983 */ /* 0x000f680000300a00 */
[----:B------:R3:W-:Y:S04]  /*72aa0*/  STL.64 [R1+0xc68], R20 ;  /* 0x000c681401007387 */ /* 0x0007e80000100a00 */
[----:B------:R3:W-:Y:S02]  /*72ab0*/  LDGSTS.E [R2+-0x58480], desc[UR22][R20.64], P1 ;  /* 0xa7b8000014027fae */ /* 0x0007e400089a1016 */
[----:B---3--:R-:W-:-:S04]  /*72ac0*/  IADD3 R20, P3, PT, R24, UR14, RZ ;  /* 0x0000000e18147c10 */ /* 0x008fc8000ff7e0ff */
[----:B------:R-:W-:-:S05]  /*72ad0*/  IADD3.X R21, PT, PT, R25, UR15, RZ, P3, !PT ;  /* 0x0000000f19157c10 */ /* 0x000fca0009ffe4ff */
[----:B------:R1:W-:Y:S01]  /*72ae0*/  STL.64 [R1+0xe70], R20 ;  /* 0x000e701401007387 */ /* 0x0003e20000100a00 */
[----:B------:R-:W-:-:S03]  /*72af0*/  ISETP.GE.AND P3, PT, R252, 0x100, PT ;  /* 0x00000100fc00780c */ /* 0x000fc60003f66270 */
[----:B------:R1:W-:Y:S01]  /*72b00*/  LDGSTS.E [R4+-0x58080], desc[UR22][R20.64], P1 ;  /* 0xa7f8000014047fae */ /* 0x0003e200089a1016 */
[----:B------:R-:W-:-:S03]  /*72b10*/  ISETP.GE.AND P1, PT, R252, 0x80, PT ;  /* 0x00000080fc00780c */ /* 0x000fc60003f26270 */
[----:B------:R-:W0:Y:S06]  /*72b20*/  LDGDEPBAR ;  /* 0x00000000000079af */ /* 0x000e2c0000000000 */
[----:B------:R-:W-:Y:S05]  /*72b30*/  @!P3 BRA `(.L_x_7) ;  /* 0x000001cc0078b947 */ /* 0x000fea0003800000 */
[----:B-----5:R2:W-:Y:S01]  /*72b40*/  STL.64 [R1+0x19d0], R16 ;  /* 0x0019d01001007387 */ /* 0x0205e20000100a00 */
[----:B------:R-:W-:-:S03]  /*72b50*/  SHF.R.S32.HI R2, RZ, 0x1f, R252 ;  /* 0x0000001fff027819 */ /* 0x000fc600000114fc */
[----:B------:R-:W-:Y:S01]  /*72b60*/  STL.64 [R1+0x19c8], R14 ;  /* 0x0019c80e01007387 */ /* 0x000fe20000100a00 */
[----:B------:R-:W-:-:S03]  /*72b70*/  LEA.HI R2, R2, R252, RZ, 0x7 ;  /* 0x000000fc02027211 */ /* 0x000fc600078f38ff */
[----:B------:R-:W-:Y:S04]  /*72b80*/  STL.64 [R1+0x19c0], R12 ;  /* 0x0019c00c01007387 */ /* 0x000fe80000100a00 */
[----:B------:R-:W-:Y:S04]  /*72b90*/  STL [R1+0xe40], R216 ;  /* 0x000e40d801007387 */ /* 0x000fe80000100800 */
        /* <DEDUP_REMOVED lines=36> */
[----:B--2---:R-:W2:Y:S04]  /*72de0*/  LDL.LU.64 R16, [R1+0x2b8] ;  /* 0x0002b80001107983 */ /* 0x004ea80000300a00 */
[----:B------:R-:W-:Y:S04]  /*72df0*/  STL [R1+0xda8], R109 ;  /* 0x000da86d01007387 */ /* 0x000fe80000100800 */
[----:B-1----:R-:W3:Y:S04]  /*72e00*/  LDL.LU.64 R4, [R1+0x2d8] ;  /* 0x0002d80001047983 */ /* 0x002ee80000300a00 */
[----:B------:R-:W-:Y:S04]  /*72e10*/  STL [R1+0xdac], R102 ;  /* 0x000dac6601007387 */ /* 0x000fe80000100800 */
[----:B------:R-:W4:Y:S04]  /*72e20*/  LDL.LU.64 R20, [R1+0x248] ;  /* 0x0002480001147983 */ /* 0x000f280000300a00 */
[----:B------:R-:W-:Y:S04]  /*72e30*/  STL [R1+0xda0], R103 ;  /* 0x000da06701007387 */ /* 0x000fe80000100800 */
[----:B------:R-:W4:Y:S04]  /*72e40*/  LDL.LU.64 R24, [R1+0x250] ;  /* 0x0002500001187983 */ /* 0x000f280000300a00 */
        /* <DEDUP_REMOVED lines=23> */
[----:B------:R-:W-:Y:S01]  /*72fc0*/  STL [R1+0xcf0], R31 ;  /* 0x000cf01f01007387 */ /* 0x000fe20000100800 */
[----:B--2---:R-:W-:-:S03]  /*72fd0*/  IMAD.MOV.U32 R2, RZ, RZ, R17 ;  /* 0x000000ffff027224 */ /* 0x004fc600078e0011 */
[----:B------:R-:W-:Y:S04]  /*72fe0*/  STL [R1+0xcf8], R16 ;  /* 0x000cf81001007387 */ /* 0x000fe80000100800 */
[----:B---3--:R-:W-:Y:S04]  /*72ff0*/  STL [R1+0xd00], R4 ;  /* 0x000d000401007387 */ /* 0x008fe80000100800 */
[----:B------:R1:W-:Y:S04]  /*73000*/  STL [R1+0xcf4], R2 ;  /* 0x000cf40201007387 */ /* 0x0003e80000100800 */
[----:B----4-:R-:W-:Y:S01]  /*73010*/  STL [R1+0xd08], R20 ;  /* 0x000d081401007387 */ /* 0x010fe20000100800 */
[----:B-1----:R-:W-:-:S05]  /*73020*/  IMAD.MOV.U32 R2, RZ, RZ, R5 ;  /* 0x000000ffff027224 */ /* 0x002fca00078e0005 */
[----:B------:R1:W-:Y:S04]  /*73030*/  STL [R1+0xcfc], R2 ;  /* 0x000cfc0201007387 */ /* 0x0003e80000100800 */
[----:B------:R-:W-:Y:S01]  /*73040*/  STL [R1+0xd10], R24 ;  /* 0x000d101801007387 */ /* 0x000fe20000100800 */
[----:B-1----:R-:W-:-:S05]  /*73050*/  IMAD.MOV.U32 R2, RZ, RZ, R21 ;  /* 0x000000ffff027224 */ /* 0x002fca00078e0015 */
[----:B------:R1:W-:Y:S04]  /*73060*/  STL [R1+0xd04], R2 ;  /* 0x000d040201007387 */ /* 0x0003e80000100800 */
[----:B------:R-:W-:Y:S01]  /*73070*/  STL [R1+0xd18], R234 ;  /* 0x000d18ea01007387 */ /* 0x000fe20000100800 */
[----:B-1----:R-:W-:-:S05]  /*73080*/  IMAD.MOV.U32 R2, RZ, RZ, R25 ;  /* 0x000000ffff027224 */ /* 0x002fca00078e0019 */
[----:B------:R-:W-:Y:S04]  /*73090*/  STL [R1+0xd0c], R2 ;  /* 0x000d0c0201007387 */ /* 0x000fe80000100800 */
[----:B------:R-:W-:Y:S04]  /*730a0*/  STL [R1+0xd14], R235 ;  /* 0x000d14eb01007387 */ /* 0x000fe80000100800 */
[----:B------:R-:W2:Y:S04]  /*730b0*/  LDL.LU.64 R104, [R1+0x4c0] ;  /* 0x0004c00001687983 */ /* 0x000ea80000300a00 */
[----:B------:R-:W-:Y:S04]  /*730c0*/  STL [R1+0xd20], R242 ;  /* 0x000d20f201007387 */ /* 0x000fe80000100800 */
[----:B------:R-:W-:Y:S04]  /*730d0*/  STL [R1+0xd1c], R243 ;  /* 0x000d1cf301007387 */ /* 0x000fe80000100800 */
[----:B------:R-:W3:Y:S04]  /*730e0*/  LDL.LU.64 R24, [R1+0x500] ;  /* 0x0005000001187983 */ /* 0x000ee80000300a00 */
[----:B------:R-:W-:Y:S04]  /*730f0*/  STL [R1+0xd28], R228 ;  /* 0x000d28e401007387 */ /* 0x000fe80000100800 */
[----:B------:R-:W-:Y:S04]  /*73100*/  STL [R1+0xd24], R229 ;  /* 0x000d24e501007387 */ /* 0x000fe80000100800 */
[----:B------:R-:W4:Y:S04]  /*73110*/  LDL.LU.64 R218, [R1+0x470] ;  /* 0x0004700001da7983 */ /* 0x000f280000300a00 */
        /* <DEDUP_REMOVED lines=14> */
[----:B------:R-:W4:Y:S01]  /*73200*/  LDL.LU.64 R4, [R1+0x3e0] ;  /* 0x0003e00001047983 */ /* 0x000f220000300a00 */
[----:B------:R-:W-:-:S02]  /*73210*/  IMAD.MOV.U32 R19, RZ, RZ, R27 ;  /* 0x000000ffff137224 */ /* 0x000fc400078e001b */
[----:B------:R-:W-:Y:S01]  /*73220*/  IMAD.MOV.U32 R36, RZ, RZ, R248 ;  /* 0x000000ffff247224 */ /* 0x000fe200078e00f8 */
[----:B------:R1:W-:Y:S01]  /*73230*/  STL [R1+0xce4], R40 ;  /* 0x000ce42801007387 */ /* 0x0003e20000100800 */
[----:B------:R-:W-:Y:S02]  /*73240*/  IMAD.MOV.U32 R37, RZ, RZ, R249 ;  /* 0x000000ffff257224 */ /* 0x000fe400078e00f9 */
[----:B------:R-:W-:Y:S01]  /*73250*/  IMAD.MOV.U32 R73, RZ, RZ, R74 ;  /* 0x000000ffff497224 */ /* 0x000fe200078e004a */
[----:B------:R1:W-:Y:S01]  /*73260*/  STL [R1+0xcd8], R41 ;  /* 0x000cd82901007387 */ /* 0x0003e20000100800 */
[----:B------:R-:W-:Y:S02]  /*73270*/  IMAD.MOV.U32 R97, RZ, RZ, R99 ;  /* 0x000000ffff617224 */ /* 0x000fe400078e0063 */
[----:B------:R-:W-:Y:S01]  /*73280*/  IMAD.MOV.U32 R81, RZ, RZ, R110 ;  /* 0x000000ffff517224 */ /* 0x000fe200078e006e */
[----:B------:R1:W-:Y:S01]  /*73290*/  STL [R1+0xcdc], R38 ;  /* 0x000cdc2601007387 */ /* 0x0003e20000100800 */
[----:B------:R-:W-:-:S02]  /*732a0*/  IMAD.MOV.U32 R66, RZ, RZ, R135 ;  /* 0x000000ffff427224 */ /* 0x000fc400078e0087 */
[----:B------:R-:W-:Y:S01]  /*732b0*/  IMAD.MOV.U32 R85, RZ, RZ, R136 ;  /* 0x000000ffff557224 */ /* 0x000fe200078e0088 */
[----:B------:R1:W-:Y:S02]  /*732c0*/  STL [R1+0xcd0], R39 ;  /* 0x000cd02701007387 */ /* 0x0003e40000100800 */
[----:B-1----:R-:W-:Y:S02]  /*732d0*/  IMAD.MOV.U32 R40, RZ, RZ, R240 ;  /* 0x000000ffff287224 */ /* 0x002fe400078e00f0 */
[----:B------:R-:W-:Y:S01]  /*732e0*/  IMAD.MOV.U32 R41, RZ, RZ, R241 ;  /* 0x000000ffff297224 */ /* 0x000fe200078e00f1 */
[----:B------:R-:W-:Y:S01]  /*732f0*/  STL [R1+0xcd4], R28 ;  /* 0x000cd41c01007387 */ /* 0x000fe20000100800 */
[----:B------:R-:W-:Y:S02]  /*73300*/  IMAD.MOV.U32 R55, RZ, RZ, R121 ;  /* 0x000000ffff377224 */ /* 0x000fe400078e0079 */
[----:B------:R-:W-:Y:S01]  /*73310*/  IMAD.MOV.U32 R83, RZ, RZ, R86 ;  /* 0x000000ffff537224 */ /* 0x000fe200078e0056 */
[----:B------:R-:W-:Y:S01]  /*73320*/  STL [R1+0xcc8], R29 ;  /* 0x000cc81d01007387 */ /* 0x000fe20000100800 */
[----:B------:R-:W-:Y:S01]  /*73330*/  MOV R38, R250 ;  /* 0x000000fa00267202 */ /* 0x000fe20000000f00 */
[----:B------:R-:W-:-:S02]  /*73340*/  IMAD.MOV.U32 R39, RZ, RZ, R251 ;  /* 0x000000ffff277224 */ /* 0x000fc400078e00fb */
[----:B------:R1:W-:Y:S01]  /*73350*/  STL [R1+0xccc], R26 ;  /* 0x000ccc1a01007387 */ /* 0x0003e20000100800 */
[----:B------:R-:W-:Y:S02]  /*73360*/  IMAD.MOV.U32 R84, RZ, RZ, R87 ;  /* 0x000000ffff547224 */ /* 0x000fe400078e0057 */
[----:B------:R-:W-:Y:S01]  /*73370*/  IMAD.MOV.U32 R96, RZ, RZ, R140 ;  /* 0x000000ffff607224 */ /* 0x000fe200078e008c */
[----:B------:R-:W-:Y:S01]  /*73380*/  STL.64 [R1+0x19d8], R18 ;  /* 0x0019d81201007387 */ /* 0x000fe20000100a00 */
[----:B------:R-:W-:Y:S02]  /*73390*/  IMAD.MOV.U32 R70, RZ, RZ, R131 ;  /* 0x000000ffff467224 */ /* 0x000fe400078e0083 */
[----:B------:R-:W-:Y:S02]  /*733a0*/  IMAD.MOV.U32 R68, RZ, RZ, R133 ;  /* 0x000000ffff447224 */ /* 0x000fe400078e0085 */
[----:B------:R-:W-:Y:S01]  /*733b0*/  IMAD.MOV.U32 R57, RZ, RZ, R117 ;  /* 0x000000ffff397224 */ /* 0x000fe200078e0075 */
[----:B------:R-:W-:Y:S01]  /*733c0*/  MOV R67, R132 ;  /* 0x0000008400437202 */ /* 0x000fe20000000f00 */
[----:B------:R-:W-:-:S02]  /*733d0*/  IMAD.MOV.U32 R69, RZ, RZ, R130 ;  /* 0x000000ffff457224 */ /* 0x000fc400078e0082 */
[----:B------:R-:W-:Y:S02]  /*733e0*/  IMAD.MOV.U32 R71, RZ, RZ, R128 ;  /* 0x000000ffff477224 */ /* 0x000fe400078e0080 */
[----:B------:R-:W-:Y:S02]  /*733f0*/  IMAD.MOV.U32 R72, RZ, RZ, R129 ;  /* 0x000000ffff487224 */ /* 0x000fe400078e0081 */
[----:B------:R-:W-:Y:S02]  /*73400*/  IMAD.MOV.U32 R80, RZ, RZ, R147 ;  /* 0x000000ffff507224 */ /* 0x000fe400078e0093 */
[----:B------:R-:W-:Y:S02]  /*73410*/  IMAD.MOV.U32 R112, RZ, RZ, R167 ;  /* 0x000000ffff707224 */ /* 0x000fe400078e00a7 */
[----:B------:R-:W-:Y:S02]  /*73420*/  IMAD.MOV.U32 R47, RZ, RZ, R49 ;  /* 0x000000ffff2f7224 */ /* 0x000fe400078e0031 */
[----:B------:R-:W-:-:S02]  /*73430*/  IMAD.MOV.U32 R94, RZ, RZ, R166 ;  /* 0x000000ffff5e7224 */ /* 0x000fc400078e00a6 */
[----:B------:R-:W-:Y:S02]  /*73440*/  IMAD.MOV.U32 R78, RZ, RZ, R173 ;  /* 0x000000ffff4e7224 */ /* 0x000fe400078e00ad */
[----:B------:R-:W-:Y:S02]  /*73450*/  IMAD.MOV.U32 R114, RZ, RZ, R143 ;  /* 0x000000ffff727224 */ /* 0x000fe400078e008f */
[----:B------:R-:W-:Y:S02]  /*73460*/  IMAD.MOV.U32 R102, RZ, RZ, R148 ;  /* 0x000000ffff667224 */ /* 0x000fe400078e0094 */
[----:B------:R-:W-:Y:S02]  /*73470*/  IMAD.MOV.U32 R115, RZ, RZ, R145 ;  /* 0x000000ffff737224 */ /* 0x000fe400078e0091 */
[----:B------:R-:W-:Y:S02]  /*73480*/  IMAD.MOV.U32 R92, RZ, RZ, R192 ;  /* 0x000000ffff5c7224 */ /* 0x000fe400078e00c0 */
[----:B------:R-:W-:-:S02]  /*73490*/  IMAD.MOV.U32 R10, RZ, RZ, R186 ;  /* 0x000000ffff0a7224 */ /* 0x000fc400078e00ba */
[----:B------:R-:W-:Y:S01]  /*734a0*/  IMAD.MOV.U32 R108, RZ, RZ, R179 ;  /* 0x000000ffff6c7224 */ /* 0x000fe200078e00b3 */
[----:B------:R-:W-:Y:S01]  /*734b0*/  MOV R113, R141 ;  /* 0x0000008d00717202 */ /* 0x000fe20000000f00 */
[----:B------:R-:W-:Y:S02]  /*734c0*/  IMAD.MOV.U32 R54, RZ, RZ, R120 ;  /* 0x000000ffff367224 */ /* 0x000fe400078e0078 */
[----:B------:R-:W-:Y:S02]  /*734d0*/  IMAD.MOV.U32 R56, RZ, RZ, R116 ;  /* 0x000000ffff387224 */ /* 0x000fe400078e0074 */
[----:B------:R-:W-:Y:S02]  /*734e0*/  IMAD.MOV.U32 R58, RZ, RZ, R8 ;  /* 0x000000ffff3a7224 */ /* 0x000fe400078e0008 */
[----:B------:R-:W-:Y:S02]  /*734f0*/  IMAD.MOV.U32 R59, RZ, RZ, R9 ;  /* 0x000000ffff3b7224 */ /* 0x000fe400078e0009 */
[----:B------:R-:W-:-:S02]  /*73500*/  IMAD.MOV.U32 R107, RZ, RZ, R178 ;  /* 0x000000ffff6b7224 */ /* 0x000fc400078e00b2 */
[----:B------:R-:W-:Y:S02]  /*73510*/  IMAD.MOV.U32 R79, RZ, RZ, R146 ;  /* 0x000000ffff4f7224 */ /* 0x000fe400078e0092 */
[----:B------:R-:W-:Y:S02]  /*73520*/  IMAD.MOV.U32 R106, RZ, RZ, R207 ;  /* 0x000000ffff6a7224 */ /* 0x000fe400078e00cf */
[----:B------:R-:W-:Y:S01]  /*73530*/  IMAD.MOV.U32 R93, RZ, RZ, R119 ;  /* 0x000000ffff5d7224 */ /* 0x000fe200078e0077 */
[----:B------:R-:W-:Y:S02]  /*73540*/  MOV R95, R101 ;  /* 0x00000065005f7202 */ /* 0x000fe40000000f00 */
[----:B------:R-:W-:Y:S01]  /*73550*/  MOV R82, R111 ;  /* 0x0000006f00527202 */ /* 0x000fe20000000f00 */
        /* <DEDUP_REMOVED lines=8> */
[----:B--2---:R-:W-:Y:S02]  /*735e0*/  IMAD.MOV.U32 R20, RZ, RZ, R104 ;  /* 0x000000ffff147224 */ /* 0x004fe400078e0068 */
[----:B------:R-:W-:-:S05]  /*735f0*/  IMAD.MOV.U32 R21, RZ, RZ, R105 ;  /* 0x000000ffff157224 */ /* 0x000fca00078e0069 */
[----:B------:R-:W-:Y:S01]  /*73600*/  STL.64 [R1+0x19e0], R20 ;  /* 0x0019e01401007387 */ /* 0x000fe20000100a00 */
[----:B---3--:R-:W-:Y:S01]  /*73610*/  MOV R22, R24 ;  /* 0x0000001800167202 */ /* 0x008fe20000000f00 */
[----:B------:R-:W-:-:S05]  /*73620*/  IMAD.MOV.U32 R23, RZ, RZ, R25 ;  /* 0x000000ffff177224 */ /* 0x000fca00078e0019 */
[----:B------:R-:W-:Y:S01]  /*73630*/  STL.64 [R1+0x19e8], R22 ;  /* 0x0019e81601007387 */ /* 0x000fe20000100a00 */
[----:B----4-:R-:W-:Y:S02]  /*73640*/  IMAD.MOV.U32 R24, RZ, RZ, R218 ;  /* 0x000000ffff187224 */ /* 0x010fe400078e00da */
[----:B------:R-:W-:-:S05]  /*73650*/  IMAD.MOV.U32 R25, RZ, RZ, R219 ;  /* 0x000000ffff197224 */ /* 0x000fca00078e00db */
[----:B------:R-:W-:Y:S01]  /*73660*/  STL.64 [R1+0x19f0], R24 ;  /* 0x0019f01801007387 */ /* 0x000fe20000100a00 */
[----:B-1----:R-:W-:Y:S02]  /*73670*/  IMAD.MOV.U32 R26, RZ, RZ, R216 ;  /* 0x000000ffff1a7224 */ /* 0x002fe400078e00d8 */
[----:B------:R-:W-:-:S05]  /*73680*/  IMAD.MOV.U32 R27, RZ, RZ, R217 ;  /* 0x000000ffff1b7224 */ /* 0x000fca00078e00d9 */
[----:B------:R-:W-:Y:S01]  /*73690*/  STL.64 [R1+0x19f8], R26 ;  /* 0x0019f81a01007387 */ /* 0x000fe20000100a00 */
[----:B------:R-:W-:Y:S02]  /*736a0*/  IMAD.MOV.U32 R28, RZ, RZ, R12 ;  /* 0x000000ffff1c7224 */ /* 0x000fe400078e000c */
[----:B------:R-:W-:-:S05]  /*736b0*/  IMAD.MOV.U32 R29, RZ, RZ, R13 ;  /* 0x000000ffff1d7224 */ /* 0x000fca00078e000d */
[----:B------:R-:W-:Y:S01]  /*736c0*/  STL.64 [R1+0x1a00], R28 ;  /* 0x001a001c01007387 */ /* 0x000fe20000100a00 */
[----:B------:R-:W-:Y:S02]  /*736d0*/  IMAD.MOV.U32 R30, RZ, RZ, R14 ;  /* 0x000000ffff1e7224 */ /* 0x000fe400078e000e */
[----:B------:R-:W-:-:S05]  /*736e0*/  IMAD.MOV.U32 R31, RZ, RZ, R15 ;  /* 0x000000ffff1f7224 */ /* 0x000fca00078e000f */
[----:B------:R-:W-:Y:S01]  /*736f0*/  STL.64 [R1+0x1a08], R30 ;  /* 0x001a081e01007387 */ /* 0x000fe20000100a00 */
[----:B------:R-:W-:Y:S02]  /*73700*/  IMAD.MOV.U32 R32, RZ, RZ, R16 ;  /* 0x000000ffff207224 */ /* 0x000fe400078e0010 */
[----:B------:R-:W-:Y:S02]  /*73710*/  IMAD.MOV.U32 R33, RZ, RZ, R17 ;  /* 0x000000ffff217224 */ /* 0x000fe400078e0011 */
[----:B------:R-:W-:-:S03]  /*73720*/  IMAD.MOV.U32 R34, RZ, RZ, R4 ;  /* 0x000000ffff227224 */ /* 0x000fc600078e0004 */
[----:B------:R-:W-:Y:S01]  /*73730*/  STL.64 [R1+0x1a10], R32 ;  /* 0x001a102001007387 */ /* 0x000fe20000100a00 */
[----:B------:R-:W-:Y:S02]  /*73740*/  IMAD.MOV.U32 R35, RZ, RZ, R5 ;  /* 0x000000ffff237224 */ /* 0x000fe400078e0005 */
[----:B------:R-:W-:Y:S02]  /*73750*/  IMAD.MOV.U32 R74, RZ, RZ, R75 ;  /* 0x000000ffff4a7224 */ /* 0x000fe400078e004b */
[----:B------:R-:W-:Y:S01]  /*73760*/  IMAD.MOV.U32 R99, RZ, RZ, R89 ;  /* 0x000000ffff637224 */ /* 0x000fe200078e0059 */
[----:B------:R-:W-:Y:S01]  /*73770*/  STL.64 [R1+0x1a18], R34 ;  /* 0x001a182201007387 */ /* 0x000fe20000100a00 */
[----:B------:R-:W-:Y:S02]  /*73780*/  IMAD.MOV.U32 R16, RZ, RZ, R122 ;  /* 0x000000ffff107224 */ /* 0x000fe400078e007a */
[----:B------:R-:W-:Y:S01]  /*73790*/  IMAD.MOV.U32 R121, RZ, RZ, R88 ;  /* 0x000000ffff797224 */ /* 0x000fe200078e0058 */
[----:B------:R-:W-:Y:S01]  /*737a0*/  STL.64 [R1+0x1a20], R36 ;  /* 0x001a202401007387 */ /* 0x000fe20000100a00 */
[----:B------:R-:W-:-:S02]  /*737b0*/  IMAD.MOV.U32 R86, RZ, RZ, R137 ;  /* 0x000000ffff567224 */ /* 0x000fc400078e0089 */
[----:B------:R-:W-:Y:S01]  /*737c0*/  IMAD.MOV.U32 R87, RZ, RZ, R138 ;  /* 0x000000ffff577224 */ /* 0x000fe200078e008a */
[----:B------:R-:W-:Y:S01]  /*737d0*/  STL.64 [R1+0x1a28], R38 ;  /* 0x001a282601007387 */ /* 0x000fe20000100a00 */
[----:B------:R-:W-:Y:S02]  /*737e0*/  IMAD.MOV.U32 R65, RZ, RZ, R134 ;  /* 0x000000ffff417224 */ /* 0x000fe400078e0086 */
[----:B------:R-:W-:Y:S01]  /*737f0*/  IMAD.MOV.U32 R131, RZ, RZ, R153 ;  /* 0x000000ffff837224 */ /* 0x000fe200078e0099 */
[----:B------:R-:W-:Y:S01]  /*73800*/  STL.64 [R1+0x1a30], R40 ;  /* 0x001a302801007387 */ /* 0x000fe20000100a00 */
[----:B------:R-:W-:Y:S02]  /*73810*/  IMAD.MOV.U32 R117, RZ, RZ, R156 ;  /* 0x000000ffff757224 */ /* 0x000fe400078e009c */
[----:B------:R-:W-:Y:S01]  /*73820*/  IMAD.MOV.U32 R133, RZ, RZ, R155 ;  /* 0x000000ffff857224 */ /* 0x000fe200078e009b */
[----:B------:R-:W-:Y:S01]  /*73830*/  STL [R1+0xca8], R236 ;  /* 0x000ca8ec01007387 */ /* 0x000fe20000100800 */
[----:B------:R-:W-:-:S02]  /*73840*/  IMAD.MOV.U32 R128, RZ, RZ, R162 ;  /* 0x000000ffff807224 */ /* 0x000fc400078e00a2 */
[----:B------:R-:W-:Y:S01]  /*73850*/  IMAD.MOV.U32 R130, RZ, RZ, R150 ;  /* 0x000000ffff827224 */ /* 0x000fe200078e0096 */
[----:B------:R-:W-:Y:S01]  /*73860*/  STL [R1+0xcb0], R224 ;  /* 0x000cb0e001007387 */ /* 0x000fe20000100800 */
[----:B------:R-:W-:Y:S02]  /*73870*/  IMAD.MOV.U32 R129, RZ, RZ, R151 ;  /* 0x000000ffff817224 */ /* 0x000fe400078e0097 */
[----:B------:R-:W-:Y:S01]  /*73880*/  IMAD.MOV.U32 R132, RZ, RZ, R152 ;  /* 0x000000ffff847224 */ /* 0x000fe200078e0098 */
[----:B------:R-:W-:Y:S01]  /*73890*/  STL [R1+0xcac], R225 ;  /* 0x000cace101007387 */ /* 0x000fe20000100800 */
[----:B------:R-:W-:Y:S02]  /*738a0*/  IMAD.MOV.U32 R147, RZ, RZ, R161 ;  /* 0x000000ffff937224 */ /* 0x000fe400078e00a1 */
[----:B------:R-:W-:Y:S01]  /*738b0*/  IMAD.MOV.U32 R53, RZ, RZ, R125 ;  /* 0x000000ffff357224 */ /* 0x000fe200078e007d */
[----:B------:R-:W-:Y:S01]  /*738c0*/  STL [R1+0xcb8], R220 ;  /* 0x000cb8dc01007387 */ /* 0x000fe20000100800 */
[----:B------:R-:W-:Y:S01]  /*738d0*/  IMAD.MOV.U32 R166, RZ, RZ, R174 ;  /* 0x000000ffffa67224 */ /* 0x000fe200078e00ae */
[----:B------:R-:W-:Y:S01]  /*738e0*/  MOV R143, R177 ;  /* 0x000000b1008f7202 */ /* 0x000fe20000000f00 */
[----:B------:R-:W-:Y:S01]  /*738f0*/  IMAD.MOV.U32 R148, RZ, RZ, R160 ;  /* 0x000000ffff947224 */ /* 0x000fe200078e00a0 */
[----:B------:R-:W-:Y:S01]  /*73900*/  STL [R1+0xcb4], R221 ;  /* 0x000cb4dd01007387 */ /* 0x000fe20000100800 */
[----:B------:R-:W-:-:S02]  /*73910*/  IMAD.MOV.U32 R145, RZ, RZ, R159 ;  /* 0x000000ffff917224 */ /* 0x000fc400078e009f */
[----:B------:R-:W-:Y:S01]  /*73920*/  IMAD.MOV.U32 R64, RZ, RZ, R63 ;  /* 0x000000ffff407224 */ /* 0x000fe200078e003f */
[----:B------:R-:W-:Y:S01]  /*73930*/  STL [R1+0xcc0], R226 ;  /* 0x000cc0e201007387 */ /* 0x000fe20000100800 */
[----:B------:R-:W-:-:S03]  /*73940*/  IMAD.MOV.U32 R17, RZ, RZ, R123 ;  /* 0x000000ffff117224 */ /* 0x000fc600078e007b */
[----:B------:R-:W-:Y:S04]  /*73950*/  STL [R1+0xcbc], R227 ;  /* 0x000cbce301007387 */ /* 0x000fe80000100800 */
[----:B------:R1:W-:Y:S04]  /*73960*/  STL [R1+0xcc4], R48 ;  /* 0x000cc43001007387 */ /* 0x0003e80000100800 */
[----:B------:R-:W2:Y:S04]  /*73970*/  LDL.LU.64 R4, [R1+0x4b0] ;  /* 0x0004b00001047983 */ /* 0x000ea80000300a00 */
[----:B------:R-:W3:Y:S01]  /*73980*/  LDL.LU.64 R14, [R1+0x5f8] ;  /* 0x0005f800010e7983 */ /* 0x000ee20000300a00 */
[----:B------:R-:W-:Y:S01]  /*73990*/  IMAD.MOV.U32 R122, RZ, RZ, R6 ;  /* 0x000000ffff7a7224 */ /* 0x000fe200078e0006 */
[----:B------:R-:W-:Y:S01]  /*739a0*/  MOV R52, R124 ;  /* 0x0000007c00347202 */ /* 0x000fe20000000f00 */
[----:B------:R-:W-:Y:S01]  /*739b0*/  IMAD.MOV.U32 R88, RZ, RZ, R139 ;  /* 0x000000ffff587224 */ /* 0x000fe200078e008b */
[----:B------:R-:W4:Y:S01]  /*739c0*/  LDL.LU.64 R12, [R1+0x6e0] ;  /* 0x0006e000010c7983 */ /* 0x000f220000300a00 */
[----:B-1----:R-:W-:-:S02]  /*739d0*/  IMAD.MOV.U32 R48, RZ, RZ, R76 ;  /* 0x000000ffff307224 */ /* 0x002fc400078e004c */
[----:B------:R-:W-:Y:S02]  /*739e0*/  IMAD.MOV.U32 R134, RZ, RZ, R154 ;  /* 0x000000ffff867224 */ /* 0x000fe400078e009a */
[----:B------:R-:W-:Y:S02]  /*739f0*/  IMAD.MOV.U32 R150, RZ, RZ, R164 ;  /* 0x000000ffff967224 */ /* 0x000fe400078e00a4 */
[----:B------:R-:W-:Y:S02]  /*73a00*/  IMAD.MOV.U32 R162, RZ, RZ, R168 ;  /* 0x000000ffffa27224 */ /* 0x000fe400078e00a8 */
[----:B------:R-:W-:Y:S01]  /*73a10*/  IMAD.MOV.U32 R161, RZ, RZ, R169 ;  /* 0x000000ffffa17224 */ /* 0x000fe200078e00a9 */
[----:B------:R-:W-:Y:S01]  /*73a20*/  MOV R125, R163 ;  /* 0x000000a3007d7202 */ /* 0x000fe20000000f00 */
        /* <DEDUP_REMOVED lines=8> */
[----:B--2---:R-:W-:-:S02]  /*73ab0*/  IMAD.MOV.U32 R75, RZ, RZ, R4 ;  /* 0x000000ffff4b7224 */ /* 0x004fc400078e0004 */
[----:B------:R-:W-:Y:S02]  /*73ac0*/  IMAD.MOV.U32 R76, RZ, RZ, R5 ;  /* 0x000000ffff4c7224 */ /* 0x000fe400078e0005 */
[----:B------:R-:W2:Y:S01]  /*73ad0*/  LDL.LU.64 R4, [R1+0x48] ;  /* 0x0000480001047983 */ /* 0x000ea20000300a00 */
[----:B---3--:R-:W-:Y:S02]  /*73ae0*/  IMAD.MOV.U32 R89, RZ, RZ, R14 ;  /* 0x000000ffff597224 */ /* 0x008fe400078e000e */
[----:B------:R-:W-:Y:S01]  /*73af0*/  IMAD.MOV.U32 R90, RZ, RZ, R15 ;  /* 0x000000ffff5a7224 */ /* 0x000fe200078e000f */
[----:B------:R-:W3:Y:S01]  /*73b00*/  LDL.LU.64 R218, [R1+0x7a8] ;  /* 0x0007a80001da7983 */ /* 0x000ee20000300a00 */
[----:B----4-:R-:W-:Y:S02]  /*73b10*/  IMAD.MOV.U32 R103, RZ, RZ, R12 ;  /* 0x000000ffff677224 */ /* 0x010fe400078e000c */
[----:B------:R-:W-:Y:S01]  /*73b20*/  IMAD.MOV.U32 R104, RZ, RZ, R13 ;  /* 0x000000ffff687224 */ /* 0x000fe200078e000d */
[----:B------:R-:W4:Y:S01]  /*73b30*/  LDL.LU.64 R14, [R1+0x198] ;  /* 0x00019800010e7983 */ /* 0x000f220000300a00 */
[----:B------:R-:W-:-:S02]  /*73b40*/  IMAD.MOV.U32 R164, RZ, RZ, R170 ;  /* 0x000000ffffa47224 */ /* 0x000fc400078e00aa */
[----:B------:R-:W-:Y:S01]  /*73b50*/  IMAD.MOV.U32 R77, RZ, RZ, R172 ;  /* 0x000000ffff4d7224 */ /* 0x000fe200078e00ac */
[----:B------:R-:W4:Y:S01]  /*73b60*/  LDL.LU.64 R234, [R1+0x8c0] ;  /* 0x0008c00001ea7983 */ /* 0x000f220000300a00 */
[----:B------:R-:W-:Y:S02]  /*73b70*/  IMAD.MOV.U32 R163, RZ, RZ, R171 ;  /* 0x000000ffffa37224 */ /* 0x000fe400078e00ab */
[----:B------:R-:W-:Y:S01]  /*73b80*/  IMAD.MOV.U32 R181, RZ, RZ, R185 ;  /* 0x000000ffffb57224 */ /* 0x000fe200078e00b9 */
[----:B------:R-:W4:Y:S01]  /*73b90*/  LDL.LU.64 R216, [R1+0x1c8] ;  /* 0x0001c80001d87983 */ /* 0x000f220000300a00 */
[----:B------:R-:W-:-:S03]  /*73ba0*/  IMAD.MOV.U32 R62, RZ, RZ, R180 ;  /* 0x000000ffff3e7224 */ /* 0x000fc600078e00b4 */
[----:B------:R-:W4:Y:S04]  /*73bb0*/  LDL.LU.64 R12, [R1+0x38] ;  /* 0x00003800010c7983 */ /* 0x000f280000300a00 */
[----:B------:R-:W4:Y:S01]  /*73bc0*/  LDL.LU.64 R228, [R1+0x988] ;  /* 0x0009880001e47983 */ /* 0x000f220000300a00 */
[----:B--2---:R-:W-:Y:S02]  /*73bd0*/  IMAD.MOV.U32 R6, RZ, RZ, R4 ;  /* 0x000000ffff067224 */ /* 0x004fe400078e0004 */
[----:B------:R-:W-:Y:S02]  /*73be0*/  IMAD.MOV.U32 R4, RZ, RZ, R5 ;  /* 0x000000ffff047224 */ /* 0x000fe400078e0005 */
[----:B---3--:R-:W-:Y:S02]  /*73bf0*/  IMAD.MOV.U32 R109, RZ, RZ, R218 ;  /* 0x000000ffff6d7224 */ /* 0x008fe400078e00da */
[----:B------:R-:W-:-:S02]  /*73c00*/  IMAD.MOV.U32 R110, RZ, RZ, R219 ;  /* 0x000000ffff6e7224 */ /* 0x000fc400078e00db */
[----:B----4-:R-:W-:Y:S01]  /*73c10*/  IMAD.MOV.U32 R5, RZ, RZ, R14 ;  /* 0x000000ffff057224 */ /* 0x010fe200078e000e */
[----:B------:R-:W2:Y:S01]  /*73c20*/  LDL.LU.64 R218, [R1+0x218] ;  /* 0x0002180001da7983 */ /* 0x000ea20000300a00 */
[----:B------:R-:W-:-:S03]  /*73c30*/  IMAD.MOV.U32 R2, RZ, RZ, R15 ;  /* 0x000000ffff027224 */ /* 0x000fc600078e000f */
[----:B------:R-:W3:Y:S01]  /*73c40*/  LDL.LU.64 R14, [R1+0x118] ;  /* 0x00011800010e7983 */ /* 0x000ee20000300a00 */
[----:B------:R-:W-:Y:S02]  /*73c50*/  IMAD.MOV.U32 R136, RZ, RZ, R234 ;  /* 0x000000ffff887224 */ /* 0x000fe400078e00ea */
[----:B------:R-:W-:Y:S01]  /*73c60*/  IMAD.MOV.U32 R135, RZ, RZ, R235 ;  /* 0x000000ffff877224 */ /* 0x000fe200078e00eb */
[----:B------:R-:W4:Y:S04]  /*73c70*/  LDL.LU.64 R242, [R1+0x9a8] ;  /* 0x0009a80001f27983 */ /* 0x000f280000300a00 */
[----:B------:R-:W4:Y:S01]  /*73c80*/  LDL.LU.64 R234, [R1+0x240] ;  /* 0x0002400001ea7983 */ /* 0x000f220000300a00 */
[----:B------:R-:W-:Y:S02]  /*73c90*/  IMAD.MOV.U32 R138, RZ, RZ, R216 ;  /* 0x000000ffff8a7224 */ /* 0x000fe400078e00d8 */
[----:B------:R-:W-:-:S02]  /*73ca0*/  IMAD.MOV.U32 R137, RZ, RZ, R217 ;  /* 0x000000ffff897224 */ /* 0x000fc400078e00d9 */
[----:B------:R-:W-:Y:S01]  /*73cb0*/  IMAD.MOV.U32 R140, RZ, RZ, R12 ;  /* 0x000000ffff8c7224 */ /* 0x000fe200078e000c */
[----:B------:R-:W4:Y:S01]  /*73cc0*/  LDL.LU.64 R216, [R1+0x1b0] ;  /* 0x0001b00001d87983 */ /* 0x000f220000300a00 */
[----:B------:R-:W-:-:S03]  /*73cd0*/  IMAD.MOV.U32 R139, RZ, RZ, R13 ;  /* 0x000000ffff8b7224 */ /* 0x000fc600078e000d */
[----:B------:R-:W4:Y:S04]  /*73ce0*/  LDL.LU.64 R12, [R1+0x30] ;  /* 0x00003000010c7983 */ /* 0x000f280000300a00 */
[----:B------:R-:W4:Y:S04]  /*73cf0*/  LDL.LU.64 R18, [R1+0x958] ;  /* 0x0009580001127983 */ /* 0x000f280000300a00 */
[----:B------:R-:W4:Y:S04]  /*73d00*/  LDL.LU.64 R222, [R1+0x270] ;  /* 0x0002700001de7983 */ /* 0x000f280000300a00 */
[----:B------:R-:W4:Y:S01]  /*73d10*/  LDL.LU.64 R232, [R1+0x1d8] ;  /* 0x0001d80001e87983 */ /* 0x000f220000300a00 */
[----:B------:R-:W-:-:S02]  /*73d20*/  IMAD.MOV.U32 R152, RZ, RZ, R228 ;  /* 0x000000ffff987224 */ /* 0x000fc400078e00e4 */
[----:B------:R-:W-:Y:S02]  /*73d30*/  IMAD.MOV.U32 R151, RZ, RZ, R229 ;  /* 0x000000ffff977224 */ /* 0x000fe400078e00e5 */
[----:B--2---:R-:W-:Y:S02]  /*73d40*/  IMAD.MOV.U32 R154, RZ, RZ, R218 ;  /* 0x000000ffff9a7224 */ /* 0x004fe400078e00da */
[----:B------:R-:W-:Y:S02]  /*73d50*/  IMAD.MOV.U32 R153, RZ, RZ, R219 ;  /* 0x000000ffff997224 */ /* 0x000fe400078e00db */
[----:B---3--:R-:W-:Y:S01]  /*73d60*/  IMAD.MOV.U32 R156, RZ, RZ, R14 ;  /* 0x000000ffff9c7224 */ /* 0x008fe200078e000e */
[----:B------:R-:W2:Y:S01]  /*73d70*/  LDL.LU.64 R218, [R1+0x108] ;  /* 0x0001080001da7983 */ /* 0x000ea20000300a00 */
[----:B------:R-:W-:-:S03]  /*73d80*/  IMAD.MOV.U32 R155, RZ, RZ, R15 ;  /* 0x000000ffff9b7224 */ /* 0x000fc600078e000f */
[----:B------:R-:W3:Y:S01]  /*73d90*/  LDL.LU.64 R14, [R1+0x10] ;  /* 0x00001000010e7983 */ /* 0x000ee20000300a00 */
[----:B----4-:R-:W-:Y:S02]  /*73da0*/  IMAD.MOV.U32 R168, RZ, RZ, R242 ;  /* 0x000000ffffa87224 */ /* 0x010fe400078e00f2 */
[----:B------:R-:W-:Y:S01]  /*73db0*/  IMAD.MOV.U32 R167, RZ, RZ, R243 ;  /* 0x000000ffffa77224 */ /* 0x000fe200078e00f3 */
[----:B------:R-:W4:Y:S01]  /*73dc0*/  LDL.LU.64 R228, [R1+0x940] ;  /* 0x0009400001e47983 */ /* 0x000f220000300a00 */
[----:B------:R-:W-:Y:S02]  /*73dd0*/  IMAD.MOV.U32 R170, RZ, RZ, R234 ;  /* 0x000000ffffaa7224 */ /* 0x000fe400078e00ea */
[----:B------:R-:W-:Y:S01]  /*73de0*/  IMAD.MOV.U32 R169, RZ, RZ, R235 ;  /* 0x000000ffffa97224 */ /* 0x000fe200078e00eb */
[----:B------:R-:W4:Y:S04]  /*73df0*/  LDL.LU.64 R242, [R1+0x348] ;  /* 0x0003480001f27983 */ /* 0x000f280000300a00 */
[----:B------:R-:W4:Y:S01]  /*73e00*/  LDL.LU.64 R234, [R1+0x200] ;  /* 0x0002000001ea7983 */ /* 0x000f220000300a00 */
[----:B------:R-:W-:-:S02]  /*73e10*/  IMAD.MOV.U32 R172, RZ, RZ, R216 ;  /* 0x000000ffffac7224 */ /* 0x000fc400078e00d8 */
[----:B------:R-:W-:Y:S02]  /*73e20*/  IMAD.MOV.U32 R171, RZ, RZ, R217 ;  /* 0x000000ffffab7224 */ /* 0x000fe400078e00d9 */
[----:B------:R-:W-:Y:S01]  /*73e30*/  IMAD.MOV.U32 R174, RZ, RZ, R12 ;  /* 0x000000ffffae7224 */ /* 0x000fe200078e000c */
[----:B------:R-:W4:Y:S01]  /*73e40*/  LDL.LU.64 R216, [R1+0x110] ;  /* 0x0001100001d87983 */ /* 0x000f220000300a00 */
[----:B------:R-:W-:-:S03]  /*73e50*/  IMAD.MOV.U32 R173, RZ, RZ, R13 ;  /* 0x000000ffffad7224 */ /* 0x000fc600078e000d */
[----:B------:R-:W4:Y:S01]  /*73e60*/  LDL.LU.64 R12, [R1+0x50] ;  /* 0x00005000010c7983 */ /* 0x000f220000300a00 */
        /* <DEDUP_REMOVED lines=13> */
[----:B---3--:R-:W-:Y:S01]  /*73f40*/  IMAD.MOV.U32 R192, RZ, RZ, R14 ;  /* 0x000000ffffc07224 */ /* 0x008fe200078e000e */
[----:B------:R-:W-:Y:S01]  /*73f50*/  MOV R191, R15 ;  /* 0x0000000f00bf7202 */ /* 0x000fe20000000f00 */
[----:B------:R-:W2:Y:S04]  /*73f60*/  LDL.LU.64 R218, [R1+0x908] ;  /* 0x0009080001da7983 */ /* 0x000ea80000300a00 */
[----:B------:R-:W3:Y:S04]  /*73f70*/  LDL.LU.64 R14, [R1+0x3c0] ;  /* 0x0003c000010e7983 */ /* 0x000ee80000300a00 */
[----:B------:R-:W3:Y:S04]  /*73f80*/  LDL.LU.64 R222, [R1+0x238] ;  /* 0x0002380001de7983 */ /* 0x000ee80000300a00 */
[----:B------:R-:W3:Y:S01]  /*73f90*/  LDL.LU.64 R20, [R1+0x1c0] ;  /* 0x0001c00001147983 */ /* 0x000ee20000300a00 */
[----:B------:R-:W-:-:S02]  /*73fa0*/  IMAD.MOV.U32 R142, RZ, RZ, R194 ;  /* 0x000000ffff8e7224 */ /* 0x000fc400078e00c2 */
[----:B------:R-:W-:Y:S01]  /*73fb0*/  IMAD.MOV.U32 R149, RZ, RZ, R165 ;  /* 0x000000ffff957224 */ /* 0x000fe200078e00a5 */
[----:B------:R-:W3:Y:S01]  /*73fc0*/  LDL.LU.64 R18, [R1+0x78] ;  /* 0x0000780001127983 */ /* 0x000ee20000300a00 */
[----:B------:R-:W-:Y:S02]  /*73fd0*/  IMAD.MOV.U32 R195, RZ, RZ, R197 ;  /* 0x000000ffffc37224 */ /* 0x000fe400078e00c5 */
[----:B------:R-:W-:Y:S01]  /*73fe0*/  IMAD.MOV.U32 R165, RZ, RZ, R175 ;  /* 0x000000ffffa57224 */ /* 0x000fe200078e00af */
[----:B------:R-:W-:Y:S01]  /*73ff0*/  MOV R175, R203 ;  /* 0x000000cb00af7202 */ /* 0x000fe20000000f00 */
[----:B------:R-:W-:Y:S02]  /*74000*/  IMAD.MOV.U32 R194, RZ, RZ, R200 ;  /* 0x000000ffffc27224 */ /* 0x000fe400078e00c8 */
[----:B------:R-:W-:Y:S02]  /*74010*/  IMAD.MOV.U32 R197, RZ, RZ, R199 ;  /* 0x000000ffffc57224 */ /* 0x000fe400078e00c7 */
[----:B------:R-:W-:-:S02]  /*74020*/  IMAD.MOV.U32 R8, RZ, RZ, R187 ;  /* 0x000000ffff087224 */ /* 0x000fc400078e00bb */
[----:B------:R-:W-:Y:S02]  /*74030*/  IMAD.MOV.U32 R9, RZ, RZ, R204 ;  /* 0x000000ffff097224 */ /* 0x000fe400078e00cc */
[----:B------:R-:W-:Y:S02]  /*74040*/  IMAD.MOV.U32 R178, RZ, RZ, R188 ;  /* 0x000000ffffb27224 */ /* 0x000fe400078e00bc */
[----:B----4-:R-:W-:Y:S02]  /*74050*/  IMAD.MOV.U32 R200, RZ, RZ, R228 ;  /* 0x000000ffffc87224 */ /* 0x010fe400078e00e4 */
[----:B------:R-:W-:Y:S02]  /*74060*/  IMAD.MOV.U32 R199, RZ, RZ, R229 ;  /* 0x000000ffffc77224 */ /* 0x000fe400078e00e5 */
[----:B------:R-:W-:Y:S01]  /*74070*/  IMAD.MOV.U32 R188, RZ, RZ, R232 ;  /* 0x000000ffffbc7224 */ /* 0x000fe200078e00e8 */
[----:B------:R-:W4:Y:S01]  /*74080*/  LDL.LU.64 R228, [R1+0x28] ;  /* 0x0000280001e47983 */ /* 0x000f220000300a00 */
[----:B------:R-:W-:Y:S01]  /*74090*/  IMAD.MOV.U32 R187, RZ, RZ, R233 ;  /* 0x000000ffffbb7224 */ /* 0x000fe200078e00e9 */
[----:B------:R-:W-:Y:S01]  /*740a0*/  MOV R233, R17 ;  /* 0x0000001100e97202 */ /* 0x000fe20000000f00 */
[----:B------:R-:W-:-:S02]  /*740b0*/  IMAD.MOV.U32 R204, RZ, RZ, R234 ;  /* 0x000000ffffcc7224 */ /* 0x000fc400078e00ea */
[----:B------:R-:W-:Y:S02]  /*740c0*/  IMAD.MOV.U32 R203, RZ, RZ, R235 ;  /* 0x000000ffffcb7224 */ /* 0x000fe400078e00eb */
[----:B------:R-:W-:Y:S01]  /*740d0*/  IMAD.MOV.U32 R232, RZ, RZ, R16 ;  /* 0x000000ffffe87224 */ /* 0x000fe200078e0010 */
[----:B------:R-:W4:Y:S04]  /*740e0*/  LDL.LU.64 R234, [R1+0x8c8] ;  /* 0x0008c80001ea7983 */ /* 0x000f280000300a00 */
[----:B------:R-:W4:Y:S01]  /*740f0*/  LDL.LU.64 R16, [R1+0x3f8] ;  /* 0x0003f80001107983 */ /* 0x000f220000300a00 */
[----:B------:R-:W-:Y:S02]  /*74100*/  IMAD.MOV.U32 R146, RZ, RZ, R158 ;  /* 0x000000ffff927224 */ /* 0x000fe400078e009e */
[----:B------:R-:W-:-:S02]  /*74110*/  IMAD.MOV.U32 R158, RZ, RZ, R208 ;  /* 0x000000ffff9e7224 */ /* 0x000fc400078e00d0 */
[----:B------:R-:W-:Y:S02]  /*74120*/  IMAD.MOV.U32 R208, RZ, RZ, R12 ;  /* 0x000000ffffd07224 */ /* 0x000fe400078e000c */
[----:B------:R-:W-:Y:S02]  /*74130*/  IMAD.MOV.U32 R207, RZ, RZ, R13 ;  /* 0x000000ffffcf7224 */ /* 0x000fe400078e000d */
[----:B------:R-:W4:Y:S01]  /*74140*/  LDL.LU.64 R12, [R1+0x260] ;  /* 0x00026000010c7983 */ /* 0x000f220000300a00 */
        /* <DEDUP_REMOVED lines=13> */
[----:B------:R-:W4:Y:S01]  /*74220*/  LDL.LU.64 R242, [R1+0x1e8] ;  /* 0x0001e80001f27983 */ /* 0x000f220000300a00 */
[----:B--2---:R-:W-:Y:S02]  /*74230*/  IMAD.MOV.U32 R216, RZ, RZ, R218 ;  /* 0x000000ffffd87224 */ /* 0x004fe400078e00da */
[----:B---3--:R-:W-:Y:S02]  /*74240*/  IMAD.MOV.U32 R218, RZ, RZ, R14 ;  /* 0x000000ffffda7224 */ /* 0x008fe400078e000e */
[----:B------:R-:W-:-:S02]  /*74250*/  IMAD.MOV.U32 R217, RZ, RZ, R15 ;  /* 0x000000ffffd97224 */ /* 0x000fc400078e000f */
[----:B------:R-:W2:Y:S04]  /*74260*/  LDL.LU.64 R14, [R1+0x88] ;  /* 0x00008800010e7983 */ /* 0x000ea80000300a00 */
[----:B------:R-:W3:Y:S04]  /*74270*/  LDL.LU.64 R32, [R1+0x60] ;  /* 0x0000600001207983 */ /* 0x000ee80000300a00 */
[----:B------:R-:W3:Y:S04]  /*74280*/  LDL.LU.64 R24, [R1+0x18] ;  /* 0x0000180001187983 */ /* 0x000ee80000300a00 */
[----:B------:R-:W3:Y:S04]  /*74290*/  LDL.LU.64 R22, [R1+0x20] ;  /* 0x0000200001167983 */ /* 0x000ee80000300a00 */
[----:B------:R-:W3:Y:S04]  /*742a0*/  LDL.LU.64 R30, [R1+0x890] ;  /* 0x00089000011e7983 */ /* 0x000ee80000300a00 */
[----:B------:R-:W3:Y:S01]  /*742b0*/  LDL.LU.64 R28, [R1+0x440] ;  /* 0x00044000011c7983 */ /* 0x000ee20000300a00 */
[----:B------:R-:W-:-:S02]  /*742c0*/  IMAD.MOV.U32 R220, RZ, RZ, R222 ;  /* 0x000000ffffdc7224 */ /* 0x000fc400078e00de */
[----:B------:R-:W-:Y:S02]  /*742d0*/  IMAD.MOV.U32 R222, RZ, RZ, R20 ;  /* 0x000000ffffde7224 */ /* 0x000fe400078e0014 */
[----:B------:R-:W-:Y:S02]  /*742e0*/  IMAD.MOV.U32 R221, RZ, RZ, R21 ;  /* 0x000000ffffdd7224 */ /* 0x000fe400078e0015 */
[----:B------:R-:W3:Y:S01]  /*742f0*/  LDL.LU.64 R20, [R1+0x340] ;  /* 0x0003400001147983 */ /* 0x000ee20000300a00 */
        /* <DEDUP_REMOVED lines=8> */
[----:B------:R-:W3:Y:S01]  /*74380*/  LDL.LU.64 R18, [R1+0x1f8] ;  /* 0x0001f80001127983 */ /* 0x000ee20000300a00 */
[----:B----4-:R-:W-:Y:S02]  /*74390*/  IMAD.MOV.U32 R225, RZ, RZ, R229 ;  /* 0x000000ffffe17224 */ /* 0x010fe400078e00e5 */
[----:B------:R-:W-:-:S02]  /*743a0*/  IMAD.MOV.U32 R230, RZ, RZ, R232 ;  /* 0x000000ffffe67224 */ /* 0x000fc400078e00e8 */
[----:B------:R-:W-:Y:S02]  /*743b0*/  IMAD.MOV.U32 R229, RZ, RZ, R233 ;  /* 0x000000ffffe57224 */ /* 0x000fe400078e00e9 */
[----:B------:R-:W-:Y:S02]  /*743c0*/  IMAD.MOV.U32 R232, RZ, RZ, R234 ;  /* 0x000000ffffe87224 */ /* 0x000fe400078e00ea */
[----:B------:R-:W-:Y:S02]  /*743d0*/  IMAD.MOV.U32 R234, RZ, RZ, R16 ;  /* 0x000000ffffea7224 */ /* 0x000fe400078e0010 */
[----:B------:R-:W-:Y:S02]  /*743e0*/  IMAD.MOV.U32 R233, RZ, RZ, R17 ;  /* 0x000000ffffe97224 */ /* 0x000fe400078e0011 */
[----:B------:R-:W4:Y:S01]  /*743f0*/  LDL.LU.64 R16, [R1+0x98] ;  /* 0x0000980001107983 */ /* 0x000f220000300a00 */
[----:B------:R-:W-:Y:S02]  /*74400*/  IMAD.MOV.U32 R231, RZ, RZ, R235 ;  /* 0x000000ffffe77224 */ /* 0x000fe400078e00eb */
[----:B------:R-:W-:-:S02]  /*74410*/  IMAD.MOV.U32 R236, RZ, RZ, R12 ;  /* 0x000000ffffec7224 */ /* 0x000fc400078e000c */
[----:B------:R-:W-:Y:S02]  /*74420*/  IMAD.MOV.U32 R235, RZ, RZ, R13 ;  /* 0x000000ffffeb7224 */ /* 0x000fe400078e000d */
[----:B------:R-:W4:Y:S04]  /*74430*/  LDL.LU.64 R12, [R1+0x80] ;  /* 0x00008000010c7983 */ /* 0x000f280000300a00 */
[----:B------:R-:W4:Y:S01]  /*74440*/  LDL.LU.64 R26, [R1+0x40] ;  /* 0x00004000011a7983 */ /* 0x000f220000300a00 */
[----:B------:R-:W-:Y:S02]  /*74450*/  IMAD.MOV.U32 R238, RZ, RZ, R242 ;  /* 0x000000ffffee7224 */ /* 0x000fe400078e00f2 */
[----:B------:R-:W-:Y:S02]  /*74460*/  IMAD.MOV.U32 R237, RZ, RZ, R243 ;  /* 0x000000ffffed7224 */ /* 0x000fe400078e00f3 */
[----:B------:R-:W-:Y:S01]  /*74470*/  IMAD.MOV.U32 R226, RZ, RZ, R228 ;  /* 0x000000ffffe27224 */ /* 0x000fe200078e00e4 */
[----:B------:R-:W-:Y:S01]  /*74480*/  MOV R228, R246 ;  /* 0x000000f600e47202 */ /* 0x000fe20000000f00 */
[----:B------:R-:W-:-:S02]  /*74490*/  IMAD.MOV.U32 R227, RZ, RZ, R247 ;  /* 0x000000ffffe37224 */ /* 0x000fc400078e00f7 */
[----:B--2---:R-:W-:Y:S02]  /*744a0*/  IMAD.MOV.U32 R240, RZ, RZ, R14 ;  /* 0x000000fffff07224 */ /* 0x004fe400078e000e */
[----:B------:R-:W-:Y:S02]  /*744b0*/  IMAD.MOV.U32 R239, RZ, RZ, R15 ;  /* 0x000000ffffef7224 */ /* 0x000fe400078e000f */
[----:B------:R-:W2:Y:S01]  /*744c0*/  LDL.LU.64 R14, [R1+0x58] ;  /* 0x00005800010e7983 */ /* 0x000ea20000300a00 */
[----:B---3--:R-:W-:Y:S02]  /*744d0*/  IMAD.MOV.U32 R242, RZ, RZ, R32 ;  /* 0x000000fffff27224 */ /* 0x008fe400078e0020 */
[----:B------:R-:W-:Y:S02]  /*744e0*/  IMAD.MOV.U32 R241, RZ, RZ, R33 ;  /* 0x000000fffff17224 */ /* 0x000fe400078e0021 */
[----:B------:R-:W3:Y:S01]  /*744f0*/  LDL.LU.64 R32, [R1+0x7d8] ;  /* 0x0007d80001207983 */ /* 0x000ee20000300a00 */
[----:B------:R-:W-:Y:S01]  /*74500*/  MOV R244, R24 ;  /* 0x0000001800f47202 */ /* 0x000fe20000000f00 */
[----:B------:R-:W-:-:S02]  /*74510*/  IMAD.MOV.U32 R243, RZ, RZ, R25 ;  /* 0x000000fffff37224 */ /* 0x000fc400078e0019 */
[----:B------:R-:W3:Y:S01]  /*74520*/  LDL.LU.64 R24, [R1+0x498] ;  /* 0x0004980001187983 */ /* 0x000ee20000300a00 */
[----:B------:R-:W-:Y:S02]  /*74530*/  IMAD.MOV.U32 R246, RZ, RZ, R22 ;  /* 0x000000fffff67224 */ /* 0x000fe400078e0016 */
[----:B------:R-:W-:Y:S02]  /*74540*/  IMAD.MOV.U32 R245, RZ, RZ, R23 ;  /* 0x000000fffff57224 */ /* 0x000fe400078e0017 */
[----:B------:R-:W3:Y:S01]  /*74550*/  LDL.LU.64 R22, [R1+0x378] ;  /* 0x0003780001167983 */ /* 0x000ee20000300a00 */
[----:B------:R-:W-:Y:S02]  /*74560*/  IMAD.MOV.U32 R248, RZ, RZ, R30 ;  /* 0x000000fffff87224 */ /* 0x000fe400078e001e */
[----:B------:R-:W-:Y:S02]  /*74570*/  IMAD.MOV.U32 R247, RZ, RZ, R31 ;  /* 0x000000fffff77224 */ /* 0x000fe400078e001f */
[----:B------:R-:W3:Y:S01]  /*74580*/  LDL.LU.64 R30, [R1+0x230] ;  /* 0x00023000011e7983 */ /* 0x000ee20000300a00 */
[----:B------:R-:W-:-:S02]  /*74590*/  IMAD.MOV.U32 R250, RZ, RZ, R28 ;  /* 0x000000fffffa7224 */ /* 0x000fc400078e001c */
[----:B------:R-:W-:Y:S02]  /*745a0*/  IMAD.MOV.U32 R249, RZ, RZ, R29 ;  /* 0x000000fffff97224 */ /* 0x000fe400078e001d */
[----:B------:R-:W3:Y:S01]  /*745b0*/  LDL.LU.64 R28, [R1+0xb8] ;  /* 0x0000b800011c7983 */ /* 0x000ee20000300a00 */
[----:B------:R-:W-:Y:S02]  /*745c0*/  IMAD.MOV.U32 R252, RZ, RZ, R20 ;  /* 0x000000fffffc7224 */ /* 0x000fe400078e0014 */
[----:B------:R-:W-:Y:S02]  /*745d0*/  IMAD.MOV.U32 R251, RZ, RZ, R21 ;  /* 0x000000fffffb7224 */ /* 0x000fe400078e0015 */
[----:B------:R-:W3:Y:S04]  /*745e0*/  LDL.LU.64 R20, [R1+0x90] ;  /* 0x0000900001147983 */ /* 0x000ee80000300a00 */
[----:B------:R1:W-:Y:S01]  /*745f0*/  STL [R1+0x4], R18 ;  /* 0x0000041201007387 */ /* 0x0003e20000100800 */
[----:B------:R-:W-:-:S03]  /*74600*/  IMAD.MOV.U32 R34, RZ, RZ, R19 ;  /* 0x000000ffff227224 */ /* 0x000fc600078e0013 */
[----:B-1----:R-:W3:Y:S04]  /*74610*/  LDL.LU.64 R18, [R1+0x70] ;  /* 0x0000700001127983 */ /* 0x002ee80000300a00 */
[----:B------:R1:W-:Y:S04]  /*74620*/  STL [R1], R34 ;  /* 0x0000002201007387 */ /* 0x0003e80000100800 */
[----:B----4-:R4:W-:Y:S01]  /*74630*/  STL [R1+0xc], R16 ;  /* 0x00000c1001007387 */ /* 0x0109e20000100800 */
[----:B-1----:R-:W-:-:S03]  /*74640*/  IMAD.MOV.U32 R34, RZ, RZ, R17 ;  /* 0x000000ffff227224 */ /* 0x002fc600078e0011 */
[----:B----4-:R-:W4:Y:S04]  /*74650*/  LDL.LU.64 R16, [R1+0x68] ;  /* 0x0000680001107983 */ /* 0x010f280000300a00 */
[----:B------:R1:W-:Y:S04]  /*74660*/  STL [R1+0x8], R34 ;  /* 0x0000082201007387 */ /* 0x0003e80000100800 */
[----:B------:R1:W-:Y:S02]  /*74670*/  STL [R1+0x14], R12 ;  /* 0x0000140c01007387 */ /* 0x0003e40000100800 */
[----:B-1----:R-:W-:-:S02]  /*74680*/  IMAD.MOV.U32 R34, RZ, RZ, R13 ;  /* 0x000000ffff227224 */ /* 0x002fc400078e000d */
[----:B------:R-:W4:Y:S04]  /*74690*/  LDL.LU.64 R12, [R1+0x7b0] ;  /* 0x0007b000010c7983 */ /* 0x000f280000300a00 */
[----:B------:R1:W-:Y:S04]  /*746a0*/  STL [R1+0x10], R34 ;  /* 0x0000102201007387 */ /* 0x0003e80000100800 */
[----:B------:R1:W-:Y:S02]  /*746b0*/  STL [R1+0x1c], R26 ;  /* 0x00001c1a01007387 */ /* 0x0003e40000100800 */
[----:B-1----:R-:W-:-:S02]  /*746c0*/  IMAD.MOV.U32 R34, RZ, RZ, R27 ;  /* 0x000000ffff227224 */ /* 0x002fc400078e001b */
[----:B------:R-:W4:Y:S04]  /*746d0*/  LDL.LU.64 R26, [R1+0x5d0] ;  /* 0x0005d000011a7983 */ /* 0x000f280000300a00 */
[----:B------:R1:W-:Y:S04]  /*746e0*/  STL [R1+0x18], R34 ;  /* 0x0000182201007387 */ /* 0x0003e80000100800 */
[----:B--2---:R2:W-:Y:S01]  /*746f0*/  STL [R1+0x24], R14 ;  /* 0x0000240e01007387 */ /* 0x0045e20000100800 */
[----:B-1----:R-:W-:-:S03]  /*74700*/  IMAD.MOV.U32 R34, RZ, RZ, R15 ;  /* 0x000000ffff227224 */ /* 0x002fc600078e000f */
[----:B--2---:R-:W2:Y:S04]  /*74710*/  LDL.LU.64 R14, [R1+0x3a0] ;  /* 0x0003a000010e7983 */ /* 0x004ea80000300a00 */
[----:B------:R1:W-:Y:S04]  /*74720*/  STL [R1+0x20], R34 ;  /* 0x0000202201007387 */ /* 0x0003e80000100800 */
[----:B---3--:R3:W-:Y:S01]  /*74730*/  STL [R1+0x2c], R32 ;  /* 0x00002c2001007387 */ /* 0x0087e20000100800 */
[----:B-1----:R-:W-:-:S03]  /*74740*/  IMAD.MOV.U32 R34, RZ, RZ, R33 ;  /* 0x000000ffff227224 */ /* 0x002fc600078e0021 */
[----:B---3--:R-:W3:Y:S04]  /*74750*/  LDL.LU.64 R32, [R1+0x318] ;  /* 0x0003180001207983 */ /* 0x008ee80000300a00 */
[----:B------:R1:W-:Y:S04]  /*74760*/  STL [R1+0x28], R34 ;  /* 0x0000282201007387 */ /* 0x0003e80000100800 */
[----:B------:R1:W-:Y:S02]  /*74770*/  STL [R1+0x34], R24 ;  /* 0x0000341801007387 */ /* 0x0003e40000100800 */
[----:B-1----:R-:W-:-:S02]  /*74780*/  MOV R34, R25 ;  /* 0x0000001900227202 */ /* 0x002fc40000000f00 */
[----:B------:R-:W3:Y:S04]  /*74790*/  LDL.LU.64 R24, [R1+0xc0] ;  /* 0x0000c00001187983 */ /* 0x000ee80000300a00 */
[----:B------:R1:W-:Y:S04]  /*747a0*/  STL [R1+0x30], R34 ;  /* 0x0000302201007387 */ /* 0x0003e80000100800 */
[----:B------:R1:W-:Y:S02]  /*747b0*/  STL [R1+0x3c], R22 ;  /* 0x00003c1601007387 */ /* 0x0003e40000100800 */
[----:B-1----:R-:W-:-:S02]  /*747c0*/  IMAD.MOV.U32 R34, RZ, RZ, R23 ;  /* 0x000000ffff227224 */ /* 0x002fc400078e0017 */
        /* <DEDUP_REMOVED lines=10> */
[----:B------:R4:W-:Y:S01]  /*74870*/  STL [R1+0x54], R20 ;  /* 0x0000541401007387 */ /* 0x0009e20000100800 */
        /* <DEDUP_REMOVED lines=43> */
[----:B----4-:R4:W-:Y:S01]  /*74b30*/  STL [R1+0xac], R20 ;  /* 0x0000ac1401007387 */ /* 0x0109e20000100800 */
[----:B-1----:R-:W-:-:S03]  /*74b40*/  IMAD.MOV.U32 R34, RZ, RZ, R21 ;  /* 0x000000ffff227224 */ /* 0x002fc600078e0015 */
[----:B----4-:R-:W4:Y:S04]  /*74b50*/  LDL.LU.64 R20, [R1+0x370] ;  /* 0x0003700001147983 */ /* 0x010f280000300a00 */
[----:B------:R1:W-:Y:S04]  /*74b60*/  STL [R1+0xa8], R34 ;  /* 0x0000a82201007387 */ /* 0x0003e80000100800 */
[----:B------:R1:W-:Y:S02]  /*74b70*/  STL [R1+0xb4], R18 ;  /* 0x0000b41201007387 */ /* 0x0003e40000100800 */
[----:B-1----:R-:W-:-:S02]  /*74b80*/  MOV R34, R19 ;  /* 0x0000001300227202 */ /* 0x002fc40000000f00 */
        /* <DEDUP_REMOVED lines=48> */
[----:B------:R-:W4:Y:S04]  /*74e90*/  LDL.64 R16, [R1+0xe48] ;  /* 0x000e480001107983 */ /* 0x000f280000100a00 */
        /* <DEDUP_REMOVED lines=14> */
[----:B-1----:R-:W-:-:S03]  /*74f80*/  MOV R34, R33 ;  /* 0x0000002100227202 */ /* 0x002fc60000000f00 */
        /* <DEDUP_REMOVED lines=63> */
[----:B-1----:R-:W-:-:S03]  /*75380*/  MOV R34, R21 ;  /* 0x0000001500227202 */ /* 0x002fc60000000f00 */
        /* <DEDUP_REMOVED lines=63> */
[----:B-1----:R-:W-:-:S03]  /*75780*/  MOV R34, R15 ;  /* 0x0000000f00227202 */ /* 0x002fc60000000f00 */
        /* <DEDUP_REMOVED lines=63> */
[----:B-1----:R-:W-:-:S02]  /*75b80*/  MOV R34, R29 ;  /* 0x0000001d00227202 */ /* 0x002fc40000000f00 */
        /* <DEDUP_REMOVED lines=63> */
[----:B-1----:R-:W-:-:S02]  /*75f80*/  MOV R34, R27 ;  /* 0x0000001b00227202 */ /* 0x002fc40000000f00 */
        /* <DEDUP_REMOVED lines=946> */
[----:B------:R1:W-:Y:S04]  /*79ab0*/  STL [R1+0xa9c], R28 ;  /* 0x000a9c1c01007387 */ /* 0x0003e80000100800 */
[----:B-1----:R-:W3:Y:S01]  /*79ac0*/  LDL.LU.64 R34, [R1+0x1258] ;  /* 0x0012580001227983 */ /* 0x002ee20000300a00 */
[----:B------:R-:W-:-:S05]  /*79ad0*/  IMAD.MOV.U32 R28, RZ, RZ, R29 ;  /* 0x000000ffff1c7224 */ /* 0x000fca00078e001d */
        /* <DEDUP_REMOVED lines=17> */
[----:B------:R1:W-:Y:S04]  /*79bf0*/  STL [R1+0xac4], R26 ;  /* 0x000ac41a01007387 */ /* 0x0003e80000100800 */
[----:B-1----:R-:W4:Y:S01]  /*79c00*/  LDL.LU.64 R28, [R1+0xb70] ;  /* 0x000b7000011c7983 */ /* 0x002f220000300a00 */
[----:B------:R-:W-:-:S05]  /*79c10*/  IMAD.MOV.U32 R26, RZ, RZ, R27 ;  /* 0x000000ffff1a7224 */ /* 0x000fca00078e001b */
[----:B------:R2:W-:Y:S02]  /*79c20*/  STL [R1+0xac0], R26 ;  /* 0x000ac01a01007387 */ /* 0x0005e40000100800 */
[----:B--2---:R-:W-:Y:S02]  /*79c30*/  IMAD.MOV.U32 R26, RZ, RZ, R15 ;  /* 0x000000ffff1a7224 */ /* 0x004fe400078e000f */
[----:B------:R1:W-:Y:S04]  /*79c40*/  STL [R1+0xacc], R14 ;  /* 0x000acc0e01007387 */ /* 0x0003e80000100800 */
[----:B-1----:R-:W2:Y:S04]  /*79c50*/  LDL.LU.64 R14, [R1+0xb28] ;  /* 0x000b2800010e7983 */ /* 0x002ea80000300a00 */
[----:B------:R1:W-:Y:S04]  /*79c60*/  STL [R1+0xac8], R26 ;  /* 0x000ac81a01007387 */ /* 0x0003e80000100800 */
[----:B---3--:R3:W-:Y:S04]  /*79c70*/  STL [R1+0xad4], R32 ;  /* 0x000ad42001007387 */ /* 0x0087e80000100800 */
[----:B-1----:R-:W2:Y:S01]  /*79c80*/  LDL.LU.64 R26, [R1+0x12c0] ;  /* 0x0012c000011a7983 */ /* 0x002ea20000300a00 */
[----:B---3--:R-:W-:-:S03]  /*79c90*/  IMAD.MOV.U32 R32, RZ, RZ, R33 ;  /* 0x000000ffff207224 */ /* 0x008fc600078e0021 */
[----:B------:R1:W-:Y:S04]  /*79ca0*/  STL [R1+0xadc], R24 ;  /* 0x000adc1801007387 */ /* 0x0003e80000100800 */
[----:B------:R3:W-:Y:S01]  /*79cb0*/  STL [R1+0xad0], R32 ;  /* 0x000ad02001007387 */ /* 0x0007e20000100800 */
[----:B-1----:R-:W-:-:S03]  /*79cc0*/  IMAD.MOV.U32 R24, RZ, RZ, R25 ;  /* 0x000000ffff187224 */ /* 0x002fc600078e0019 */
[----:B---3--:R-:W3:Y:S04]  /*79cd0*/  LDL.LU.64 R32, [R1+0x1270] ;  /* 0x0012700001207983 */ /* 0x008ee80000300a00 */
[----:B------:R-:W-:Y:S04]  /*79ce0*/  STL [R1+0xae4], R22 ;  /* 0x000ae41601007387 */ /* 0x000fe80000100800 */
[----:B------:R1:W-:Y:S04]  /*79cf0*/  STL [R1+0xad8], R24 ;  /* 0x000ad81801007387 */ /* 0x0003e80000100800 */
[----:B-1----:R-:W3:Y:S01]  /*79d00*/  LDL.LU.64 R24, [R1+0x1200] ;  /* 0x0012000001187983 */ /* 0x002ee20000300a00 */
[----:B------:R-:W-:-:S03]  /*79d10*/  IMAD.MOV.U32 R22, RZ, RZ, R23 ;  /* 0x000000ffff167224 */ /* 0x000fc600078e0017 */
[----:B------:R1:W-:Y:S04]  /*79d20*/  STL [R1+0xaec], R30 ;  /* 0x000aec1e01007387 */ /* 0x0003e80000100800 */
[----:B------:R1:W-:Y:S02]  /*79d30*/  STL [R1+0xae0], R22 ;  /* 0x000ae01601007387 */ /* 0x0003e40000100800 */
[----:B-1----:R-:W-:Y:S02]  /*79d40*/  IMAD.MOV.U32 R30, RZ, RZ, R31 ;  /* 0x000000ffff1e7224 */ /* 0x002fe400078e001f */
[----:B------:R-:W3:Y:S04]  /*79d50*/  LDL.LU.64 R22, [R1+0x1170] ;  /* 0x0011700001167983 */ /* 0x000ee80000300a00 */
[----:B------:R-:W-:Y:S04]  /*79d60*/  STL [R1+0xaf4], R34 ;  /* 0x000af42201007387 */ /* 0x000fe80000100800 */
[----:B------:R1:W-:Y:S04]  /*79d70*/  STL [R1+0xae8], R30 ;  /* 0x000ae81e01007387 */ /* 0x0003e80000100800 */
[----:B-1----:R-:W3:Y:S01]  /*79d80*/  LDL.LU.64 R30, [R1+0x10b8] ;  /* 0x0010b800011e7983 */ /* 0x002ee20000300a00 */
[----:B------:R-:W-:-:S03]  /*79d90*/  IMAD.MOV.U32 R34, RZ, RZ, R35 ;  /* 0x000000ffff227224 */ /* 0x000fc600078e0023 */
[----:B----4-:R-:W-:Y:S04]  /*79da0*/  STL [R1+0xafc], R20 ;  /* 0x000afc1401007387 */ /* 0x010fe80000100800 */
[----:B------:R1:W-:Y:S02]  /*79db0*/  STL [R1+0xaf0], R34 ;  /* 0x000af02201007387 */ /* 0x0003e40000100800 */
[----:B-1----:R-:W-:Y:S02]  /*79dc0*/  IMAD.MOV.U32 R34, RZ, RZ, R21 ;  /* 0x000000ffff227224 */ /* 0x002fe400078e0015 */
        /* <DEDUP_REMOVED lines=17> */
[----:B------:R-:W-:Y:S04]  /*79ee0*/  STL [R1+0xb18], R34 ;  /* 0x000b182201007387 */ /* 0x000fe80000100800 */
[----:B--2---:R1:W-:Y:S02]  /*79ef0*/  STL [R1+0xb24], R14 ;  /* 0x000b240e01007387 */ /* 0x0043e40000100800 */
[----:B-1----:R-:W-:-:S02]  /*79f00*/  IMAD.MOV.U32 R14, RZ, RZ, R15 ;  /* 0x000000ffff0e7224 */ /* 0x002fc400078e000f */
[----:B------:R-:W-:Y:S04]  /*79f10*/  STL [R1+0xb2c], R26 ;  /* 0x000b2c1a01007387 */ /* 0x000fe80000100800 */
[----:B------:R1:W-:Y:S04]  /*79f20*/  STL [R1+0xb20], R14 ;  /* 0x000b200e01007387 */ /* 0x0003e80000100800 */
[----:B-1----:R-:W2:Y:S01]  /*79f30*/  LDL.LU.64 R14, [R1+0x1220] ;  /* 0x00122000010e7983 */ /* 0x002ea20000300a00 */
[----:B------:R-:W-:-:S03]  /*79f40*/  IMAD.MOV.U32 R26, RZ, RZ, R27 ;  /* 0x000000ffff1a7224 */ /* 0x000fc600078e001b */
[----:B---3--:R1:W-:Y:S04]  /*79f50*/  STL [R1+0xb34], R32 ;  /* 0x000b342001007387 */ /* 0x0083e80000100800 */
[----:B------:R3:W-:Y:S01]  /*79f60*/  STL [R1+0xb28], R26 ;  /* 0x000b281a01007387 */ /* 0x0007e20000100800 */
[----:B-1----:R-:W-:-:S03]  /*79f70*/  MOV R32, R33 ;  /* 0x0000002100207202 */ /* 0x002fc60000000f00 */
[----:B---3--:R-:W3:Y:S04]  /*79f80*/  LDL.LU.64 R26, [R1+0x1198] ;  /* 0x00119800011a7983 */ /* 0x008ee80000300a00 */
[----:B------:R1:W-:Y:S04]  /*79f90*/  STL [R1+0xb3c], R24 ;  /* 0x000b3c1801007387 */ /* 0x0003e80000100800 */
[----:B------:R-:W-:Y:S04]  /*79fa0*/  STL [R1+0xb30], R32 ;  /* 0x000b302001007387 */ /* 0x000fe80000100800 */
[----:B------:R-:W3:Y:S01]  /*79fb0*/  LDL.LU.64 R36, [R1+0x10e8] ;  /* 0x0010e80001247983 */ /* 0x000ee20000300a00 */
[----:B-1----:R-:W-:-:S03]  /*79fc0*/  IMAD.MOV.U32 R24, RZ, RZ, R25 ;  /* 0x000000ffff187224 */ /* 0x002fc600078e0019 */
[----:B------:R1:W-:Y:S04]  /*79fd0*/  STL [R1+0xb44], R22 ;  /* 0x000b441601007387 */ /* 0x0003e80000100800 */
[----:B------:R1:W-:Y:S02]  /*79fe0*/  STL [R1+0xb38], R24 ;  /* 0x000b381801007387 */ /* 0x0003e40000100800 */
[----:B-1----:R-:W-:Y:S02]  /*79ff0*/  IMAD.MOV.U32 R22, RZ, RZ, R23 ;  /* 0x000000ffff167224 */ /* 0x002fe400078e0017 */
[----:B------:R-:W3:Y:S04]  /*7a000*/  LDL.LU.64 R24, [R1+0x1000] ;  /* 0x0010000001187983 */ /* 0x000ee80000300a00 */
[----:B------:R-:W-:Y:S04]  /*7a010*/  STL [R1+0xb4c], R30 ;  /* 0x000b4c1e01007387 */ /* 0x000fe80000100800 */
[----:B------:R1:W-:Y:S04]  /*7a020*/  STL [R1+0xb40], R22 ;  /* 0x000b401601007387 */ /* 0x0003e80000100800 */
[----:B-1----:R-:W3:Y:S04]  /*7a030*/  LDL.LU.64 R22, [R1+0xc00] ;  /* 0x000c000001167983 */ /* 0x002ee80000300a00 */
[----:B------:R-:W3:Y:S01]  /*7a040*/  LDL.LU.64 R34, [R1+0xba8] ;  /* 0x000ba80001227983 */ /* 0x000ee20000300a00 */
        /* <DEDUP_REMOVED lines=9> */
[----:B------:R-:W-:Y:S04]  /*7a0e0*/  STL [R1+0xb58], R30 ;  /* 0x000b581e01007387 */ /* 0x000fe80000100800 */
[----:B------:R1:W-:Y:S04]  /*7a0f0*/  STL [R1+0xb64], R16 ;  /* 0x000b641001007387 */ /* 0x0003e80000100800 */
[----:B------:R-:W4:Y:S01]  /*7a100*/  LDL.LU.64 R32, [R1+0x1238] ;  /* 0x0012380001207983 */ /* 0x000f220000300a00 */
[----:B-1----:R-:W-:-:S03]  /*7a110*/  IMAD.MOV.U32 R16, RZ, RZ, R17 ;  /* 0x000000ffff107224 */ /* 0x002fc600078e0011 */
[----:B------:R1:W-:Y:S04]  /*7a120*/  STL [R1+0xb6c], R12 ;  /* 0x000b6c0c01007387 */ /* 0x0003e80000100800 */
[----:B------:R1:W-:Y:S02]  /*7a130*/  STL [R1+0xb60], R16 ;  /* 0x000b601001007387 */ /* 0x0003e40000100800 */
[----:B-1----:R-:W-:Y:S02]  /*7a140*/  IMAD.MOV.U32 R12, RZ, RZ, R13 ;  /* 0x000000ffff0c7224 */ /* 0x002fe400078e000d */
[----:B------:R-:W4:Y:S04]  /*7a150*/  LDL.LU.64 R16, [R1+0x11b8] ;  /* 0x0011b80001107983 */ /* 0x000f280000300a00 */
[----:B------:R-:W-:Y:S04]  /*7a160*/  STL [R1+0xb74], R28 ;  /* 0x000b741c01007387 */ /* 0x000fe80000100800 */
[----:B------:R1:W-:Y:S04]  /*7a170*/  STL [R1+0xb68], R12 ;  /* 0x000b680c01007387 */ /* 0x0003e80000100800 */
[----:B-1----:R-:W4:Y:S04]  /*7a180*/  LDL.LU.64 R12, [R1+0x1110] ;  /* 0x00111000010c7983 */ /* 0x002f280000300a00 */
[----:B------:R-:W4:Y:S01]  /*7a190*/  LDL.LU.64 R30, [R1+0x1038] ;  /* 0x00103800011e7983 */ /* 0x000f220000300a00 */
[----:B------:R-:W-:-:S05]  /*7a1a0*/  IMAD.MOV.U32 R28, RZ, RZ, R29 ;  /* 0x000000ffff1c7224 */ /* 0x000fca00078e001d */
[----:B------:R1:W-:Y:S04]  /*7a1b0*/  STL [R1+0xb70], R28 ;  /* 0x000b701c01007387 */ /* 0x0003e80000100800 */
[----:B--2---:R2:W-:Y:S01]  /*7a1c0*/  STL [R1+0xb7c], R14 ;  /* 0x000b7c0e01007387 */ /* 0x0045e20000100800 */
[----:B-1----:R-:W-:-:S03]  /*7a1d0*/  IMAD.MOV.U32 R28, RZ, RZ, R15 ;  /* 0x000000ffff1c7224 */ /* 0x002fc600078e000f */
[----:B--2---:R-:W2:Y:S04]  /*7a1e0*/  LDL.LU.64 R14, [R1+0xc18] ;  /* 0x000c1800010e7983 */ /* 0x004ea80000300a00 */
[----:B------:R1:W-:Y:S04]  /*7a1f0*/  STL [R1+0xb78], R28 ;  /* 0x000b781c01007387 */ /* 0x0003e80000100800 */
[----:B---3--:R3:W-:Y:S04]  /*7a200*/  STL [R1+0xb84], R26 ;  /* 0x000b841a01007387 */ /* 0x0087e80000100800 */
[----:B-1----:R-:W2:Y:S01]  /*7a210*/  LDL.LU.64 R28, [R1+0xbe8] ;  /* 0x000be800011c7983 */ /* 0x002ea20000300a00 */
[----:B---3--:R-:W-:-:S05]  /*7a220*/  IMAD.MOV.U32 R26, RZ, RZ, R27 ;  /* 0x000000ffff1a7224 */ /* 0x008fca00078e001b */
[----:B------:R1:W-:Y:S04]  /*7a230*/  STL [R1+0xb80], R26 ;  /* 0x000b801a01007387 */ /* 0x0003e80000100800 */
[----:B------:R3:W-:Y:S04]  /*7a240*/  STL [R1+0xb8c], R36 ;  /* 0x000b8c2401007387 */ /* 0x0007e80000100800 */
[----:B-1----:R-:W2:Y:S01]  /*7a250*/  LDL.LU.64 R26, [R1+0x12e0] ;  /* 0x0012e000011a7983 */ /* 0x002ea20000300a00 */
[----:B---3--:R-:W-:-:S03]  /*7a260*/  IMAD.MOV.U32 R36, RZ, RZ, R37 ;  /* 0x000000ffff247224 */ /* 0x008fc600078e0025 */
[----:B------:R-:W-:Y:S04]  /*7a270*/  STL [R1+0xb94], R24 ;  /* 0x000b941801007387 */ /* 0x000fe80000100800 */
[----:B------:R1:W-:Y:S02]  /*7a280*/  STL [R1+0xb88], R36 ;  /* 0x000b882401007387 */ /* 0x0003e40000100800 */
[----:B-1----:R-:W-:Y:S02]  /*7a290*/  IMAD.MOV.U32 R36, RZ, RZ, R25 ;  /* 0x000000ffff247224 */ /* 0x002fe400078e0019 */
[----:B------:R-:W3:Y:S04]  /*7a2a0*/  LDL.LU.64 R24, [R1+0x12a8] ;  /* 0x0012a80001187983 */ /* 0x000ee80000300a00 */
[----:B------:R-:W-:Y:S04]  /*7a2b0*/  STL [R1+0xb90], R36 ;  /* 0x000b902401007387 */ /* 0x000fe80000100800 */
[----:B------:R1:W-:Y:S04]  /*7a2c0*/  STL [R1+0xb9c], R22 ;  /* 0x000b9c1601007387 */ /* 0x0003e80000100800 */
[----:B------:R1:W-:Y:S02]  /*7a2d0*/  STL [R1+0xba4], R34 ;  /* 0x000ba42201007387 */ /* 0x0003e40000100800 */
[----:B-1----:R-:W-:-:S05]  /*7a2e0*/  IMAD.MOV.U32 R22, RZ, RZ, R23 ;  /* 0x000000ffff167224 */ /* 0x002fca00078e0017 */
[----:B------:R1:W-:Y:S01]  /*7a2f0*/  STL [R1+0xb98], R22 ;  /* 0x000b981601007387 */ /* 0x0003e20000100800 */
[----:B------:R-:W-:-:S03]  /*7a300*/  IMAD.MOV.U32 R34, RZ, RZ, R35 ;  /* 0x000000ffff227224 */ /* 0x000fc600078e0023 */
[----:B-1----:R-:W3:Y:S04]  /*7a310*/  LDL.LU.64 R22, [R1+0x1250] ;  /* 0x0012500001167983 */ /* 0x002ee80000300a00 */
[----:B----4-:R-:W-:Y:S04]  /*7a320*/  STL [R1+0xbac], R20 ;  /* 0x000bac1401007387 */ /* 0x010fe80000100800 */
[----:B------:R1:W-:Y:S02]  /*7a330*/  STL [R1+0xba0], R34 ;  /* 0x000ba02201007387 */ /* 0x0003e40000100800 */
[----:B-1----:R-:W-:-:S02]  /*7a340*/  IMAD.MOV.U32 R34, RZ, RZ, R21 ;  /* 0x000000ffff227224 */ /* 0x002fc400078e0015 */
[----:B------:R-:W4:Y:S04]  /*7a350*/  LDL.LU.64 R20, [R1+0x11d8] ;  /* 0x0011d80001147983 */ /* 0x000f280000300a00 */
[----:B------:R-:W-:Y:S04]  /*7a360*/  STL [R1+0xba8], R34 ;  /* 0x000ba82201007387 */ /* 0x000fe80000100800 */
[----:B------:R1:W-:Y:S04]  /*7a370*/  STL [R1+0xbb4], R18 ;  /* 0x000bb41201007387 */ /* 0x0003e80000100800 */
[----:B------:R1:W-:Y:S02]  /*7a380*/  STL [R1+0xbbc], R32 ;  /* 0x000bbc2001007387 */ /* 0x0003e40000100800 */
[----:B-1----:R-:W-:-:S05]  /*7a390*/  MOV R18, R19 ;  /* 0x0000001300127202 */ /* 0x002fca0000000f00 */
[----:B------:R1:W-:Y:S01]  /*7a3a0*/  STL [R1+0xbb0], R18 ;  /* 0x000bb01201007387 */ /* 0x0003e20000100800 */
[----:B------:R-:W-:-:S03]  /*7a3b0*/  IMAD.MOV.U32 R32, RZ, RZ, R33 ;  /* 0x000000ffff207224 */ /* 0x000fc600078e0021 */
[----:B-1----:R-:W4:Y:S04]  /*7a3c0*/  LDL.LU.64 R18, [R1+0x1140] ;  /* 0x0011400001127983 */ /* 0x002f280000300a00 */
[----:B------:R-:W-:Y:S04]  /*7a3d0*/  STL [R1+0xbc4], R16 ;  /* 0x000bc41001007387 */ /* 0x000fe80000100800 */
[----:B------:R1:W-:Y:S02]  /*7a3e0*/  STL [R1+0xbb8], R32 ;  /* 0x000bb82001007387 */ /* 0x0003e40000100800 */
[----:B-1----:R-:W-:-:S02]  /*7a3f0*/  IMAD.MOV.U32 R32, RZ, RZ, R17 ;  /* 0x000000ffff207224 */ /* 0x002fc400078e0011 */
[----:B------:R-:W4:Y:S04]  /*7a400*/  LDL.LU.64 R16, [R1+0x1078] ;  /* 0x0010780001107983 */ /* 0x000f280000300a00 */
[----:B------:R-:W-:Y:S04]  /*7a410*/  STL [R1+0xbc0], R32 ;  /* 0x000bc02001007387 */ /* 0x000fe80000100800 */
[----:B------:R1:W-:Y:S04]  /*7a420*/  STL [R1+0xbcc], R12 ;  /* 0x000bcc0c01007387 */ /* 0x0003e80000100800 */
[----:B------:R-:W-:Y:S01]  /*7a430*/  STL [R1+0xbd4], R30 ;  /* 0x000bd41e01007387 */ /* 0x000fe20000100800 */
[----:B-1----:R-:W-:-:S05]  /*7a440*/  IMAD.MOV.U32 R12, RZ, RZ, R13 ;  /* 0x000000ffff0c7224 */ /* 0x002fca00078e000d */
[----:B------:R1:W-:Y:S04]  /*7a450*/  STL [R1+0xbc8], R12 ;  /* 0x000bc80c01007387 */ /* 0x0003e80000100800 */
[----:B-1----:R-:W4:Y:S01]  /*7a460*/  LDL.LU.64 R12, [R1+0xc40] ;  /* 0x000c4000010c7983 */ /* 0x002f220000300a00 */
[----:B------:R-:W-:-:S03]  /*7a470*/  IMAD.MOV.U32 R30, RZ, RZ, R31 ;  /* 0x000000ffff1e7224 */ /* 0x000fc600078e001f */
[----:B--2---:R-:W-:Y:S04]  /*7a480*/  STL [R1+0xbdc], R14 ;  /* 0x000bdc0e01007387 */ /* 0x004fe80000100800 */
[----:B------:R1:W-:Y:S02]  /*7a490*/  STL [R1+0xbd0], R30 ;  /* 0x000bd01e01007387 */ /* 0x0003e40000100800 */
[----:B-1----:R-:W-:Y:S02]  /*7a4a0*/  IMAD.MOV.U32 R30, RZ, RZ, R15 ;  /* 0x000000ffff1e7224 */ /* 0x002fe400078e000f */
[----:B------:R-:W2:Y:S04]  /*7a4b0*/  LDL.LU.64 R14, [R1+0xc28] ;  /* 0x000c2800010e7983 */ /* 0x000ea80000300a00 */
[----:B------:R-:W-:Y:S04]  /*7a4c0*/  STL [R1+0xbd8], R30 ;  /* 0x000bd81e01007387 */ /* 0x000fe80000100800 */
[----:B------:R1:W-:Y:S02]  /*7a4d0*/  STL [R1+0xbe4], R28 ;  /* 0x000be41c01007387 */ /* 0x0003e40000100800 */
[----:B-1----:R-:W-:-:S02]  /*7a4e0*/  IMAD.MOV.U32 R28, RZ, RZ, R29 ;  /* 0x000000ffff1c7224 */ /* 0x002fc400078e001d */
[----:B------:R1:W-:Y:S04]  /*7a4f0*/  STL [R1+0xbec], R26 ;  /* 0x000bec1a01007387 */ /* 0x0003e80000100800 */
[----:B------:R-:W-:Y:S04]  /*7a500*/  STL [R1+0xbe0], R28 ;  /* 0x000be01c01007387 */ /* 0x000fe80000100800 */
[----:B------:R-:W2:Y:S01]  /*7a510*/  LDL.LU.64 R40, [R1+0x12e8] ;  /* 0x0012e80001287983 */ /* 0x000ea20000300a00 */
[----:B-1----:R-:W-:-:S03]  /*7a520*/  IMAD.MOV.U32 R26, RZ, RZ, R27 ;  /* 0x000000ffff1a7224 */ /* 0x002fc600078e001b */
[----:B------:R-:W2:Y:S04]  /*7a530*/  LDL.LU.64 R38, [R1+0x12b8] ;  /* 0x0012b80001267983 */ /* 0x000ea80000300a00 */
[----:B------:R-:W-:Y:S04]  /*7a540*/  STL [R1+0xbe8], R26 ;  /* 0x000be81a01007387 */ /* 0x000fe80000100800 */
[----:B---3--:R1:W-:Y:S04]  /*7a550*/  STL [R1+0xbf4], R24 ;  /* 0x000bf41801007387 */ /* 0x0083e80000100800 */
[----:B------:R-:W3:Y:S04]  /*7a560*/  LDL.LU.64 R36, [R1+0x1268] ;  /* 0x0012680001247983 */ /* 0x000ee80000300a00 */
[----:B------:R-:W3:Y:S01]  /*7a570*/  LDL.LU.64 R34, [R1+0x11f8] ;  /* 0x0011f80001227983 */ /* 0x000ee20000300a00 */
[----:B-1----:R-:W-:-:S05]  /*7a580*/  IMAD.MOV.U32 R24, RZ, RZ, R25 ;  /* 0x000000ffff187224 */ /* 0x002fca00078e0019 */
[----:B------:R-:W-:Y:S04]  /*7a590*/  STL [R1+0xbf0], R24 ;  /* 0x000bf01801007387 */ /* 0x000fe80000100800 */
[----:B------:R1:W-:Y:S04]  /*7a5a0*/  STL [R1+0xbfc], R22 ;  /* 0x000bfc1601007387 */ /* 0x0003e80000100800 */
[----:B------:R-:W3:Y:S04]  /*7a5b0*/  LDL.LU.64 R32, [R1+0x1168] ;  /* 0x0011680001207983 */ /* 0x000ee80000300a00 */
[----:B------:R-:W3:Y:S01]  /*7a5c0*/  LDL.LU.64 R30, [R1+0x10a8] ;  /* 0x0010a800011e7983 */ /* 0x000ee20000300a00 */
[----:B-1----:R-:W-:-:S05]  /*7a5d0*/  IMAD.MOV.U32 R22, RZ, RZ, R23 ;  /* 0x000000ffff167224 */ /* 0x002fca00078e0017 */
[----:B------:R-:W-:Y:S04]  /*7a5e0*/  STL [R1+0xbf8], R22 ;  /* 0x000bf81601007387 */ /* 0x000fe80000100800 */
[----:B----4-:R1:W-:Y:S04]  /*7a5f0*/  STL [R1+0xc04], R20 ;  /* 0x000c041401007387 */ /* 0x0103e80000100800 */
[----:B------:R-:W4:Y:S04]  /*7a600*/  LDL.LU.64 R28, [R1+0xc60] ;  /* 0x000c6000011c7983 */ /* 0x000f280000300a00 */
[----:B------:R-:W4:Y:S01]  /*7a610*/  LDL.LU.64 R26, [R1+0xc68] ;  /* 0x000c6800011a7983 */ /* 0x000f220000300a00 */
[----:B-1----:R-:W-:-:S05]  /*7a620*/  IMAD.MOV.U32 R20, RZ, RZ, R21 ;  /* 0x000000ffff147224 */ /* 0x002fca00078e0015 */
[----:B------:R-:W-:Y:S04]  /*7a630*/  STL [R1+0xc00], R20 ;  /* 0x000c001401007387 */ /* 0x000fe80000100800 */
[----:B------:R1:W-:Y:S04]  /*7a640*/  STL [R1+0xc0c], R18 ;  /* 0x000c0c1201007387 */ /* 0x0003e80000100800 */
[----:B------:R-:W4:Y:S04]  /*7a650*/  LDL.LU.64 R24, [R1+0x12f0] ;  /* 0x0012f00001187983 */ /* 0x000f280000300a00 */
[----:B------:R-:W4:Y:S01]  /*7a660*/  LDL.LU.64 R22, [R1+0x12c8] ;  /* 0x0012c80001167983 */ /* 0x000f220000300a00 */
[----:B-1----:R-:W-:-:S05]  /*7a670*/  IMAD.MOV.U32 R18, RZ, RZ, R19 ;  /* 0x000000ffff127224 */ /* 0x002fca00078e0013 */
[----:B------:R1:W-:Y:S04]  /*7a680*/  STL [R1+0xc08], R18 ;  /* 0x000c081201007387 */ /* 0x0003e80000100800 */
[----:B------:R1:W-:Y:S04]  /*7a690*/  STL [R1+0xc14], R16 ;  /* 0x000c141001007387 */ /* 0x0003e80000100800 */
[----:B------:R-:W4:Y:S04]  /*7a6a0*/  LDL.LU.64 R20, [R1+0x1280] ;  /* 0x0012800001147983 */ /* 0x000f280000300a00 */
[----:B-1----:R-:W4:Y:S01]  /*7a6b0*/  LDL.LU.64 R18, [R1+0x1218] ;  /* 0x0012180001127983 */ /* 0x002f220000300a00 */
[----:B------:R-:W-:-:S05]  /*7a6c0*/  IMAD.MOV.U32 R16, RZ, RZ, R17 ;  /* 0x000000ffff107224 */ /* 0x000fca00078e0011 */
[----:B------:R1:W-:Y:S04]  /*7a6d0*/  STL [R1+0xc10], R16 ;  /* 0x000c101001007387 */ /* 0x0003e80000100800 */
[----:B------:R1:W-:Y:S04]  /*7a6e0*/  STL [R1+0xc1c], R12 ;  /* 0x000c1c0c01007387 */ /* 0x0003e80000100800 */
[----:B-1----:R-:W4:Y:S04]  /*7a6f0*/  LDL.LU.64 R16, [R1+0x1190] ;  /* 0x0011900001107983 */ /* 0x002f280000300a00 */
[----:B------:R-:W4:Y:S01]  /*7a700*/  LDL.LU.64 R126, [R1+0x10d8] ;  /* 0x0010d800017e7983 */ /* 0x000f220000300a00 */
[----:B------:R-:W-:-:S05]  /*7a710*/  IMAD.MOV.U32 R12, RZ, RZ, R13 ;  /* 0x000000ffff0c7224 */ /* 0x000fca00078e000d */
[----:B------:R-:W-:Y:S04]  /*7a720*/  STL [R1+0xc18], R12 ;  /* 0x000c180c01007387 */ /* 0x000fe80000100800 */
[----:B--2---:R1:W-:Y:S01]  /*7a730*/  STL [R1+0xc24], R14 ;  /* 0x000c240e01007387 */ /* 0x0043e20000100800 */
[----:B------:R-:W-:-:S03]  /*7a740*/  IMAD.MOV.U32 R124, RZ, RZ, R15 ;  /* 0x000000ffff7c7224 */ /* 0x000fc600078e000f */
[----:B-1----:R-:W2:Y:S04]  /*7a750*/  LDL.LU.64 R14, [R1+0xe88] ;  /* 0x000e8800010e7983 */ /* 0x002ea80000300a00 */
[----:B------:R-:W2:Y:S04]  /*7a760*/  LDL.LU.64 R12, [R1+0xe70] ;  /* 0x000e7000010c7983 */ /* 0x000ea80000300a00 */
[----:B------:R1:W-:Y:S02]  /*7a770*/  STL [R1+0xc20], R124 ;  /* 0x000c207c01007387 */ /* 0x0003e40000100800 */
[----:B-1----:R-:W-:-:S02]  /*7a780*/  IMAD.MOV.U32 R124, RZ, RZ, R41 ;  /* 0x000000ffff7c7224 */ /* 0x002fc400078e0029 */
[----:B------:R1:W-:Y:S04]  /*7a790*/  STL [R1+0xc2c], R40 ;  /* 0x000c2c2801007387 */ /* 0x0003e80000100800 */
[----:B-1----:R1:W5:Y:S04]  /*7a7a0*/  LDL.LU.64 R40, [R1+0x1a30] ;  /* 0x001a300001287983 */ /* 0x0023680000300a00 */
[----:B------:R-:W-:Y:S04]  /*7a7b0*/  STL [R1+0xc34], R38 ;  /* 0x000c342601007387 */ /* 0x000fe80000100800 */
[----:B------:R1:W-:Y:S02]  /*7a7c0*/  STL [R1+0xc28], R124 ;  /* 0x000c287c01007387 */ /* 0x0003e40000100800 */
[----:B-1----:R-:W-:-:S02]  /*7a7d0*/  MOV R124, R39 ;  /* 0x00000027007c7202 */ /* 0x002fc40000000f00 */
[----:B------:R1:W5:Y:S04]  /*7a7e0*/  LDL.LU.64 R38, [R1+0x1a28] ;  /* 0x001a280001267983 */ /* 0x0003680000300a00 */
[----:B---3--:R-:W-:Y:S04]  /*7a7f0*/  STL [R1+0xc3c], R36 ;  /* 0x000c3c2401007387 */ /* 0x008fe80000100800 */
[----:B------:R3:W-:Y:S02]  /*7a800*/  STL [R1+0xc30], R124 ;  /* 0x000c307c01007387 */ /* 0x0007e40000100800 */
[----:B---3--:R-:W-:-:S02]  /*7a810*/  IMAD.MOV.U32 R124, RZ, RZ, R37 ;  /* 0x000000ffff7c7224 */ /* 0x008fc400078e0025 */
[----:B------:R1:W5:Y:S04]  /*7a820*/  LDL.LU.64 R36, [R1+0x1a20] ;  /* 0x001a200001247983 */ /* 0x0003680000300a00 */
[----:B------:R-:W-:Y:S04]  /*7a830*/  STL [R1+0xc44], R34 ;  /* 0x000c442201007387 */ /* 0x000fe80000100800 */
        /* <DEDUP_REMOVED lines=11> */
[----:B----4-:R-:W-:Y:S04]  /*7a8f0*/  STL [R1+0xc5c], R28 ;  /* 0x000c5c1c01007387 */ /* 0x010fe80000100800 */
        /* <DEDUP_REMOVED lines=27> */
[----:B------:R3:W-:Y:S02]  /*7aab0*/  STL [R1+0xc94], R126 ;  /* 0x000c947e01007387 */ /* 0x0007e40000100800 */
[----:B---3--:R-:W3:Y:S02]  /*7aac0*/  LDC R126, c[0x0][0x3a0] ;  /* 0x0000e800ff7e7b82 */ /* 0x008ee40000000800 */
[----:B------:R4:W-:Y:S02]  /*7aad0*/  STL [R1+0xc88], R124 ;  /* 0x000c887c01007387 */ /* 0x0009e40000100800 */
[----:B----4-:R-:W-:-:S05]  /*7aae0*/  IMAD.MOV.U32 R124, RZ, RZ, R127 ;  /* 0x000000ffff7c7224 */ /* 0x010fca00078e007f */
[----:B------:R4:W-:Y:S01]  /*7aaf0*/  STL [R1+0xc90], R124 ;  /* 0x000c907c01007387 */ /* 0x0009e20000100800 */
[----:B------:R-:W-:-:S03]  /*7ab00*/  UIADD3 UR4, UPT, UPT, UR6, -0x380, URZ ;  /* 0xfffffc8006047890 */ /* 0x000fc6000fffe0ff */
[----:B--2---:R2:W-:Y:S01]  /*7ab10*/  STL [R1+0xc9c], R14 ;  /* 0x000c9c0e01007387 */ /* 0x0045e20000100800 */
[----:B---3--:R-:W-:Y:S02]  /*7ab20*/  VIADD R126, R126, 0x7f ;  /* 0x0000007f7e7e7836 */ /* 0x008fe40000000000 */
[----:B----4-:R-:W-:-:S03]  /*7ab30*/  IMAD.MOV.U32 R124, RZ, RZ, R15 ;  /* 0x000000ffff7c7224 */ /* 0x010fc600078e000f */
[----:B------:R-:W-:Y:S01]  /*7ab40*/  SHF.R.S32.HI R127, RZ, 0x1f, R126 ;  /* 0x0000001fff7f7819 */ /* 0x000fe2000001147e */
[----:B--2---:R1:W5:Y:S04]  /*7ab50*/  LDL.LU.64 R14, [R1+0x19c8] ;  /* 0x0019c800010e7983 */ /* 0x0043680000300a00 */
[----:B------:R-:W-:Y:S01]  /*7ab60*/  STL [R1+0xca4], R12 ;  /* 0x000ca40c01007387 */ /* 0x000fe20000100800 */
[----:B------:R-:W-:-:S03]  /*7ab70*/  LEA.HI R127, R127, R126, RZ, 0x7 ;  /* 0x0000007e7f7f7211 */ /* 0x000fc600078f38ff */
[----:B------:R2:W-:Y:S01]  /*7ab80*/  STL [R1+0xc98], R124 ;  /* 0x000c987c01007387 */ /* 0x0005e20000100800 */
[----:B------:R-:W-:Y:S01]  /*7ab90*/  MOV R126, UR4 ;  /* 0x00000004007e7c02 */ /* 0x000fe20008000f00 */
[----:B--2---:R-:W-:Y:S02]  /*7aba0*/  IMAD.MOV.U32 R124, RZ, RZ, R13 ;  /* 0x000000ffff7c7224 */ /* 0x004fe400078e000d */
[----:B------:R1:W5:Y:S04]  /*7abb0*/  LDL.LU.64 R12, [R1+0x19c0] ;  /* 0x0019c000010c7983 */ /* 0x0003680000300a00 */
[----:B------:R2:W-:Y:S04]  /*7abc0*/  STL [R1+0xca0], R124 ;  /* 0x000ca07c01007387 */ /* 0x0005e80000100800 */
[----:B------:R3:W-:Y:S01]  /*7abd0*/  STL [R1+0xe50], R126 ;  /* 0x000e507e01007387 */ /* 0x0007e20000100800 */
[----:B--2---:R-:W-:-:S04]  /*7abe0*/  SHF.R.S32.HI R124, RZ, 0x7, R127 ;  /* 0x00000007ff7c7819 */ /* 0x004fc8000001147f */
[----:B---3--:R-:W-:-:S05]  /*7abf0*/  VIMNMX R126, PT, PT, R124, 0x2, !PT ;  /* 0x000000027c7e7848 */ /* 0x008fca0007fe0100 */
[----:B------:R-:W-:-:S05]  /*7ac00*/  VIADD R126, R126, 0xfffffffe ;  /* 0xfffffffe7e7e7836 */ /* 0x000fca0000000000 */
[----:B------:R1:W-:Y:S01]  /*7ac10*/  STL [R1+0xe48], R126 ;  /* 0x000e487e01007387 */ /* 0x0003e20000100800 */
[----:B------:R-:W-:Y:S02]  /*7ac20*/  VIADD R127, R124, 0xfffffff9 ;  /* 0xfffffff97c7f7836 */ /* 0x000fe40000000000 */
[----:B------:R-:W-:Y:S01]  /*7ac30*/  IMAD.MOV.U32 R124, RZ, RZ, RZ ;  /* 0x000000ffff7c7224 */ /* 0x000fe200078e00ff */
[----:B------:R-:W-:Y:S01]  /*7ac40*/  UMOV UR17, 0x1 ;  /* 0x0000000100117882 */ /* 0x000fe20000000000 */
[----:B------:R-:W-:Y:S01]  /*7ac50*/  UMOV UR18, 0x6 ;  /* 0x0000000600127882 */ /* 0x000fe20000000000 */
[----:B------:R-:W-:Y:S01]  /*7ac60*/  UMOV UR4, URZ ;  /* 0x000000ff00047c82 */ /* 0x000fe20008000000 */
[----:B------:R-:W-:Y:S01]  /*7ac70*/  UMOV UR5, URZ ;  /* 0x000000ff00057c82 */ /* 0x000fe20008000000 */
[----:B------:R-:W-:-:S05]  /*7ac80*/  UMOV UR6, URZ ;  /* 0x000000ff00067c82 */ /* 0x000fca0008000000 */
.L_x_10:
[----:B------:R-:W-:Y:S01]  /*7ac90*/  UIADD3 UR4, UPT, UPT, UR4, 0x1, URZ ;  /* 0x0000000104047890 */ /* 0x000fe2000fffe0ff */
[----:B------:R-:W-:-:S04]  /*7aca0*/  DEPBAR.LE SB0, 0xa ;  /* 0x000082800000791a */ /* 0x000fc80000000000 */
[----:B------:R-:W-:Y:S01]  /*7acb0*/  ULEA UR8, UR17, UR7, 0x3 ;  /* 0x0000000711087291 */ /* 0x000fe2000f8e18ff */
[----:B------:R-:W-:Y:S01]  /*7acc0*/  IMAD.U32 R124, R124, -0x80000000, RZ ;  /* 0x800000007c7c7824 */ /* 0x000fe200078e00ff */
[----:B------:R-:W-:Y:S02]  /*7acd0*/  UISETP.GT.AND UP1, UPT, UR4, 0x6, UPT ;  /* 0x000000060400788c */ /* 0x000fe4000bf24270 */
[----:B------:R-:W-:Y:S02]  /*7ace0*/  UIADD3 UR8, UPT, UPT, UR8, 0x1f8000, URZ ;  /* 0x001f800008087890 */ /* 0x000fe4000fffe0ff */
[----:B------:R-:W-:Y:S01]  /*7acf0*/  USEL UR4, UR4, URZ, !UP1 ;  /* 0x000000ff04047287 */ /* 0x000fe2000c800000 */
[----:B------:R-:W-:Y:S06]  /*7ad00*/  BAR.SYNC.DEFER_BLOCKING 0x0 ;  /* 0x0000000000007b1d */ /* 0x000fec0000010000 */
[----:B-----5:R-:W-:Y:S05]  /*7ad10*/  @P2 BRA `(.L_x_8) ;  /* 0x0000000c00042947 */ /* 0x020fea0003800000 */
[----:B------:R-:W-:Y:S02]  /*7ad20*/  ULEA UR27, UR4, UR7, 0xf ;  /* 0x00000007041b7291 */ /* 0x000fe4000f8e78ff */
[----:B------:R-:W-:Y:S02]  /*7ad30*/  USHF.R.U32.HI UR56, URZ, 0x4, UR7 ;  /* 0x00000004ff387899 */ /* 0x000fe40008011607 */
[----:B------:R-:W-:Y:S02]  /*7ad40*/  UIADD3 UR27, UPT, UPT, UR27, 0x1c0000, URZ ;  /* 0x001c00001b1b7890 */ /* 0x000fe4000fffe0ff */
[----:B------:R-:W-:Y:S02]  /*7ad50*/  USGXT.U32 UR56, UR56, 0xe ;  /* 0x0000000e3838789a */ /* 0x000fe40008000000 */
[----:B------:R-:W-:Y:S02]  /*7ad60*/  USHF.R.U32.HI UR27, URZ, 0x4, UR27 ;  /* 0x00000004ff1b7899 */ /* 0x000fe4000801161b */
[----:B------:R-:W-:-:S02]  /*7ad70*/  UIADD3 UR44, UP1, UPT, UR56, 0x2, URZ ;  /* 0x00000002382c7890 */ /* 0x000fc4000ff3e0ff */
[----:B------:R-:W-:Y:S01]  /*7ad80*/  USGXT.U32 UR30, UR27, 0xe ;  /* 0x0000000e1b1e789a */ /* 0x000fe20008000000 */
[----:B------:R-:W-:Y:S01]  /*7ad90*/  UMOV UR26, URZ ;  /* 0x000000ff001a7c82 */ /* 0x000fe20008000000 */
[----:B------:R-:W-:Y:S02]  /*7ada0*/  UIADD3 UR46, UP3, UPT, UR44, 0x4, URZ ;  /* 0x000000042c2e7890 */ /* 0x000fe4000ff7e0ff */
[----:B------:R-:W-:Y:S02]  /*7adb0*/  UIADD3.X UR45, UPT, UPT, UR26, 0x40004040, URZ, UP1, !UPT ;  /* 0x400040401a2d7890 */ /* 0x000fe40008ffe4ff */
[----:B------:R-:W-:Y:S01]  /*7adc0*/  UIADD3 UR50, UP1, UPT, UR30, 0x2, URZ ;  /* 0x000000021e327890 */ /* 0x000fe2000ff3e0ff */
[----:B------:R-:W-:Y:S01]  /*7add0*/  UMOV UR9, URZ ;  /* 0x000000ff00097c82 */ /* 0x000fe20008000000 */
[----:B------:R-:W-:Y:S02]  /*7ade0*/  UIADD3.X UR47, UPT, UPT, UR45, URZ, URZ, UP3, !UPT ;  /* 0x000000ff2d2f7290 */ /* 0x000fe40009ffe4ff */
[----:B------:R-:W-:-:S02]  /*7adf0*/  UIADD3.X UR51, UPT, UPT, UR9, 0x40004040, URZ, UP1, !UPT ;  /* 0x4000404009337890 */ /* 0x000fc40008ffe4ff */
[----:B------:R-:W-:Y:S02]  /*7ae00*/  UIADD3 UR26, UP3, UPT, UR50, 0x4, URZ ;  /* 0x00000004321a7890 */ /* 0x000fe4000ff7e0ff */
[----:B------:R-:W-:Y:S02]  /*7ae10*/  UIADD3 UR64, UP4, UPT, UR44, 0x2, URZ ;  /* 0x000000022c407890 */ /* 0x000fe4000ff9e0ff */
[----:B------:R-:W-:Y:S02]  /*7ae20*/  UIADD3 UR62, UP1, UPT, UR44, 0x800, URZ ;  /* 0x000008002c3e7890 */ /* 0x000fe4000ff3e0ff */
[----:B------:R-:W-:Y:S01]  /*7ae30*/  UIADD3 UR52, UP2, UPT, UR50, 0x2, URZ ;  /* 0x0000000232347890 */ /* 0x000fe2000ff5e0ff */
[----:B------:R-:W-:Y:S01]  /*7ae40*/  UMOV UR48, 0x0 ;  /* 0x0000000000307882 */ /* 0x000fe20000000000 */
[----:B------:R-:W-:Y:S01]  /*7ae50*/  UMOV UR49, 0x4400910 ;  /* 0x0440091000317882 */ /* 0x000fe20000000000 */
[----:B------:R-:W-:Y:S01]  /*7ae60*/  UMOV UR57, 0x40004040 ;  /* 0x4000404000397882 */ /* 0x000fe20000000000 */
[----:B------:R-:W-:Y:S01]  /*7ae70*/  UMOV UR31, 0x40004040 ;  /* 0x40004040001f7882 */ /* 0x000fe20000000000 */
[----:B------:R-:W-:Y:S01]  /*7ae80*/  UIADD3.X UR27, UPT, UPT, UR51, URZ, URZ, UP3, !UPT ;  /* 0x000000ff331b7290 */ /* 0x000fe20009ffe4ff */
[----:B------:R2:W-:Y:S01]  /*7ae90*/  UTCHMMA gdesc[UR30], gdesc[UR56], tmem[UR10], tmem[UR48], idesc[UR49], UPT ;  /* 0x00ff30381e0075ea */ /* 0x0005e2000b80000a */
[----:B------:R-:W-:-:S02]  /*7aea0*/  UIADD3 UR42, UP5, UPT, UR44, 0x7fe, URZ ;  /* 0x000007fe2c2a7890 */ /* 0x000fc4000ffbe0ff */
[----:B------:R-:W-:Y:S02]  /*7aeb0*/  UIADD3.X UR65, UPT, UPT, UR45, URZ, URZ, UP4, !UPT ;  /* 0x000000ff2d417290 */ /* 0x000fe4000a7fe4ff */
[----:B------:R-:W-:Y:S02]  /*7aec0*/  UIADD3.X UR53, UPT, UPT, UR51, URZ, URZ, UP2, !UPT ;  /* 0x000000ff33357290 */ /* 0x000fe400097fe4ff */
[----:B------:R-:W-:Y:S02]  /*7aed0*/  UIADD3.X UR63, UPT, UPT, UR45, URZ, URZ, UP1, !UPT ;  /* 0x000000ff2d3f7290 */ /* 0x000fe40008ffe4ff */
[----:B------:R-:W-:Y:S02]  /*7aee0*/  UIADD3 UR58, UP2, UPT, UR44, 0x802, URZ ;  /* 0x000008022c3a7890 */ /* 0x000fe4000ff5e0ff */
[----:B--2---:R-:W-:Y:S02]  /*7aef0*/  UIADD3 UR48, UP3, UPT, UR50, 0x1fe, URZ ;  /* 0x000001fe32307890 */ /* 0x004fe4000ff7e0ff */
[----:B------:R-:W-:-:S02]  /*7af00*/  UIADD3 UR56, UP1, UPT, UR50, 0x200, URZ ;  /* 0x0000020032387890 */ /* 0x000fc4000ff3e0ff */
[----:B------:R-:W-:Y:S02]  /*7af10*/  UIADD3.X UR43, UPT, UPT, UR45, URZ, URZ, UP5, !UPT ;  /* 0x000000ff2d2b7290 */ /* 0x000fe4000affe4ff */
[----:B------:R-:W-:Y:S02]  /*7af20*/  UIADD3.X UR49, UPT, UPT, UR51, URZ, URZ, UP3, !UPT ;  /* 0x000000ff33317290 */ /* 0x000fe40009ffe4ff */
[----:B------:R-:W-:Y:S02]  /*7af30*/  UIADD3.X UR57, UPT, UPT, UR51, URZ, URZ, UP1, !UPT ;  /* 0x000000ff33397290 */ /* 0x000fe40008ffe4ff */
[----:B------:R-:W-:Y:S01]  /*7af40*/  UIADD3.X UR59, UPT, UPT, UR45, URZ, URZ, UP2, !UPT ;  /* 0x000000ff2d3b7290 */ /* 0x000fe200097fe4ff */
[----:B------:R-:W-:Y:S01]  /*7af50*/  UMOV UR34, 0x0 ;  /* 0x0000000000227882 */ /* 0x000fe20000000000 */
[----:B------:R-:W-:Y:S01]  /*7af60*/  UMOV UR35, 0x4400910 ;  /* 0x0440091000237882 */ /* 0x000fe20000000000 */
[----:B------:R-:W-:Y:S02]  /*7af70*/  UIADD3 UR54, UP4, UPT, UR44, 0x804, URZ ;  /* 0x000008042c367890 */ /* 0x000fe4000ff9e0ff */
[----:B------:R2:W-:Y:S01]  /*7af80*/  UTCHMMA gdesc[UR50], gdesc[UR44], tmem[UR10], tmem[UR34], idesc[UR35], UPT ;  /* 0x00ff222c320075ea */ /* 0x0005e2000b80000a */
[----:B------:R-:W-:Y:S01]  /*7af90*/  UIADD3 UR66, UP2, UPT, UR50, 0x202, URZ ;  /* 0x0000020232427890 */ /* 0x000fe2000ff5e0ff */
[----:B------:R-:W-:Y:S01]  /*7afa0*/  UMOV UR32, 0x0 ;  /* 0x0000000000207882 */ /* 0x000fe20000000000 */
[----:B------:R-:W-:Y:S01]  /*7afb0*/  UMOV UR33, 0x4400910 ;  /* 0x0440091000217882 */ /* 0x000fe20000000000 */
[----:B------:R-:W-:Y:S01]  /*7afc0*/  UMOV UR28, 0x0 ;  /* 0x00000000001c7882 */ /* 0x000fe20000000000 */
[----:B------:R-:W-:Y:S01]  /*7afd0*/  UMOV UR29, 0x4400910 ;  /* 0x04400910001d7882 */ /* 0x000fe20000000000 */
[----:B------:R3:W-:Y:S01]  /*7afe0*/  UTCHMMA gdesc[UR52], gdesc[UR64], tmem[UR10], tmem[UR32], idesc[UR33], UPT ;  /* 0x00ff2040340075ea */ /* 0x0007e2000b80000a */
[----:B------:R4:W-:Y:S01]  /*7aff0*/  UTCHMMA gdesc[UR26], gdesc[UR46], tmem[UR10], tmem[UR28], idesc[UR29], UPT ;  /* 0x00ff1c2e1a0075ea */ /* 0x0009e2000b80000a */
[----:B------:R-:W-:-:S02]  /*7b000*/  UIADD3.X UR67, UPT, UPT, UR51, URZ, URZ, UP2, !UPT ;  /* 0x000000ff33437290 */ /* 0x000fc400097fe4ff */
[----:B--2---:R-:W-:Y:S02]  /*7b010*/  UIADD3 UR34, UP3, UPT, UR44, 0xffe, URZ ;  /* 0x00000ffe2c227890 */ /* 0x004fe4000ff7e0ff */
[----:B------:R-:W-:Y:S01]  /*7b020*/  UIADD3.X UR55, UPT, UPT, UR45, URZ, URZ, UP4, !UPT ;  /* 0x000000ff2d377290 */ /* 0x000fe2000a7fe4ff */
[----:B------:R-:W-:Y:S01]  /*7b030*/  UMOV UR24, 0x0 ;  /* 0x0000000000187882 */ /* 0x000fe20000000000 */
[----:B------:R-:W-:Y:S01]  /*7b040*/  UMOV UR25, 0x4400910 ;  /* 0x0440091000197882 */ /* 0x000fe20000000000 */
[----:B---3--:R-:W-:Y:S01]  /*7b050*/  UIADD3 UR32, UP1, UPT, UR44, 0x1000, URZ ;  /* 0x000010002c207890 */ /* 0x008fe2000ff3e0ff */
[----:B------:R2:W-:Y:S01]  /*7b060*/  UTCHMMA gdesc[UR48], gdesc[UR42], tmem[UR10], tmem[UR24], idesc[UR25], UPT ;  /* 0x00ff182a300075ea */ /* 0x0005e2000b80000a */
[----:B----4-:R-:W-:Y:S01]  /*7b070*/  UIADD3 UR46, UP4, UPT, UR50, 0x204, URZ ;  /* 0x00000204322e7890 */ /* 0x010fe2000ff9e0ff */
[----:B------:R-:W-:Y:S01]  /*7b080*/  UMOV UR40, 0x0 ;  /* 0x0000000000287882 */ /* 0x000fe20000000000 */
[----:B------:R-:W-:Y:S01]  /*7b090*/  UMOV UR41, 0x4400910 ;  /* 0x0440091000297882 */ /* 0x000fe20000000000 */
[----:B------:R-:W-:Y:S01]  /*7b0a0*/  UIADD3.X UR35, UPT, UPT, UR45, URZ, URZ, UP3, !UPT ;  /* 0x000000ff2d237290 */ /* 0x000fe20009ffe4ff */
[----:B------:R3:W-:Y:S01]  /*7b0b0*/  UTCHMMA gdesc[UR56], gdesc[UR62], tmem[UR10], tmem[UR40], idesc[UR41], UPT ;  /* 0x00ff283e380075ea */ /* 0x0007e2000b80000a */
[----:B------:R-:W-:-:S02]  /*7b0c0*/  UIADD3.X UR33, UPT, UPT, UR45, URZ, URZ, UP1, !UPT ;  /* 0x000000ff2d217290 */ /* 0x000fc40008ffe4ff */
[----:B------:R-:W-:Y:S02]  /*7b0d0*/  UIADD3 UR28, UP2, UPT, UR44, 0x1002, URZ ;  /* 0x000010022c1c7890 */ /* 0x000fe4000ff5e0ff */
[----:B--2---:R-:W-:Y:S02]  /*7b0e0*/  UIADD3 UR42, UP3, UPT, UR50, 0x3fe, URZ ;  /* 0x000003fe322a7890 */ /* 0x004fe4000ff7e0ff */
[----:B------:R-:W-:Y:S01]  /*7b0f0*/  UIADD3.X UR47, UPT, UPT, UR51, URZ, URZ, UP4, !UPT ;  /* 0x000000ff332f7290 */ /* 0x000fe2000a7fe4ff */
[----:B------:R-:W-:Y:S01]  /*7b100*/  UMOV UR38, 0x0 ;  /* 0x0000000000267882 */ /* 0x000fe20000000000 */
[----:B---3--:R-:W-:Y:S01]  /*7b110*/  UIADD3 UR40, UP1, UPT, UR50, 0x400, URZ ;  /* 0x0000040032287890 */ /* 0x008fe2000ff3e0ff */
[----:B------:R-:W-:Y:S01]  /*7b120*/  UMOV UR39, 0x4400910 ;  /* 0x0440091000277882 */ /* 0x000fe20000000000 */
[----:B------:R-:W-:Y:S01]  /*7b130*/  UIADD3.X UR43, UPT, UPT, UR51, URZ, URZ, UP3, !UPT ;  /* 0x000000ff332b7290 */ /* 0x000fe20009ffe4ff */
[----:B------:R2:W-:Y:S01]  /*7b140*/  UTCHMMA gdesc[UR66], gdesc[UR58], tmem[UR10], tmem[UR38], idesc[UR39], UPT ;  /* 0x00ff263a420075ea */ /* 0x0005e2000b80000a */
[----:B------:R-:W-:-:S02]  /*7b150*/  UIADD3.X UR41, UPT, UPT, UR51, URZ, URZ, UP1, !UPT ;  /* 0x000000ff33297290 */ /* 0x000fc40008ffe4ff */
[----:B------:R-:W-:Y:S02]  /*7b160*/  UIADD3.X UR29, UPT, UPT, UR45, URZ, URZ, UP2, !UPT ;  /* 0x000000ff2d1d7290 */ /* 0x000fe400097fe4ff */
[----:B------:R-:W-:Y:S01]  /*7b170*/  UIADD3 UR24, UP4, UPT, UR44, 0x1004, URZ ;  /* 0x000010042c187890 */ /* 0x000fe2000ff9e0ff */
[----:B------:R-:W-:Y:S01]  /*7b180*/  UMOV UR36, 0x0 ;  /* 0x0000000000247882 */ /* 0x000fe20000000000 */
[----:B------:R-:W-:Y:S01]  /*7b190*/  UMOV UR37, 0x4400910 ;  /* 0x0440091000257882 */ /* 0x000fe20000000000 */
[----:B------:R-:W-:Y:S01]  /*7b1a0*/  UIADD3 UR62, UP3, UPT, UR44, 0x17fe, URZ ;  /* 0x000017fe2c3e7890 */ /* 0x000fe2000ff7e0ff */
[----:B------:R3:W-:Y:S01]  /*7b1b0*/  UTCHMMA gdesc[UR46], gdesc[UR54], tmem[UR10], tmem[UR36], idesc[UR37], UPT ;  /* 0x00ff24362e0075ea */ /* 0x0007e2000b80000a */
[----:B--2---:R-:W-:Y:S02]  /*7b1c0*/  UIADD3 UR38, UP2, UPT, UR50, 0x402, URZ ;  /* 0x0000040232267890 */ /* 0x004fe4000ff5e0ff */
[----:B------:R-:W-:Y:S02]  /*7b1d0*/  UIADD3 UR58, UP1, UPT, UR44, 0x1800, URZ ;  /* 0x000018002c3a7890 */ /* 0x000fe4000ff3e0ff */
[----:B------:R-:W-:-:S02]  /*7b1e0*/  UIADD3.X UR39, UPT, UPT, UR51, URZ, URZ, UP2, !UPT ;  /* 0x000000ff33277290 */ /* 0x000fc400097fe4ff */
[----:B------:R-:W-:Y:S01]  /*7b1f0*/  UIADD3.X UR25, UPT, UPT, UR45, URZ, URZ, UP4, !UPT ;  /* 0x000000ff2d197290 */ /* 0x000fe2000a7fe4ff */
[----:B------:R-:W-:Y:S01]  /*7b200*/  UMOV UR20, 0x0 ;  /* 0x0000000000147882 */ /* 0x000fe20000000000 */
[----:B------:R-:W-:Y:S01]  /*7b210*/  UMOV UR21, 0x4400910 ;  /* 0x0440091000157882 */ /* 0x000fe20000000000 */
[----:B---3--:R-:W-:Y:S01]  /*7b220*/  UIADD3 UR36, UP4, UPT, UR50, 0x404, URZ ;  /* 0x0000040432247890 */ /* 0x008fe2000ff9e0ff */
[----:B------:R2:W-:Y:S01]  /*7b230*/  UTCHMMA gdesc[UR42], gdesc[UR34], tmem[UR10], tmem[UR20], idesc[UR21], UPT ;  /* 0x00ff14222a0075ea */ /* 0x0005e2000b80000a */
[----:B------:R-:W-:Y:S01]  /*7b240*/  UMOV UR70, 0x0 ;  /* 0x0000000000467882 */ /* 0x000fe20000000000 */
[----:B------:R-:W-:Y:S01]  /*7b250*/  UMOV UR71, 0x4400910 ;  /* 0x0440091000477882 */ /* 0x000fe20000000000 */
[----:B------:R-:W-:Y:S01]  /*7b260*/  UIADD3.X UR63, UPT, UPT, UR45, URZ, URZ, UP3, !UPT ;  /* 0x000000ff2d3f7290 */ /* 0x000fe20009ffe4ff */
[----:B------:R3:W-:Y:S01]  /*7b270*/  UTCHMMA gdesc[UR40], gdesc[UR32], tmem[UR10], tmem[UR70], idesc[UR71], UPT ;  /* 0x00ff4620280075ea */ /* 0x0007e2000b80000a */
[----:B------:R-:W-:Y:S02]  /*7b280*/  UIADD3.X UR59, UPT, UPT, UR45, URZ, URZ, UP1, !UPT ;  /* 0x000000ff2d3b7290 */ /* 0x000fe40008ffe4ff */
[----:B------:R-:W-:Y:S01]  /*7b290*/  UIADD3.X UR37, UPT, UPT, UR51, URZ, URZ, UP4, !UPT ;  /* 0x000000ff33257290 */ /* 0x000fe2000a7fe4ff */
[----:B------:R-:W-:Y:S01]  /*7b2a0*/  UMOV UR72, 0x0 ;  /* 0x0000000000487882 */ /* 0x000fe20000000000 */
[----:B--2---:R-:W-:Y:S01]  /*7b2b0*/  UIADD3 UR34, UP3, UPT, UR50, 0x5fe, URZ ;  /* 0x000005fe32227890 */ /* 0x004fe2000ff7e0ff */
[----:B------:R-:W-:Y:S01]  /*7b2c0*/  UMOV UR73, 0x4400910 ;  /* 0x0440091000497882 */ /* 0x000fe20000000000 */
[----:B------:R-:W-:Y:S01]  /*7b2d0*/  UIADD3 UR54, UP2, UPT, UR44, 0x1802, URZ ;  /* 0x000018022c367890 */ /* 0x000fe2000ff5e0ff */
[----:B------:R2:W-:Y:S01]  /*7b2e0*/  UTCHMMA gdesc[UR38], gdesc[UR28], tmem[UR10], tmem[UR72], idesc[UR73], UPT ;  /* 0x00ff481c260075ea */ /* 0x0005e2000b80000a */
[----:B---3--:R-:W-:-:S02]  /*7b2f0*/  UIADD3 UR32, UP1, UPT, UR50, 0x600, URZ ;  /* 0x0000060032207890 */ /* 0x008fc4000ff3e0ff */
[----:B------:R-:W-:Y:S02]  /*7b300*/  UIADD3.X UR35, UPT, UPT, UR51, URZ, URZ, UP3, !UPT ;  /* 0x000000ff33237290 */ /* 0x000fe40009ffe4ff */
[----:B------:R-:W-:Y:S01]  /*7b310*/  UIADD3.X UR33, UPT, UPT, UR51, URZ, URZ, UP1, !UPT ;  /* 0x000000ff33217290 */ /* 0x000fe20008ffe4ff */
[----:B------:R-:W-:Y:S01]  /*7b320*/  UMOV UR74, 0x0 ;  /* 0x00000000004a7882 */ /* 0x000fe20000000000 */
[----:B------:R-:W-:Y:S01]  /*7b330*/  UMOV UR75, 0x4400910 ;  /* 0x04400910004b7882 */ /* 0x000fe20000000000 */
[----:B------:R-:W-:Y:S01]  /*7b340*/  UIADD3 UR20, UP4, UPT, UR44, 0x1804, URZ ;  /* 0x000018042c147890 */ /* 0x000fe2000ff9e0ff */
[----:B------:R3:W-:Y:S01]  /*7b350*/  UTCHMMA gdesc[UR36], gdesc[UR24], tmem[UR10], tmem[UR74], idesc[UR75], UPT ;  /* 0x00ff4a18240075ea */ /* 0x0007e2000b80000a */
[----:B--2---:R-:W-:Y:S02]  /*7b360*/  UIADD3 UR28, UP1, UPT, UR50, 0x602, URZ ;  /* 0x00000602321c7890 */ /* 0x004fe4000ff3e0ff */
[----:B------:R-:W-:Y:S02]  /*7b370*/  UIADD3.X UR55, UPT, UPT, UR45, URZ, URZ, UP2, !UPT ;  /* 0x000000ff2d377290 */ /* 0x000fe400097fe4ff */
[----:B------:R-:W-:Y:S01]  /*7b380*/  UIADD3.X UR29, UPT, UPT, UR51, URZ, URZ, UP1, !UPT ;  /* 0x000000ff331d7290 */ /* 0x000fe20008ffe4ff */
[----:B------:R-:W-:Y:S01]  /*7b390*/  UMOV UR76, 0x0 ;  /* 0x00000000004c7882 */ /* 0x000fe20000000000 */
[----:B------:R-:W-:Y:S01]  /*7b3a0*/  UMOV UR77, 0x4400910 ;  /* 0x04400910004d7882 */ /* 0x000fe20000000000 */
[----:B------:R-:W-:Y:S01]  /*7b3b0*/  UIADD3 UR64, UP3, UPT, UR44, 0x1ffe, URZ ;  /* 0x00001ffe2c407890 */ /* 0x000fe2000ff7e0ff */
[----:B------:R-:W-:Y:S01]  /*7b3c0*/  UTCHMMA gdesc[UR34], gdesc[UR62], tmem[UR10], tmem[UR76], idesc[UR77], UPT ;  /* 0x00ff4c3e220075ea */ /* 0x000fe2000b80000a */
[----:B---3--:R-:W-:Y:S01]  /*7b3d0*/  UIADD3 UR24, UP1, UPT, UR50, 0x604, URZ ;  /* 0x0000060432187890 */ /* 0x008fe2000ff3e0ff */
[----:B------:R2:W-:Y:S01]  /*7b3e0*/  UTCHMMA gdesc[UR32], gdesc[UR58], tmem[UR10], tmem[UR70], idesc[UR71], UPT ;  /* 0x00ff463a200075ea */ /* 0x0005e2000b80000a */
[----:B------:R-:W-:-:S02]  /*7b3f0*/  UIADD3.X UR21, UPT, UPT, UR45, URZ, URZ, UP4, !UPT ;  /* 0x000000ff2d157290 */ /* 0x000fc4000a7fe4ff */
[----:B------:R3:W-:Y:S01]  /*7b400*/  UTCHMMA gdesc[UR28], gdesc[UR54], tmem[UR10], tmem[UR70], idesc[UR71], UPT ;  /* 0x00ff46361c0075ea */ /* 0x0007e2000b80000a */
[----:B------:R-:W-:Y:S02]  /*7b410*/  UIADD3.X UR25, UPT, UPT, UR51, URZ, URZ, UP1, !UPT ;  /* 0x000000ff33197290 */ /* 0x000fe40008ffe4ff */
[----:B------:R-:W-:Y:S02]  /*7b420*/  UIADD3 UR19, UPT, UPT, UR10, 0x100000, URZ ;  /* 0x001000000a137890 */ /* 0x000fe4000fffe0ff */
[----:B------:R-:W-:Y:S02]  /*7b430*/  UIADD3.X UR65, UPT, UPT, UR45, URZ, URZ, UP3, !UPT ;  /* 0x000000ff2d417290 */ /* 0x000fe40009ffe4ff */
[----:B------:R-:W-:Y:S02]  /*7b440*/  UIADD3 UR69, UPT, UPT, UR10, 0x100000, URZ ;  /* 0x001000000a457890 */ /* 0x000fe4000fffe0ff */
[----:B--2---:R-:W-:Y:S01]  /*7b450*/  UIADD3 UR58, UP1, UPT, UR44, 0x2000, URZ ;  /* 0x000020002c3a7890 */ /* 0x004fe2000ff3e0ff */
[----:B------:R-:W-:Y:S01]  /*7b460*/  UTCHMMA gdesc[UR24], gdesc[UR20], tmem[UR10], tmem[UR70], idesc[UR71], UPT ;  /* 0x00ff4614180075ea */ /* 0x000fe2000b80000a */
[----:B------:R-:W-:-:S02]  /*7b470*/  UIADD3 UR68, UPT, UPT, UR10, 0x100000, URZ ;  /* 0x001000000a447890 */ /* 0x000fc4000fffe0ff */
[----:B------:R-:W-:Y:S01]  /*7b480*/  UIADD3.X UR59, UPT, UPT, UR45, URZ, URZ, UP1, !UPT ;  /* 0x000000ff2d3b7290 */ /* 0x000fe20008ffe4ff */
[----:B------:R2:W-:Y:S01]  /*7b490*/  UTCHMMA gdesc[UR30], gdesc[UR64], tmem[UR19], tmem[UR70], idesc[UR71], UPT ;  /* 0x00ff46401e0075ea */ /* 0x0005e2000b800013 */
[----:B---3--:R-:W-:Y:S02]  /*7b4a0*/  UIADD3 UR54, UP1, UPT, UR44, 0x2002, URZ ;  /* 0x000020022c367890 */ /* 0x008fe4000ff3e0ff */
[----:B------:R-:W-:Y:S02]  /*7b4b0*/  UIADD3 UR61, UPT, UPT, UR10, 0x100000, URZ ;  /* 0x001000000a3d7890 */ /* 0x000fe4000fffe0ff */
[----:B------:R-:W-:Y:S02]  /*7b4c0*/  UIADD3.X UR55, UPT, UPT, UR45, URZ, URZ, UP1, !UPT ;  /* 0x000000ff2d377290 */ /* 0x000fe40008ffe4ff */
[----:B------:R-:W-:Y:S01]  /*7b4d0*/  UIADD3 UR60, UPT, UPT, UR10, 0x100000, URZ ;  /* 0x001000000a3c7890 */ /* 0x000fe2000fffe0ff */
[----:B------:R3:W-:Y:S01]  /*7b4e0*/  UTCHMMA gdesc[UR50], gdesc[UR58], tmem[UR69], tmem[UR70], idesc[UR71], UPT ;  /* 0x00ff463a320075ea */ /* 0x0007e2000b800045 */
[----:B------:R-:W-:-:S02]  /*7b4f0*/  UIADD3 UR9, UPT, UPT, UR10, 0x100000, URZ ;  /* 0x001000000a097890 */ /* 0x000fc4000fffe0ff */
[----:B--2---:R-:W-:Y:S02]  /*7b500*/  UIADD3 UR30, UP1, UPT, UR44, 0x2004, URZ ;  /* 0x000020042c1e7890 */ /* 0x004fe4000ff3e0ff */
[----:B------:R-:W-:Y:S01]  /*7b510*/  UIADD3 UR73, UPT, UPT, UR10, 0x100000, URZ ;  /* 0x001000000a497890 */ /* 0x000fe2000fffe0ff */
[----:B------:R2:W-:Y:S01]  /*7b520*/  UTCHMMA gdesc[UR52], gdesc[UR54], tmem[UR68], tmem[UR70], idesc[UR71], UPT ;  /* 0x00ff4636340075ea */ /* 0x0005e2000b800044 */
[----:B------:R-:W-:Y:S02]  /*7b530*/  UIADD3.X UR31, UPT, UPT, UR45, URZ, URZ, UP1, !UPT ;  /* 0x000000ff2d1f7290 */ /* 0x000fe40008ffe4ff */
[----:B------:R-:W-:Y:S02]  /*7b540*/  UIADD3 UR72, UPT, UPT, UR10, 0x100000, URZ ;  /* 0x001000000a487890 */ /* 0x000fe4000fffe0ff */
[----:B---3--:R-:W-:Y:S01]  /*7b550*/  UIADD3 UR50, UP1, UPT, UR44, 0x27fe, URZ ;  /* 0x000027fe2c327890 */ /* 0x008fe2000ff3e0ff */
[----:B------:R-:W-:Y:S01]  /*7b560*/  UMOV UR64, 0x0 ;  /* 0x0000000000407882 */ /* 0x000fe20000000000 */
[----:B------:R-:W-:-:S02]  /*7b570*/  UMOV UR65, 0x4400910 ;  /* 0x0440091000417882 */ /* 0x000fc40000000000 */
[----:B------:R-:W-:Y:S01]  /*7b580*/  UIADD3.X UR51, UPT, UPT, UR45, URZ, URZ, UP1, !UPT ;  /* 0x000000ff2d337290 */ /* 0x000fe20008ffe4ff */
[----:B------:R-:W-:Y:S01]  /*7b590*/  UTCHMMA gdesc[UR26], gdesc[UR30], tmem[UR61], tmem[UR70], idesc[UR71], UPT ;  /* 0x00ff461e1a0075ea */ /* 0x000fe2000b80003d */
[----:B------:R-:W-:Y:S02]  /*7b5a0*/  UIADD3 UR58, UP1, UPT, UR44, 0x2800, URZ ;  /* 0x000028002c3a7890 */ /* 0x000fe4000ff3e0ff */
[----:B--2---:R-:W-:Y:S02]  /*7b5b0*/  UIADD3 UR52, UP5, UPT, UR44, 0x3000, URZ ;  /* 0x000030002c347890 */ /* 0x004fe4000ffbe0ff */
[----:B------:R-:W-:Y:S02]  /*7b5c0*/  UIADD3.X UR59, UPT, UPT, UR45, URZ, URZ, UP1, !UPT ;  /* 0x000000ff2d3b7290 */ /* 0x000fe40008ffe4ff */
[----:B------:R-:W-:Y:S01]  /*7b5d0*/  UIADD3 UR68, UP1, UPT, UR44, 0x2802, URZ ;  /* 0x000028022c447890 */ /* 0x000fe2000ff3e0ff */
[----:B------:R2:W-:Y:S01]  /*7b5e0*/  UTCHMMA gdesc[UR48], gdesc[UR50], tmem[UR60], tmem[UR74], idesc[UR75], UPT ;  /* 0x00ff4a32300075ea */ /* 0x0005e2000b80003c */
[----:B------:R-:W-:-:S02]  /*7b5f0*/  UIADD3 UR21, UPT, UPT, UR10, 0x100000, URZ ;  /* 0x001000000a157890 */ /* 0x000fc4000fffe0ff */
[----:B------:R-:W-:Y:S02]  /*7b600*/  UIADD3.X UR69, UPT, UPT, UR45, URZ, URZ, UP1, !UPT ;  /* 0x000000ff2d457290 */ /* 0x000fe40008ffe4ff */
[----:B------:R-:W-:Y:S01]  /*7b610*/  UIADD3 UR54, UP1, UPT, UR44, 0x3002, URZ ;  /* 0x000030022c367890 */ /* 0x000fe2000ff3e0ff */
[----:B------:R3:W-:Y:S01]  /*7b620*/  UTCHMMA gdesc[UR56], gdesc[UR58], tmem[UR9], tmem[UR76], idesc[UR77], UPT ;  /* 0x00ff4c3a380075ea */ /* 0x0007e2000b800009 */
[----:B------:R-:W-:Y:S02]  /*7b630*/  UIADD3 UR62, UPT, UPT, UR10, 0x100000, URZ ;  /* 0x001000000a3e7890 */ /* 0x000fe4000fffe0ff */
[----:B------:R-:W-:Y:S02]  /*7b640*/  UIADD3.X UR53, UPT, UPT, UR45, URZ, URZ, UP5, !UPT ;  /* 0x000000ff2d357290 */ /* 0x000fe4000affe4ff */
[----:B--2---:R-:W-:Y:S01]  /*7b650*/  UIADD3 UR48, UP2, UPT, UR44, 0x2804, URZ ;  /* 0x000028042c307890 */ /* 0x004fe2000ff5e0ff */
[----:B------:R-:W-:Y:S01]  /*7b660*/  UTCHMMA gdesc[UR66], gdesc[UR68], tmem[UR73], tmem[UR64], idesc[UR65], UPT ;  /* 0x00ff4044420075ea */ /* 0x000fe2000b800049 */
[----:B------:R-:W-:-:S02]  /*7b670*/  UIADD3 UR50, UP6, UPT, UR44, 0x2ffe, URZ ;  /* 0x00002ffe2c327890 */ /* 0x000fc4000ffde0ff */
[----:B------:R-:W-:Y:S02]  /*7b680*/  UIADD3.X UR49, UPT, UPT, UR45, URZ, URZ, UP2, !UPT ;  /* 0x000000ff2d317290 */ /* 0x000fe400097fe4ff */
[----:B---3--:R-:W-:Y:S02]  /*7b690*/  UIADD3 UR56, UP4, UPT, UR44, 0x3004, URZ ;  /* 0x000030042c387890 */ /* 0x008fe4000ff9e0ff */
[----:B------:R-:W-:Y:S02]  /*7b6a0*/  UIADD3 UR58, UP3, UPT, UR44, 0x37fe, URZ ;  /* 0x000037fe2c3a7890 */ /* 0x000fe4000ff7e0ff */
[----:B------:R-:W-:Y:S02]  /*7b6b0*/  UIADD3.X UR51, UPT, UPT, UR45, URZ, URZ, UP6, !UPT ;  /* 0x000000ff2d337290 */ /* 0x000fe4000b7fe4ff */
[----:B------:R-:W-:Y:S01]  /*7b6c0*/  UIADD3 UR60, UP2, UPT, UR44, 0x3800, URZ ;  /* 0x000038002c3c7890 */ /* 0x000fe2000ff5e0ff */
[----:B------:R2:W-:Y:S01]  /*7b6d0*/  UTCHMMA gdesc[UR46], gdesc[UR48], tmem[UR72], tmem[UR64], idesc[UR65], UPT ;  /* 0x00ff40302e0075ea */ /* 0x0005e2000b800048 */
[----:B------:R-:W-:-:S02]  /*7b6e0*/  UIADD3 UR20, UPT, UPT, UR10, 0x100000, URZ ;  /* 0x001000000a147890 */ /* 0x000fc4000fffe0ff */
[----:B------:R-:W-:Y:S02]  /*7b6f0*/  UIADD3.X UR55, UPT, UPT, UR45, URZ, URZ, UP1, !UPT ;  /* 0x000000ff2d377290 */ /* 0x000fe40008ffe4ff */
[----:B------:R-:W-:Y:S02]  /*7b700*/  UIADD3.X UR57, UPT, UPT, UR45, URZ, URZ, UP4, !UPT ;  /* 0x000000ff2d397290 */ /* 0x000fe4000a7fe4ff */
[----:B------:R-:W-:Y:S02]  /*7b710*/  UIADD3 UR63, UPT, UPT, UR10, 0x100000, URZ ;  /* 0x001000000a3f7890 */ /* 0x000fe4000fffe0ff */
[----:B------:R-:W-:Y:S02]  /*7b720*/  UIADD3.X UR59, UPT, UPT, UR45, URZ, URZ, UP3, !UPT ;  /* 0x000000ff2d3b7290 */ /* 0x000fe40009ffe4ff */
[----:B--2---:R-:W-:Y:S02]  /*7b730*/  UIADD3 UR64, UP6, UPT, UR44, 0x3802, URZ ;  /* 0x000038022c407890 */ /* 0x004fe4000ffde0ff */
[----:B------:R-:W-:-:S02]  /*7b740*/  UIADD3 UR44, UP5, UPT, UR44, 0x3804, URZ ;  /* 0x000038042c2c7890 */ /* 0x000fc4000ffbe0ff */
[----:B------:R-:W-:Y:S02]  /*7b750*/  UIADD3 UR70, UPT, UPT, UR10, 0x100000, URZ ;  /* 0x001000000a467890 */ /* 0x000fe4000fffe0ff */
[----:B------:R-:W-:Y:S02]  /*7b760*/  UIADD3.X UR61, UPT, UPT, UR45, URZ, URZ, UP2, !UPT ;  /* 0x000000ff2d3d7290 */ /* 0x000fe400097fe4ff */
[----:B------:R-:W-:Y:S02]  /*7b770*/  UIADD3 UR71, UPT, UPT, UR10, 0x100000, URZ ;  /* 0x001000000a477890 */ /* 0x000fe4000fffe0ff */
[----:B------:R-:W-:Y:S02]  /*7b780*/  UIADD3.X UR65, UPT, UPT, UR45, URZ, URZ, UP6, !UPT ;  /* 0x000000ff2d417290 */ /* 0x000fe4000b7fe4ff */
[----:B------:R-:W-:Y:S01]  /*7b790*/  UIADD3 UR76, UPT, UPT, UR10, 0x100000, URZ ;  /* 0x001000000a4c7890 */ /* 0x000fe2000fffe0ff */
[----:B------:R-:W-:Y:S01]  /*7b7a0*/  UMOV UR66, 0x0 ;  /* 0x0000000000427882 */ /* 0x000fe20000000000 */
[----:B------:R-:W-:Y:S01]  /*7b7b0*/  UMOV UR67, 0x4400910 ;  /* 0x0440091000437882 */ /* 0x000fe20000000000 */
[----:B------:R-:W-:Y:S01]  /*7b7c0*/  UIADD3.X UR45, UPT, UPT, UR45, URZ, URZ, UP5, !UPT ;  /* 0x000000ff2d2d7290 */ /* 0x000fe2000affe4ff */
[----:B------:R2:W-:Y:S01]  /*7b7d0*/  UTCHMMA gdesc[UR42], gdesc[UR50], tmem[UR21], tmem[UR66], idesc[UR67], UPT ;  /* 0x00ff42322a0075ea */ /* 0x0005e2000b800015 */
        /* <DEDUP_REMOVED lines=21> */
.L_x_8:
[----:B------:R-:W3:Y:S01]  /*7b930*/  LDC R127, c[0x0][0x3a0] ;  /* 0x0000e800ff7f7b82 */ /* 0x000ee20000000800 */
[----:B------:R-:W-:Y:S01]  /*7b940*/  UMOV UR9, UR5 ;  /* 0x0000000500097c82 */ /* 0x000fe20008000000 */
[----:B------:R-:W4:Y:S01]  /*7b950*/  SYNCS.PHASECHK.TRANS64.TRYWAIT P4, [UR16], R124 ;  /* 0x0000007cff0075a7 */ /* 0x000f220008081110 */
[----:B---3--:R-:W-:-:S05]  /*7b960*/  VIADD R127, R127, 0x7f ;  /* 0x0000007f7f7f7836 */ /* 0x008fca0000000000 */
[----:B-1----:R-:W-:-:S04]  /*7b970*/  SHF.R.S32.HI R126, RZ, 0x1f, R127 ;  /* 0x0000001fff7e7819 */ /* 0x002fc8000001147f */
[----:B------:R-:W-:-:S04]  /*7b980*/  LEA.HI R126, R126, R127, RZ, 0x7 ;  /* 0x0000007f7e7e7211 */ /* 0x000fc800078f38ff */
[----:B------:R-:W-:-:S05]  /*7b990*/  SHF.R.S32.HI R126, RZ, 0x7, R126 ;  /* 0x00000007ff7e7819 */ /* 0x000fca000001147e */
[----:B------:R-:W-:-:S05]  /*7b9a0*/  VIADD R126, R126, 0xfffffff9 ;  /* 0xfffffff97e7e7836 */ /* 0x000fca0000000000 */
[----:B------:R-:W-:Y:S01]  /*7b9b0*/  ISETP.LE.AND P3, PT, R126, UR6, PT ;  /* 0x000000067e007c0c */ /* 0x000fe2000bf63270 */
[----:B----4-:R-:W-:-:S12]  /*7b9c0*/  @!P4 BRA `(.L_x_9) ;  /* 0x000001d000c8c947 */ /* 0x010fd80003800000 */
.L_x_16:
[----:B------:R-:W3:Y:S04]  /*7b9d0*/  LDL R124, [R1+0xe50] ;  /* 0x000e5000017c7983 */ /* 0x000ee80000100800 */
[----:B------:R-:W4:Y:S04]  /*7b9e0*/  LDL.LU R127, [R1+0xe38] ;  /* 0x000e3800017f7983 */ /* 0x000f280000300800 */
[----:B--2---:R-:W2:Y:S04]  /*7b9f0*/  LDL.LU R126, [R1+0xe40] ;  /* 0x000e4000017e7983 */ /* 0x004ea80000300800 */
[----:B------:R1:W-:Y:S04]  /*7ba00*/  STL [R1+0x19e0], R229 ;  /* 0x0019e0e501007387 */ /* 0x0003e80000100800 */
[----:B-1----:R-:W2:Y:S04]  /*7ba10*/  LDL R229, [R1+0xe44] ;  /* 0x000e440001e57983 */ /* 0x002ea80000100800 */
[----:B------:R-:W-:Y:S04]  /*7ba20*/  STL [R1+0x19dc], R246 ;  /* 0x0019dcf601007387 */ /* 0x000fe80000100800 */
[----:B------:R1:W-:Y:S04]  /*7ba30*/  STL [R1+0x19d8], R245 ;  /* 0x0019d8f501007387 */ /* 0x0003e80000100800 */
[----:B------:R1:W-:Y:S04]  /*7ba40*/  STL [R1+0x19bc], R0 ;  /* 0x0019bc0001007387 */ /* 0x0003e80000100800 */
[----:B-1----:R-:W2:Y:S04]  /*7ba50*/  LDL.LU R245, [R1+0xe30] ;  /* 0x000e300001f57983 */ /* 0x002ea80000300800 */
[----:B------:R-:W2:Y:S01]  /*7ba60*/  LDL.LU R0, [R1+0xe3c] ;  /* 0x000e3c0001007983 */ /* 0x000ea20000300800 */
[----:B------:R-:W-:-:S04]  /*7ba70*/  UIADD3 UR18, UPT, UPT, UR18, 0x1, URZ ;  /* 0x0000000112127890 */ /* 0x000fc8000fffe0ff */
[----:B------:R-:W-:-:S04]  /*7ba80*/  UISETP.GT.AND UP1, UPT, UR18, 0x6, UPT ;  /* 0x000000061200788c */ /* 0x000fc8000bf24270 */
[----:B------:R-:W-:-:S04]  /*7ba90*/  USEL UR18, UR18, URZ, !UP1 ;  /* 0x000000ff12127287 */ /* 0x000fc8000c800000 */
[----:B------:R-:W-:Y:S01]  /*7baa0*/  ULEA UR16, UR18, UR7, 0xf ;  /* 0x0000000712107291 */ /* 0x000fe2000f8e78ff */
[----:B------:R-:W-:Y:S01]  /*7bab0*/  BAR.SYNC.DEFER_BLOCKING 0x0 ;  /* 0x0000000000007b1d */ /* 0x000fe20000010000 */
[----:B---3--:R-:W-:Y:S02]  /*7bac0*/  R2UR UR5, R124 ;  /* 0x000000007c0572ca */ /* 0x008fe400000e0000 */
[----:B------:R-:W-:-:S11]  /*7bad0*/  LOP3.LUT R124, R3, 0x2, RZ, 0xfc, !PT ;  /* 0x00000002037c7812 */ /* 0x000fd600078efcff */
[----:B------:R-:W-:-:S06]  /*7bae0*/  UIMAD UR5, UR6, -0x80, UR5 ;  /* 0xffffff80060578a4 */ /* 0x000fcc000f8e0205 */
[----:B------:R-:W-:Y:S02]  /*7baf0*/  ISETP.GE.AND P4, PT, R3, UR5, PT ;  /* 0x0000000503007c0c */ /* 0x000fe4000bf86270 */
[----:B------:R-:W-:Y:S02]  /*7bb00*/  ISETP.GE.AND P5, PT, R124, UR5, PT ;  /* 0x000000057c007c0c */ /* 0x000fe4000bfa6270 */
[----:B------:R-:W-:-:S04]  /*7bb10*/  SEL R124, RZ, 0x4, P4 ;  /* 0x00000004ff7c7807 */ /* 0x000fc80002000000 */
[----:B------:R-:W-:-:S04]  /*7bb20*/  SEL R124, R124, RZ, !P3 ;  /* 0x000000ff7c7c7207 */ /* 0x000fc80005800000 */
[----:B------:R-:W-:Y:S02]  /*7bb30*/  ISETP.NE.U32.AND P4, PT, R124, RZ, PT ;  /* 0x000000ff7c00720c */ /* 0x000fe40003f85070 */
[----:B------:R-:W-:-:S04]  /*7bb40*/  SEL R124, RZ, 0x4, P5 ;  /* 0x00000004ff7c7807 */ /* 0x000fc80002800000 */
[----:B------:R-:W-:-:S04]  /*7bb50*/  SEL R124, R124, RZ, !P3 ;  /* 0x000000ff7c7c7207 */ /* 0x000fc80005800000 */
[----:B------:R-:W-:Y:S01]  /*7bb60*/  ISETP.NE.U32.AND P5, PT, R124, RZ, PT ;  /* 0x000000ff7c00720c */ /* 0x000fe20003fa5070 */
[----:B------:R-:W-:-:S05]  /*7bb70*/  IMAD.U32 R124, RZ, RZ, UR16 ;  /* 0x00000010ff7c7e24 */ /* 0x000fca000f8e00ff */
[----:B--2---:R-:W-:Y:S02]  /*7bb80*/  IADD3 R124, PT, PT, R229, 0x200000, R124 ;  /* 0x00200000e57c7810 */ /* 0x004fe40007ffe07c */
[----:B------:R-:W1:Y:S01]  /*7bb90*/  S2R R229, SR_TID.X ;  /* 0x0000000000e57919 */ /* 0x000e620000002100 */
[----:B------:R-:W-:-:S04]  /*7bba0*/  IADD3 R126, P6, PT, R126, UR12, RZ ;  /* 0x0000000c7e7e7c10 */ /* 0x000fc8000ffde0ff */
[----:B----4-:R-:W-:Y:S02]  /*7bbb0*/  IADD3.X R127, PT, PT, R127, UR13, RZ, P6, !PT ;  /* 0x0000000d7f7f7c10 */ /* 0x010fe4000b7fe4ff */
[----:B------:R-:W-:Y:S01]  /*7bbc0*/  IADD3 R0, P6, PT, R0, UR12, RZ ;  /* 0x0000000c00007c10 */ /* 0x000fe2000ffde0ff */
[----:B------:R-:W-:Y:S03]  /*7bbd0*/  STL [R1+0xe40], R126 ;  /* 0x000e407e01007387 */ /* 0x000fe60000100800 */
[----:B------:R-:W-:Y:S01]  /*7bbe0*/  IADD3.X R245, PT, PT, R245, UR13, RZ, P6, !PT ;  /* 0x0000000df5f57c10 */ /* 0x000fe2000b7fe4ff */
[----:B------:R2:W-:Y:S04]  /*7bbf0*/  STL [R1+0xe38], R127 ;  /* 0x000e387f01007387 */ /* 0x0005e80000100800 */
[----:B------:R-:W-:Y:S04]  /*7bc00*/  STL [R1+0xe3c], R0 ;  /* 0x000e3c0001007387 */ /* 0x000fe80000100800 */
[----:B------:R-:W-:Y:S01]  /*7bc10*/  @!PT LDS RZ, [RZ] ;  /* 0x00000000fffff984 */ /* 0x000fe20000000800 */
[----:B------:R-:W-:Y:S01]  /*7bc20*/  @!PT LDS RZ, [RZ] ;  /* 0x00000000fffff984 */ /* 0x000fe20000000800 */
[----:B------:R-:W-:Y:S01]  /*7bc30*/  @!PT LDS RZ, [RZ] ;  /* 0x00000000fffff984 */ /* 0x000fe20000000800 */
[----:B------:R2:W-:Y:S04]  /*7bc40*/  LDGSTS.E [R124+-0x40000], desc[UR22][R126.64], P4 ;  /* 0xc00000007e7c7fae */ /* 0x0005e8000a1a1016 */
[----:B------:R1:W-:Y:S04]  /*7bc50*/  STL [R1+0xe30], R245 ;  /* 0x000e30f501007387 */ /* 0x0003e80000100800 */
[----:B------:R-:W3:Y:S01]  /*7bc60*/  LDL.LU R3, [R1+0xdbc] ;  /* 0x000dbc0001037983 */ /* 0x000ee20000300800 */
[----:B--2---:R-:W-:Y:S01]  /*7bc70*/  IMAD.MOV.U32 R127, RZ, RZ, R245 ;  /* 0x000000ffff7f7224 */ /* 0x004fe200078e00f5 */
[--C-:B-1----:R-:W-:Y:S01]  /*7bc80*/  SHF.R.U32.HI R245, RZ, 0x6, R229.reuse ;  /* 0x00000006fff57819 */ /* 0x102fe200000116e5 */
[----:B------:R-:W-:Y:S01]  /*7bc90*/  IMAD.MOV.U32 R126, RZ, RZ, R0 ;  /* 0x000000ffff7e7224 */ /* 0x000fe200078e0000 */
[----:B------:R-:W-:-:S02]  /*7bca0*/  SHF.R.U32.HI R0, RZ, 0x6, R229 ;  /* 0x00000006ff007819 */ /* 0x000fc400000116e5 */
[----:B------:R-:W-:Y:S01]  /*7bcb0*/  SGXT.U32 R245, R245, 0x1 ;  /* 0x00000001f5f5781a */ /* 0x000fe20000000000 */
[----:B------:R-:W2:Y:S01]  /*7bcc0*/  LDL.LU R229, [R1+0xdb0] ;  /* 0x000db00001e57983 */ /* 0x000ea20000300800 */
[----:B------:R-:W-:Y:S02]  /*7bcd0*/  SGXT.U32 R0, R0, 0x1 ;  /* 0x000000010000781a */ /* 0x000fe40000000000 */
[----:B------:R-:W-:Y:S01]  /*7bce0*/  LOP3.LUT R245, R245, 0x20, RZ, 0xfc, !PT ;  /* 0x00000020f5f57812 */ /* 0x000fe200078efcff */
[----:B------:R1:W-:Y:S01]  /*7bcf0*/  LDGSTS.E [R124+-0x3fff8], desc[UR22][R126.64], P5 ;  /* 0xc00080007e7c7fae */ /* 0x0003e2000a9a1016 */
[----:B------:R-:W-:Y:S02]  /*7bd00*/  LOP3.LUT R0, R0, 0x22, RZ, 0xfc, !PT ;  /* 0x0000002200007812 */ /* 0x000fe400078efcff */
[----:B------:R-:W-:Y:S02]  /*7bd10*/  ISETP.GE.AND P4, PT, R245, UR5, PT ;  /* 0x00000005f5007c0c */ /* 0x000fe4000bf86270 */
[----:B------:R-:W-:Y:S01]  /*7bd20*/  ISETP.GE.AND P5, PT, R0, UR5, PT ;  /* 0x0000000500007c0c */ /* 0x000fe2000bfa6270 */
[----:B------:R-:W4:Y:S04]  /*7bd30*/  LDL.LU R245, [R1+0xcf8] ;  /* 0x000cf80001f57983 */ /* 0x000f280000300800 */
[----:B------:R-:W2:Y:S01]  /*7bd40*/  LDL.LU R0, [R1+0xcfc] ;  /* 0x000cfc0001007983 */ /* 0x000ea20000300800 */
[----:B-1----:R-:W-:-:S02]  /*7bd50*/  SEL R127, RZ, 0x4, P4 ;  /* 0x00000004ff7f7807 */ /* 0x002fc40002000000 */
[----:B------:R-:W-:Y:S01]  /*7bd60*/  SEL R126, RZ, 0x4, P5 ;  /* 0x00000004ff7e7807 */ /* 0x000fe20002800000 */
[----:B------:R-:W2:Y:S01]  /*7bd70*/  LDL.LU R246, [R1+0xd00] ;  /* 0x000d000001f67983 */ /* 0x000ea20000300800 */
[----:B------:R-:W-:Y:S02]  /*7bd80*/  SEL R127, R127, RZ, !P3 ;  /* 0x000000ff7f7f7207 */ /* 0x000fe40005800000 */
[----:B------:R-:W-:Y:S02]  /*7bd90*/  SEL R126, R126, RZ, !P3 ;  /* 0x000000ff7e7e7207 */ /* 0x000fe40005800000 */
[----:B------:R-:W-:Y:S02]  /*7bda0*/  ISETP.NE.U32.AND P5, PT, R127, RZ, PT ;  /* 0x000000ff7f00720c */ /* 0x000fe40003fa5070 */
[----:B------:R-:W2:Y:S01]  /*7bdb0*/  LDL.LU R127, [R1+0xdc4] ;  /* 0x000dc400017f7983 */ /* 0x000ea20000300800 */
[----:B------:R-:W-:-:S03]  /*7bdc0*/  ISETP.NE.U32.AND P4, PT, R126, RZ, PT ;  /* 0x000000ff7e00720c */ /* 0x000fc60003f85070 */
[----:B------:R-:W3:Y:S01]  /*7bdd0*/  LDL.LU R126, [R1+0xdb8] ;  /* 0x000db800017e7983 */ /* 0x000ee20000300800 */
[----:B--2---:R-:W-:-:S04]  /*7bde0*/  IADD3 R127, P6, PT, R127, UR12, RZ ;  /* 0x0000000c7f7f7c10 */ /* 0x004fc8000ffde0ff */
[----:B---3--:R-:W-:Y:S01]  /*7bdf0*/  IADD3.X R126, PT, PT, R126, UR13, RZ, P6, !PT ;  /* 0x0000000d7e7e7c10 */ /* 0x008fe2000b7fe4ff */
[----:B------:R1:W-:Y:S04]  /*7be00*/  STL [R1+0xdc4], R127 ;  /* 0x000dc47f01007387 */ /* 0x0003e80000100800 */
[----:B------:R2:W-:Y:S01]  /*7be10*/  STL [R1+0xdb8], R126 ;  /* 0x000db87e01007387 */ /* 0x0005e20000100800 */
[----:B-1----:R-:W-:-:S04]  /*7be20*/  LOP3.LUT R127, R127, R126, RZ, 0x3c, !PT ;  /* 0x0000007e7f7f7212 */ /* 0x002fc800078e3cff */
[----:B--2---:R-:W-:Y:S02]  /*7be30*/  LOP3.LUT R126, R127, R126, RZ, 0x3c, !PT ;  /* 0x0000007e7f7e7212 */ /* 0x004fe400078e3cff */
[----:B------:R-:W-:Y:S02]  /*7be40*/  IADD3 R3, P6, PT, R3, UR12, RZ ;  /* 0x0000000c03037c10 */ /* 0x000fe4000ffde0ff */
[----:B------:R-:W-:-:S03]  /*7be50*/  LOP3.LUT R127, R127, R126, RZ, 0x3c, !PT ;  /* 0x0000007e7f7f7212 */ /* 0x000fc600078e3cff */
[----:B------:R1:W-:Y:S04]  /*7be60*/  STL [R1+0xdbc], R3 ;  /* 0x000dbc0301007387 */ /* 0x0003e80000100800 */
[----:B------:R2:W-:Y:S02]  /*7be70*/  LDGSTS.E [R124+-0x3e000], desc[UR22][R126.64], P5 ;  /* 0xc20000007e7c7fae */ /* 0x0005e4000a9a1016 */
[----:B--2---:R-:W-:Y:S02]  /*7be80*/  IMAD.MOV.U32 R126, RZ, RZ, R3 ;  /* 0x000000ffff7e7224 */ /* 0x004fe400078e0003 */
[----:B-1----:R-:W1:Y:S01]  /*7be90*/  S2R R3, SR_TID.X ;  /* 0x0000000000037919 */ /* 0x002e620000002100 */
[----:B------:R-:W-:-:S05]  /*7bea0*/  IADD3.X R229, PT, PT, R229, UR13, RZ, P6, !PT ;  /* 0x0000000de5e57c10 */ /* 0x000fca000b7fe4ff */
[----:B------:R-:W-:-:S05]  /*7beb0*/  IMAD.MOV.U32 R127, RZ, RZ, R229 ;  /* 0x000000ffff7f7224 */ /* 0x000fca00078e00e5 */
[----:B------:R2:W-:Y:S01]  /*7bec0*/  LDGSTS.E [R124+-0x3dff8], desc[UR22][R126.64], P4 ;  /* 0xc20080007e7c7fae */ /* 0x0005e2000a1a1016 */
[----:B-1----:R-:W-:-:S04]  /*7bed0*/  SHF.R.U32.HI R3, RZ, 0x6, R3 ;  /* 0x00000006ff037819 */ /* 0x002fc80000011603 */
[----:B------:R-:W-:-:S04]  /*7bee0*/  SGXT.U32 R3, R3, 0x1 ;  /* 0x000000010303781a */ /* 0x000fc80000000000 */
[C---:B--2---:R-:W-:Y:S02]  /*7bef0*/  LOP3.LUT R126, R3.reuse, 0x40, RZ, 0xfc, !PT ;  /* 0x00000040037e7812 */ /* 0x044fe400078efcff */
[----:B------:R-:W-:Y:S02]  /*7bf00*/  LOP3.LUT R127, R3, 0x42, RZ, 0xfc, !PT ;  /* 0x00000042037f7812 */ /* 0x000fe400078efcff */
[----:B------:R-:W-:Y:S02]  /*7bf10*/  ISETP.GE.AND P4, PT, R126, UR5, PT ;  /* 0x000000057e007c0c */ /* 0x000fe4000bf86270 */
[----:B------:R-:W-:Y:S02]  /*7bf20*/  ISETP.GE.AND P5, PT, R127, UR5, PT ;  /* 0x000000057f007c0c */ /* 0x000fe4000bfa6270 */
[----:B------:R-:W-:-:S04]  /*7bf30*/  SEL R127, RZ, 0x4, P4 ;  /* 0x00000004ff7f7807 */ /* 0x000fc80002000000 */
[----:B------:R-:W-:Y:S01]  /*7bf40*/  SEL R127, R127, RZ, !P3 ;  /* 0x000000ff7f7f7207 */ /* 0x000fe20005800000 */
[----:B------:R1:W-:Y:S01]  /*7bf50*/  STL [R1+0xdb0], R229 ;  /* 0x000db0e501007387 */ /* 0x0003e20000100800 */
[----:B------:R-:W-:Y:S02]  /*7bf60*/  SEL R126, RZ, 0x4, P5 ;  /* 0x00000004ff7e7807 */ /* 0x000fe40002800000 */
[----:B------:R-:W-:Y:S01]  /*7bf70*/  ISETP.NE.U32.AND P5, PT, R127, RZ, PT ;  /* 0x000000ff7f00720c */ /* 0x000fe20003fa5070 */
[----:B-1----:R-:W2:Y:S04]  /*7bf80*/  LDL.LU R229, [R1+0x19e0] ;  /* 0x0019e00001e57983 */ /* 0x002ea80000300800 */
[----:B------:R-:W3:Y:S01]  /*7bf90*/  LDL.LU R127, [R1+0xcf4] ;  /* 0x000cf400017f7983 */ /* 0x000ee20000300800 */
[----:B----4-:R-:W-:-:S02]  /*7bfa0*/  IADD3 R245, P6, PT, R245, UR12, RZ ;  /* 0x0000000cf5f57c10 */ /* 0x010fc4000ffde0ff */
[----:B------:R-:W-:-:S04]  /*7bfb0*/  SEL R126, R126, RZ, !P3 ;  /* 0x000000ff7e7e7207 */ /* 0x000fc80005800000 */
[----:B------:R-:W-:Y:S01]  /*7bfc0*/  ISETP.NE.U32.AND P4, PT, R126, RZ, PT ;  /* 0x000000ff7e00720c */ /* 0x000fe20003f85070 */
[----:B------:R-:W-:Y:S01]  /*7bfd0*/  IMAD.MOV.U32 R126, RZ, RZ, R245 ;  /* 0x000000ffff7e7224 */ /* 0x000fe200078e00f5 */
[----:B------:R1:W-:Y:S02]  /*7bfe0*/  STL [R1+0xcf8], R245 ;  /* 0x000cf8f501007387 */ /* 0x0003e40000100800 */
[----:B-1----:R-:W-:Y:S02]  /*7bff0*/  LOP3.LUT R245, R3, 0x60, RZ, 0xfc, !PT ;  /* 0x0000006003f57812 */ /* 0x002fe400078efcff */
[----:B---3--:R-:W-:Y:S02]  /*7c000*/  IADD3.X R127, PT, PT, R127, UR13, RZ, P6, !PT ;  /* 0x0000000d7f7f7c10 */ /* 0x008fe4000b7fe4ff */
[----:B------:R-:W-:-:S03]  /*7c010*/  IADD3 R246, P6, PT, R246, UR12, RZ ;  /* 0x0000000cf6f67c10 */ /* 0x000fc6000ffde0ff */
[----:B------:R1:W-:Y:S01]  /*7c020*/  LDGSTS.E [R124+-0x3c000], desc[UR22][R126.64], P5 ;  /* 0xc40000007e7c7fae */ /* 0x0003e2000a9a1016 */
[----:B------:R-:W-:-:S03]  /*7c030*/  IADD3.X R0, PT, PT, R0, UR13, RZ, P6, !PT ;  /* 0x0000000d00007c10 */ /* 0x000fc6000b7fe4ff */
[----:B------:R3:W-:Y:S04]  /*7c040*/  STL [R1+0xcf4], R127 ;  /* 0x000cf47f01007387 */ /* 0x0007e80000100800 */
[----:B------:R4:W-:Y:S01]  /*7c050*/  STL [R1+0xcfc], R0 ;  /* 0x000cfc0001007387 */ /* 0x0009e20000100800 */
[----:B-1----:R-:W-:Y:S02]  /*7c060*/  IMAD.MOV.U32 R126, RZ, RZ, R246 ;  /* 0x000000ffff7e7224 */ /* 0x002fe400078e00f6 */
[----:B---3--:R-:W-:Y:S01]  /*7c070*/  IMAD.MOV.U32 R127, RZ, RZ, R0 ;  /* 0x000000ffff7f7224 */ /* 0x008fe200078e0000 */
[----:B----4-:R-:W-:-:S04]  /*7c080*/  LOP3.LUT R0, R3, 0x62, RZ, 0xfc, !PT ;  /* 0x0000006203007812 */ /* 0x010fc800078efcff */
[----:B------:R1:W-:Y:S01]  /*7c090*/  LDGSTS.E [R124+-0x3bff8], desc[UR22][R126.64], P4 ;  /* 0xc40080007e7c7fae */ /* 0x0003e2000a1a1016 */
[----:B------:R-:W-:Y:S02]  /*7c0a0*/  ISETP.GE.AND P4, PT, R245, UR5, PT ;  /* 0x00000005f5007c0c */ /* 0x000fe4000bf86270 */
[----:B------:R-:W-:Y:S01]  /*7c0b0*/  ISETP.GE.AND P5, PT, R0, UR5, PT ;  /* 0x0000000500007c0c */ /* 0x000fe2000bfa6270 */
[----:B------:R3:W-:Y:S01]  /*7c0c0*/  STL [R1+0xd00], R246 ;  /* 0x000d00f601007387 */ /* 0x0007e20000100800 */
[----:B-1----:R-:W-:Y:S02]  /*7c0d0*/  SEL R127, RZ, 0x4, P4 ;  /* 0x00000004ff7f7807 */ /* 0x002fe40002000000 */
[----:B------:R-:W-:Y:S01]  /*7c0e0*/  SEL R126, RZ, 0x4, P5 ;  /* 0x00000004ff7e7807 */ /* 0x000fe20002800000 */
[----:B---3--:R-:W3:Y:S01]  /*7c0f0*/  LDL.LU R246, [R1+0xe34] ;  /* 0x000e340001f67983 */ /* 0x008ee20000300800 */
[----:B------:R-:W-:Y:S02]  /*7c100*/  SEL R127, R127, RZ, !P3 ;  /* 0x000000ff7f7f7207 */ /* 0x000fe40005800000 */
[----:B------:R-:W-:Y:S01]  /*7c110*/  SEL R126, R126, RZ, !P3 ;  /* 0x000000ff7e7e7207 */ /* 0x000fe20005800000 */
[----:B------:R-:W4:Y:S01]  /*7c120*/  LDL.LU R245, [R1+0xe20] ;  /* 0x000e200001f57983 */ /* 0x000f220000300800 */
[----:B------:R-:W-:-:S03]  /*7c130*/  ISETP.NE.U32.AND P5, PT, R127, RZ, PT ;  /* 0x000000ff7f00720c */ /* 0x000fc60003fa5070 */
[----:B------:R-:W2:Y:S01]  /*7c140*/  LDL.LU R0, [R1+0xe2c] ;  /* 0x000e2c0001007983 */ /* 0x000ea20000300800 */
[----:B------:R-:W-:-:S03]  /*7c150*/  ISETP.NE.U32.AND P4, PT, R126, RZ, PT ;  /* 0x000000ff7e00720c */ /* 0x000fc60003f85070 */
[----:B------:R-:W2:Y:S04]  /*7c160*/  LDL.LU R127, [R1+0xe28] ;  /* 0x000e2800017f7983 */ /* 0x000ea80000300800 */
[----:B------:R-:W4:Y:S01]  /*7c170*/  LDL R126, [R1+0x19b8] ;  /* 0x0019b800017e7983 */ /* 0x000f220000100800 */
[----:B-----5:R-:W-:-:S04]  /*7c180*/  IADD3 R20, P6, PT, R20, UR12, RZ ;  /* 0x0000000c14147c10 */ /* 0x020fc8000ffde0ff */
[----:B------:R-:W-:Y:S02]  /*7c190*/  IADD3.X R21, PT, PT, R21, UR13, RZ, P6, !PT ;  /* 0x0000000d15157c10 */ /* 0x000fe4000b7fe4ff */
[----:B------:R-:W-:-:S03]  /*7c1a0*/  IADD3 R22, P6, PT, R22, UR12, RZ ;  /* 0x0000000c16167c10 */ /* 0x000fc6000ffde0ff */
[----:B------:R-:W-:Y:S01]  /*7c1b0*/  LDGSTS.E [R124+-0x3a000], desc[UR22][R20.64], P5 ;  /* 0xc6000000147c7fae */ /* 0x000fe2000a9a1016 */
[----:B------:R-:W-:-:S05]  /*7c1c0*/  IADD3.X R23, PT, PT, R23, UR13, RZ, P6, !PT ;  /* 0x0000000d17177c10 */ /* 0x000fca000b7fe4ff */
[----:B------:R1:W-:Y:S02]  /*7c1d0*/  LDGSTS.E [R124+-0x39ff8], desc[UR22][R22.64], P4 ;  /* 0xc6008000167c7fae */ /* 0x0003e4000a1a1016 */
[----:B-1----:R-:W-:-:S04]  /*7c1e0*/  LOP3.LUT R124, R3, 0x4, RZ, 0xfc, !PT ;  /* 0x00000004037c7812 */ /* 0x002fc800078efcff */
[----:B------:R-:W-:Y:S02]  /*7c1f0*/  ISETP.GE.AND P4, PT, R124, UR5, PT ;  /* 0x000000057c007c0c */ /* 0x000fe4000bf86270 */
[----:B------:R-:W-:-:S04]  /*7c200*/  LOP3.LUT R124, R3, 0x6, RZ, 0xfc, !PT ;  /* 0x00000006037c7812 */ /* 0x000fc800078efcff */
[----:B------:R-:W-:Y:S02]  /*7c210*/  ISETP.GE.AND P5, PT, R124, UR5, PT ;  /* 0x000000057c007c0c */ /* 0x000fe4000bfa6270 */
[----:B------:R-:W-:-:S04]  /*7c220*/  SEL R124, RZ, 0x4, P4 ;  /* 0x00000004ff7c7807 */ /* 0x000fc80002000000 */
[----:B------:R-:W-:-:S04]  /*7c230*/  SEL R124, R124, RZ, !P3 ;  /* 0x000000ff7c7c7207 */ /* 0x000fc80005800000 */
[----:B------:R-:W-:Y:S02]  /*7c240*/  ISETP.NE.U32.AND P4, PT, R124, RZ, PT ;  /* 0x000000ff7c00720c */ /* 0x000fe40003f85070 */
[----:B------:R-:W-:-:S04]  /*7c250*/  SEL R124, RZ, 0x4, P5 ;  /* 0x00000004ff7c7807 */ /* 0x000fc80002800000 */
[----:B------:R-:W-:-:S04]  /*7c260*/  SEL R124, R124, RZ, !P3 ;  /* 0x000000ff7c7c7207 */ /* 0x000fc80005800000 */
[----:B------:R-:W-:Y:S01]  /*7c270*/  ISETP.NE.U32.AND P5, PT, R124, RZ, PT ;  /* 0x000000ff7c00720c */ /* 0x000fe20003fa5070 */
[----:B------:R-:W-:Y:S01]  /*7c280*/  IMAD.U32 R124, RZ, RZ, UR16 ;  /* 0x00000010ff7c7e24 */ /* 0x000fe2000f8e00ff */
[----:B------:R1:W-:Y:S04]  /*7c290*/  STL [R1+0x19c4], R20 ;  /* 0x0019c41401007387 */ /* 0x0003e80000100800 */
[----:B------:R-:W-:Y:S04]  /*7c2a0*/  STL [R1+0x19c0], R21 ;  /* 0x0019c01501007387 */ /* 0x000fe80000100800 */
[----:B------:R-:W-:Y:S01]  /*7c2b0*/  STL [R1+0x19cc], R22 ;  /* 0x0019cc1601007387 */ /* 0x000fe20000100800 */
[----:B-1----:R-:W-:-:S03]  /*7c2c0*/  LOP3.LUT R20, R3, 0x24, RZ, 0xfc, !PT ;  /* 0x0000002403147812 */ /* 0x002fc600078efcff */
[----:B------:R-:W-:Y:S01]  /*7c2d0*/  STL [R1+0x19c8], R23 ;  /* 0x0019c81701007387 */ /* 0x000fe20000100800 */
[----:B---3--:R-:W-:-:S04]  /*7c2e0*/  IADD3 R246, P6, PT, R246, UR12, RZ ;  /* 0x0000000cf6f67c10 */ /* 0x008fc8000ffde0ff */
[----:B--2---:R-:W-:Y:S02]  /*7c2f0*/  IADD3.X R127, PT, PT, R127, UR13, RZ, P6, !PT ;  /* 0x0000000d7f7f7c10 */ /* 0x004fe4000b7fe4ff */
[----:B------:R-:W-:Y:S02]  /*7c300*/  IADD3 R0, P6, PT, R0, UR12, RZ ;  /* 0x0000000c00007c10 */ /* 0x000fe4000ffde0ff */
[----:B----4-:R-:W-:Y:S02]  /*7c310*/  IADD3 R124, PT, PT, R126, 0x200000, R124 ;  /* 0x002000007e7c7810 */ /* 0x010fe40007ffe07c */
[----:B------:R-:W-:Y:S02]  /*7c320*/  MOV R126, R246 ;  /* 0x000000f6007e7202 */ /* 0x000fe40000000f00 */
[----:B------:R-:W-:Y:S01]  /*7c330*/  IADD3.X R245, PT, PT, R245, UR13, RZ, P6, !PT ;  /* 0x0000000df5f57c10 */ /* 0x000fe2000b7fe4ff */
[----:B------:R-:W-:Y:S04]  /*7c340*/  STL [R1+0xe34], R246 ;  /* 0x000e34f601007387 */ /* 0x000fe80000100800 */
[----:B------:R1:W-:Y:S04]  /*7c350*/  STL [R1+0xe28], R127 ;  /* 0x000e287f01007387 */ /* 0x0003e80000100800 */
[----:B------:R2:W-:Y:S01]  /*7c360*/  LDGSTS.E [R124+-0x40000], desc[UR22][R126.64], P4 ;  /* 0xc00000007e7c7fae */ /* 0x0005e2000a1a1016 */
[----:B------:R-:W-:-:S03]  /*7c370*/  ISETP.GE.AND P4, PT, R20, UR5, PT ;  /* 0x0000000514007c0c */ /* 0x000fc6000bf86270 */
[----:B------:R3:W-:Y:S01]  /*7c380*/  STL [R1+0xe2c], R0 ;  /* 0x000e2c0001007387 */ /* 0x0007e20000100800 */
[----:B--2---:R-:W-:Y:S02]  /*7c390*/  IMAD.MOV.U32 R126, RZ, RZ, R0 ;  /* 0x000000ffff7e7224 */ /* 0x004fe400078e0000 */
[----:B-1----:R-:W-:Y:S01]  /*7c3a0*/  IMAD.MOV.U32 R127, RZ, RZ, R245 ;  /* 0x000000ffff7f7224 */ /* 0x002fe200078e00f5 */
[----:B---3--:R-:W-:Y:S01]  /*7c3b0*/  LOP3.LUT R0, R3, 0x26, RZ, 0xfc, !PT ;  /* 0x0000002603007812 */ /* 0x008fe200078efcff */
[----:B------:R1:W-:Y:S04]  /*7c3c0*/  STL [R1+0xe20], R245 ;  /* 0x000e20f501007387 */ /* 0x0003e80000100800 */
[----:B------:R2:W-:Y:S01]  /*7c3d0*/  LDGSTS.E [R124+-0x3fff8], desc[UR22][R126.64], P5 ;  /* 0xc00080007e7c7fae */ /* 0x0005e2000a9a1016 */
[----:B------:R-:W-:-:S03]  /*7c3e0*/  ISETP.GE.AND P5, PT, R0, UR5, PT ;  /* 0x0000000500007c0c */ /* 0x000fc6000bfa6270 */
[----:B-1----:R-:W3:Y:S04]  /*7c3f0*/  LDL.LU R245, [R1+0xdb4] ;  /* 0x000db40001f57983 */ /* 0x002ee80000300800 */
[----:B------:R-:W4:Y:S01]  /*7c400*/  LDL.LU R23, [R1+0xda0] ;  /* 0x000da00001177983 */ /* 0x000f220000300800 */
[----:B--2---:R-:W-:-:S03]  /*7c410*/  SEL R127, RZ, 0x4, P4 ;  /* 0x00000004ff7f7807 */ /* 0x004fc60002000000 */
[----:B------:R-:W2:Y:S01]  /*7c420*/  LDL.LU R246, [R1+0xdac] ;  /* 0x000dac0001f67983 */ /* 0x000ea20000300800 */
[----:B------:R-:W-:-:S03]  /*7c430*/  SEL R127, R127, RZ, !P3 ;  /* 0x000000ff7f7f7207 */ /* 0x000fc60005800000 */
[----:B------:R-:W2:Y:S01]  /*7c440*/  LDL.LU R22, [R1+0xd04] ;  /* 0x000d040001167983 */ /* 0x000ea20000300800 */
[----:B------:R-:W-:-:S03]  /*7c450*/  SEL R126, RZ, 0x4, P5 ;  /* 0x00000004ff7e7807 */ /* 0x000fc60002800000 */
[----:B------:R-:W2:Y:S01]  /*7c460*/  LDL.LU R21, [R1+0xd08] ;  /* 0x000d080001157983 */ /* 0x000ea20000300800 */
[----:B------:R-:W-:-:S03]  /*7c470*/  ISETP.NE.U32.AND P5, PT, R127, RZ, PT ;  /* 0x000000ff7f00720c */ /* 0x000fc60003fa5070 */
[----:B------:R-:W2:Y:S04]  /*7c480*/  LDL.LU R20, [R1+0xd0c] ;  /* 0x000d0c0001147983 */ /* 0x000ea80000300800 */
[----:B------:R-:W2:Y:S04]  /*7c490*/  LDL.LU R0, [R1+0xd10] ;  /* 0x000d100001007983 */ /* 0x000ea80000300800 */
[----:B------:R-:W2:Y:S01]  /*7c4a0*/  LDL.LU R127, [R1+0xda8] ;  /* 0x000da800017f7983 */ /* 0x000ea20000300800 */
[----:B------:R-:W-:-:S04]  /*7c4b0*/  SEL R126, R126, RZ, !P3 ;  /* 0x000000ff7e7e7207 */ /* 0x000fc80005800000 */
[----:B------:R-:W-:Y:S02]  /*7c4c0*/  ISETP.NE.U32.AND P4, PT, R126, RZ, PT ;  /* 0x000000ff7e00720c */ /* 0x000fe40003f85070 */
[----:B---3--:R-:W-:-:S05]  /*7c4d0*/  IADD3 R245, P6, PT, R245, UR12, RZ ;  /* 0x0000000cf5f57c10 */ /* 0x008fca000ffde0ff */
[----:B------:R-:W-:Y:S01]  /*7c4e0*/  IMAD.MOV.U32 R126, RZ, RZ, R245 ;  /* 0x000000ffff7e7224 */ /* 0x000fe200078e00f5 */
[----:B------:R1:W-:Y:S02]  /*7c4f0*/  STL [R1+0xdb4], R245 ;  /* 0x000db4f501007387 */ /* 0x0003e40000100800 */
[----:B-1----:R-:W-:Y:S02]  /*7c500*/  LOP3.LUT R245, R3, 0x44, RZ, 0xfc, !PT ;  /* 0x0000004403f57812 */ /* 0x002fe400078efcff */
[----:B--2---:R-:W-:Y:S02]  /*7c510*/  IADD3.X R127, PT, PT, R127, UR13, RZ, P6, !PT ;  /* 0x0000000d7f7f7c10 */ /* 0x004fe4000b7fe4ff */
[----:B------:R-:W-:-:S03]  /*7c520*/  IADD3 R246, P6, PT, R246, UR12, RZ ;  /* 0x0000000cf6f67c10 */ /* 0x000fc6000ffde0ff */
[----:B------:R1:W-:Y:S01]  /*7c530*/  LDGSTS.E [R124+-0x3e000], desc[UR22][R126.64], P5 ;  /* 0xc20000007e7c7fae */ /* 0x0003e2000a9a1016 */
[----:B----4-:R-:W-:-:S03]  /*7c540*/  IADD3.X R23, PT, PT, R23, UR13, RZ, P6, !PT ;  /* 0x0000000d17177c10 */ /* 0x010fc6000b7fe4ff */
[----:B------:R2:W-:Y:S01]  /*7c550*/  STL [R1+0xda8], R127 ;  /* 0x000da87f01007387 */ /* 0x0005e20000100800 */
[----:B-1----:R-:W-:Y:S02]  /*7c560*/  IMAD.MOV.U32 R126, RZ, RZ, R246 ;  /* 0x000000ffff7e7224 */ /* 0x002fe400078e00f6 */
[----:B--2---:R-:W-:Y:S01]  /*7c570*/  IMAD.MOV.U32 R127, RZ, RZ, R23 ;  /* 0x000000ffff7f7224 */ /* 0x004fe200078e0017 */
[----:B------:R1:W-:Y:S04]  /*7c580*/  STL [R1+0xda0], R23 ;  /* 0x000da01701007387 */ /* 0x0003e80000100800 */
[----:B------:R2:W-:Y:S01]  /*7c590*/  LDGSTS.E [R124+-0x3dff8], desc[UR22][R126.64], P4 ;  /* 0xc20080007e7c7fae */ /* 0x0005e2000a1a1016 */
[----:B------:R-:W-:Y:S02]  /*7c5a0*/  ISETP.GE.AND P4, PT, R245, UR5, PT ;  /* 0x00000005f5007c0c */ /* 0x000fe4000bf86270 */
[----:B-1----:R-:W-:-:S04]  /*7c5b0*/  LOP3.LUT R23, R3, 0x46, RZ, 0xfc, !PT ;  /* 0x0000004603177812 */ /* 0x002fc800078efcff */
[----:B------:R-:W-:Y:S02]  /*7c5c0*/  ISETP.GE.AND P5, PT, R23, UR5, PT ;  /* 0x0000000517007c0c */ /* 0x000fe4000bfa6270 */
[----:B--2---:R-:W-:Y:S02]  /*7c5d0*/  SEL R127, RZ, 0x4, P4 ;  /* 0x00000004ff7f7807 */ /* 0x004fe40002000000 */
[----:B------:R-:W-:Y:S02]  /*7c5e0*/  SEL R126, RZ, 0x4, P5 ;  /* 0x00000004ff7e7807 */ /* 0x000fe40002800000 */
[----:B------:R-:W-:Y:S02]  /*7c5f0*/  SEL R127, R127, RZ, !P3 ;  /* 0x000000ff7f7f7207 */ /* 0x000fe40005800000 */
[----:B------:R-:W-:Y:S02]  /*7c600*/  IADD3 R21, P6, PT, R21, UR12, RZ ;  /* 0x0000000c15157c10 */ /* 0x000fe4000ffde0ff */
[----:B------:R-:W-:-:S02]  /*7c610*/  ISETP.NE.U32.AND P5, PT, R127, RZ, PT ;  /* 0x000000ff7f00720c */ /* 0x000fc40003fa5070 */
[----:B------:R-:W-:Y:S02]  /*7c620*/  SEL R126, R126, RZ, !P3 ;  /* 0x000000ff7e7e7207 */ /* 0x000fe40005800000 */
[----:B------:R-:W-:Y:S02]  /*7c630*/  IADD3.X R22, PT, PT, R22, UR13, RZ, P6, !PT ;  /* 0x0000000d16167c10 */ /* 0x000fe4000b7fe4ff */
[----:B------:R-:W-:Y:S02]  /*7c640*/  IADD3 R0, P6, PT, R0, UR12, RZ ;  /* 0x0000000c00007c10 */ /* 0x000fe4000ffde0ff */
[----:B------:R-:W-:Y:S01]  /*7c650*/  ISETP.NE.U32.AND P4, PT, R126, RZ, PT ;  /* 0x000000ff7e00720c */ /* 0x000fe20003f85070 */
[----:B------:R-:W-:Y:S01]  /*7c660*/  IMAD.MOV.U32 R126, RZ, RZ, R21 ;  /* 0x000000ffff7e7224 */ /* 0x000fe200078e0015 */
[----:B------:R-:W-:Y:S01]  /*7c670*/  IADD3.X R20, PT, PT, R20, UR13, RZ, P6, !PT ;  /* 0x0000000d14147c10 */ /* 0x000fe2000b7fe4ff */
[----:B------:R-:W-:Y:S01]  /*7c680*/  IMAD.MOV.U32 R127, RZ, RZ, R22 ;  /* 0x000000ffff7f7224 */ /* 0x000fe200078e0016 */
[----:B------:R-:W-:Y:S04]  /*7c690*/  STL [R1+0xdac], R246 ;  /* 0x000dacf601007387 */ /* 0x000fe80000100800 */
[----:B------:R1:W-:Y:S04]  /*7c6a0*/  STL [R1+0xd08], R21 ;  /* 0x000d081501007387 */ /* 0x0003e80000100800 */
[----:B------:R-:W-:Y:S04]  /*7c6b0*/  STL [R1+0xd04], R22 ;  /* 0x000d041601007387 */ /* 0x000fe80000100800 */
[----:B------:R2:W-:Y:S04]  /*7c6c0*/  LDGSTS.E [R124+-0x3c000], desc[UR22][R126.64], P5 ;  /* 0xc40000007e7c7fae */ /* 0x0005e8000a9a1016 */
[----:B------:R3:W-:Y:S04]  /*7c6d0*/  STL [R1+0xd10], R0 ;  /* 0x000d100001007387 */ /* 0x0007e80000100800 */
[----:B------:R4:W-:Y:S01]  /*7c6e0*/  STL [R1+0xd0c], R20 ;  /* 0x000d0c1401007387 */ /* 0x0009e20000100800 */
[----:B--2---:R-:W-:-:S03]  /*7c6f0*/  IMAD.MOV.U32 R126, RZ, RZ, R0 ;  /* 0x000000ffff7e7224 */ /* 0x004fc600078e0000 */
[----:B-1----:R-:W2:Y:S01]  /*7c700*/  LDL.LU R21, [R1+0xe24] ;  /* 0x000e240001157983 */ /* 0x002ea20000300800 */
[----:B------:R-:W-:Y:S01]  /*7c710*/  IMAD.MOV.U32 R127, RZ, RZ, R20 ;  /* 0x000000ffff7f7224 */ /* 0x000fe200078e0014 */
[C---:B---3--:R-:W-:Y:S02]  /*7c720*/  LOP3.LUT R0, R3.reuse, 0x64, RZ, 0xfc, !PT ;  /* 0x0000006403007812 */ /* 0x048fe400078efcff */
[----:B------:R-:W3:Y:S01]  /*7c730*/  LDL.LU R22, [R1+0xe18] ;  /* 0x000e180001167983 */ /* 0x000ee20000300800 */
[----:B----4-:R-:W-:-:S03]  /*7c740*/  LOP3.LUT R20, R3, 0x66, RZ, 0xfc, !PT ;  /* 0x0000006603147812 */ /* 0x010fc600078efcff */
[----:B------:R1:W-:Y:S01]  /*7c750*/  LDGSTS.E [R124+-0x3bff8], desc[UR22][R126.64], P4 ;  /* 0xc40080007e7c7fae */ /* 0x0003e2000a1a1016 */
[----:B------:R-:W-:-:S03]  /*7c760*/  ISETP.GE.AND P4, PT, R0, UR5, PT ;  /* 0x0000000500007c0c */ /* 0x000fc6000bf86270 */
[----:B------:R-:W4:Y:S01]  /*7c770*/  LDL.LU R0, [R1+0xe1c] ;  /* 0x000e1c0001007983 */ /* 0x000f220000300800 */
[----:B------:R-:W-:-:S03]  /*7c780*/  ISETP.GE.AND P5, PT, R20, UR5, PT ;  /* 0x0000000514007c0c */ /* 0x000fc6000bfa6270 */
[----:B------:R-:W4:Y:S04]  /*7c790*/  LDL R23, [R1+0x19b4] ;  /* 0x0019b40001177983 */ /* 0x000f280000100800 */
[----:B------:R-:W4:Y:S01]  /*7c7a0*/  LDL.LU R20, [R1+0xe10] ;  /* 0x000e100001147983 */ /* 0x000f220000300800 */
[----:B-1----:R-:W-:Y:S02]  /*7c7b0*/  SEL R127, RZ, 0x4, P4 ;  /* 0x00000004ff7f7807 */ /* 0x002fe40002000000 */
[----:B------:R-:W-:Y:S02]  /*7c7c0*/  SEL R126, RZ, 0x4, P5 ;  /* 0x00000004ff7e7807 */ /* 0x000fe40002800000 */
[----:B------:R-:W-:Y:S02]  /*7c7d0*/  SEL R127, R127, RZ, !P3 ;  /* 0x000000ff7f7f7207 */ /* 0x000fe40005800000 */
[----:B------:R-:W-:-:S02]  /*7c7e0*/  SEL R126, R126, RZ, !P3 ;  /* 0x000000ff7e7e7207 */ /* 0x000fc40005800000 */
[----:B------:R-:W-:Y:S02]  /*7c7f0*/  ISETP.NE.U32.AND P5, PT, R127, RZ, PT ;  /* 0x000000ff7f00720c */ /* 0x000fe40003fa5070 */
[----:B------:R-:W-:Y:S02]  /*7c800*/  IADD3 R24, P6, PT, R24, UR12, RZ ;  /* 0x0000000c18187c10 */ /* 0x000fe4000ffde0ff */
[----:B------:R-:W-:Y:S02]  /*7c810*/  ISETP.NE.U32.AND P4, PT, R126, RZ, PT ;  /* 0x000000ff7e00720c */ /* 0x000fe40003f85070 */
[----:B------:R-:W-:Y:S02]  /*7c820*/  IADD3.X R25, PT, PT, R25, UR13, RZ, P6, !PT ;  /* 0x0000000d19197c10 */ /* 0x000fe4000b7fe4ff */
[----:B------:R-:W-:-:S04]  /*7c830*/  IADD3 R26, P6, PT, R26, UR12, RZ ;  /* 0x0000000c1a1a7c10 */ /* 0x000fc8000ffde0ff */
[----:B------:R-:W-:Y:S01]  /*7c840*/  IADD3.X R27, PT, PT, R27, UR13, RZ, P6, !PT ;  /* 0x0000000d1b1b7c10 */ /* 0x000fe2000b7fe4ff */
[----:B------:R-:W-:Y:S04]  /*7c850*/  LDGSTS.E [R124+-0x3a000], desc[UR22][R24.64], P5 ;  /* 0xc6000000187c7fae */ /* 0x000fe8000a9a1016 */
        /* <DEDUP_REMOVED lines=9> */
[----:B------:R-:W-:Y:S01]  /*7c8f0*/  SEL R124, R124, RZ, !P3 ;  /* 0x000000ff7c7c7207 */ /* 0x000fe20005800000 */
[----:B------:R1:W-:Y:S03]  /*7c900*/  STL [R1+0x19d4], R24 ;  /* 0x0019d41801007387 */ /* 0x0003e60000100800 */
[----:B------:R-:W-:Y:S01]  /*7c910*/  ISETP.NE.U32.AND P5, PT, R124, RZ, PT ;  /* 0x000000ff7c00720c */ /* 0x000fe20003fa5070 */
[----:B------:R1:W-:Y:S01]  /*7c920*/  STL [R1+0x19d0], R25 ;  /* 0x0019d01901007387 */ /* 0x0003e20000100800 */
[----:B------:R-:W-:Y:S01]  /*7c930*/  IMAD.U32 R124, RZ, RZ, UR16 ;  /* 0x00000010ff7c7e24 */ /* 0x000fe2000f8e00ff */
[----:B--2---:R-:W-:-:S04]  /*7c940*/  IADD3 R21, P6, PT, R21, UR12, RZ ;  /* 0x0000000c15157c10 */ /* 0x004fc8000ffde0ff */
[----:B---3--:R-:W-:Y:S01]  /*7c950*/  IADD3.X R22, PT, PT, R22, UR13, RZ, P6, !PT ;  /* 0x0000000d16167c10 */ /* 0x008fe2000b7fe4ff */
[----:B------:R-:W-:Y:S01]  /*7c960*/  STL [R1+0xe24], R21 ;  /* 0x000e241501007387 */ /* 0x000fe20000100800 */
[----:B----4-:R-:W-:-:S03]  /*7c970*/  IADD3 R0, P6, PT, R0, UR12, RZ ;  /* 0x0000000c00007c10 */ /* 0x010fc6000ffde0ff */
[----:B------:R2:W-:Y:S01]  /*7c980*/  STL [R1+0xe18], R22 ;  /* 0x000e181601007387 */ /* 0x0005e20000100800 */
[----:B------:R-:W-:-:S03]  /*7c990*/  IADD3.X R20, PT, PT, R20, UR13, RZ, P6, !PT ;  /* 0x0000000d14147c10 */ /* 0x000fc6000b7fe4ff */
[----:B------:R-:W-:Y:S01]  /*7c9a0*/  STL [R1+0xe1c], R0 ;  /* 0x000e1c0001007387 */ /* 0x000fe20000100800 */
[----:B------:R-:W-:-:S03]  /*7c9b0*/  IADD3 R124, PT, PT, R23, 0x200000, R124 ;  /* 0x00200000177c7810 */ /* 0x000fc60007ffe07c */
[----:B------:R3:W-:Y:S04]  /*7c9c0*/  STL [R1+0xe10], R20 ;  /* 0x000e101401007387 */ /* 0x0007e80000100800 */
[----:B-1----:R-:W4:Y:S04]  /*7c9d0*/  LDL.LU R24, [R1+0xd98] ;  /* 0x000d980001187983 */ /* 0x002f280000300800 */
[----:B------:R-:W4:Y:S04]  /*7c9e0*/  LDL.LU R23, [R1+0xda4] ;  /* 0x000da40001177983 */ /* 0x000f280000300800 */
[----:B------:R-:W4:Y:S04]  /*7c9f0*/  LDL.LU R245, [R1+0xd90] ;  /* 0x000d900001f57983 */ /* 0x000f280000300800 */
[----:B------:R-:W4:Y:S01]  /*7ca00*/  LDL.LU R25, [R1+0xd9c] ;  /* 0x000d9c0001197983 */ /* 0x000f220000300800 */
[----:B------:R-:W-:-:S02]  /*7ca10*/  IMAD.MOV.U32 R126, RZ, RZ, R21 ;  /* 0x000000ffff7e7224 */ /* 0x000fc400078e0015 */
[----:B------:R-:W-:Y:S02]  /*7ca20*/  IMAD.MOV.U32 R127, RZ, RZ, R22 ;  /* 0x000000ffff7f7224 */ /* 0x000fe400078e0016 */
[----:B--2---:R-:W2:Y:S04]  /*7ca30*/  LDL.LU R22, [R1+0xd14] ;  /* 0x000d140001167983 */ /* 0x004ea80000300800 */
[----:B------:R1:W-:Y:S04]  /*7ca40*/  LDGSTS.E [R124+-0x40000], desc[UR22][R126.64], P4 ;  /* 0xc00000007e7c7fae */ /* 0x0003e8000a1a1016 */
[----:B------:R-:W2:Y:S01]  /*7ca50*/  LDL.LU R21, [R1+0xd18] ;  /* 0x000d180001157983 */ /* 0x000ea20000300800 */
[----:B-1----:R-:W-:Y:S01]  /*7ca60*/  IMAD.MOV.U32 R127, RZ, RZ, R20 ;  /* 0x000000ffff7f7224 */ /* 0x002fe200078e0014 */
[C---:B---3--:R-:W-:Y:S01]  /*7ca70*/  LOP3.LUT R20, R3.reuse, 0x28, RZ, 0xfc, !PT ;  /* 0x0000002803147812 */ /* 0x048fe200078efcff */
[----:B------:R-:W-:Y:S01]  /*7ca80*/  IMAD.MOV.U32 R126, RZ, RZ, R0 ;  /* 0x000000ffff7e7224 */ /* 0x000fe200078e0000 */
[----:B------:R-:W-:-:S02]  /*7ca90*/  LOP3.LUT R0, R3, 0x2a, RZ, 0xfc, !PT ;  /* 0x0000002a03007812 */ /* 0x000fc400078efcff */
[----:B------:R-:W-:Y:S02]  /*7caa0*/  ISETP.GE.AND P4, PT, R20, UR5, PT ;  /* 0x0000000514007c0c */ /* 0x000fe4000bf86270 */
[----:B------:R1:W-:Y:S01]  /*7cab0*/  LDGSTS.E [R124+-0x3fff8], desc[UR22][R126.64], P5 ;  /* 0xc00080007e7c7fae */ /* 0x0003e2000a9a1016 */
[----:B------:R-:W-:-:S03]  /*7cac0*/  ISETP.GE.AND P5, PT, R0, UR5, PT ;  /* 0x0000000500007c0c */ /* 0x000fc6000bfa6270 */
[----:B------:R-:W3:Y:S04]  /*7cad0*/  LDL.LU R20, [R1+0xd1c] ;  /* 0x000d1c0001147983 */ /* 0x000ee80000300800 */
[----:B------:R-:W2:Y:S01]  /*7cae0*/  LDL.LU R0, [R1+0xd20] ;  /* 0x000d200001007983 */ /* 0x000ea20000300800 */
[----:B-1----:R-:W-:Y:S02]  /*7caf0*/  SEL R127, RZ, 0x4, P4 ;  /* 0x00000004ff7f7807 */ /* 0x002fe40002000000 */
[----:B------:R-:W-:Y:S02]  /*7cb00*/  SEL R126, RZ, 0x4, P5 ;  /* 0x00000004ff7e7807 */ /* 0x000fe40002800000 */
[----:B------:R-:W-:Y:S02]  /*7cb10*/  SEL R127, R127, RZ, !P3 ;  /* 0x000000ff7f7f7207 */ /* 0x000fe40005800000 */
[----:B------:R-:W-:-:S02]  /*7cb20*/  SEL R126, R126, RZ, !P3 ;  /* 0x000000ff7e7e7207 */ /* 0x000fc40005800000 */
[----:B------:R-:W-:Y:S02]  /*7cb30*/  ISETP.NE.U32.AND P5, PT, R127, RZ, PT ;  /* 0x000000ff7f00720c */ /* 0x000fe40003fa5070 */
[----:B------:R-:W-:Y:S02]  /*7cb40*/  ISETP.NE.U32.AND P4, PT, R126, RZ, PT ;  /* 0x000000ff7e00720c */ /* 0x000fe40003f85070 */
[----:B----4-:R-:W-:-:S04]  /*7cb50*/  IADD3 R23, P6, PT, R23, UR12, RZ ;  /* 0x0000000c17177c10 */ /* 0x010fc8000ffde0ff */
[----:B------:R-:W-:Y:S01]  /*7cb60*/  IADD3.X R24, PT, PT, R24, UR13, RZ, P6, !PT ;  /* 0x0000000d18187c10 */ /* 0x000fe2000b7fe4ff */
[----:B------:R-:W-:Y:S01]  /*7cb70*/  IMAD.MOV.U32 R126, RZ, RZ, R23 ;  /* 0x000000ffff7e7224 */ /* 0x000fe200078e0017 */
[----:B------:R-:W-:Y:S02]  /*7cb80*/  IADD3 R25, P6, PT, R25, UR12, RZ ;  /* 0x0000000c19197c10 */ /* 0x000fe4000ffde0ff */
[----:B------:R-:W-:Y:S02]  /*7cb90*/  MOV R127, R24 ;  /* 0x00000018007f7202 */ /* 0x000fe40000000f00 */
[----:B------:R-:W-:Y:S01]  /*7cba0*/  IADD3.X R245, PT, PT, R245, UR13, RZ, P6, !PT ;  /* 0x0000000df5f57c10 */ /* 0x000fe2000b7fe4ff */
[----:B------:R-:W-:Y:S04]  /*7cbb0*/  STL [R1+0xda4], R23 ;  /* 0x000da41701007387 */ /* 0x000fe80000100800 */
[----:B------:R1:W-:Y:S04]  /*7cbc0*/  LDGSTS.E [R124+-0x3e000], desc[UR22][R126.64], P5 ;  /* 0xc20000007e7c7fae */ /* 0x0003e8000a9a1016 */
[----:B------:R4:W-:Y:S01]  /*7cbd0*/  STL [R1+0xd98], R24 ;  /* 0x000d981801007387 */ /* 0x0009e20000100800 */
[----:B-1----:R-:W-:-:S02]  /*7cbe0*/  IMAD.MOV.U32 R126, RZ, RZ, R25 ;  /* 0x000000ffff7e7224 */ /* 0x002fc400078e0019 */
[----:B------:R-:W-:Y:S01]  /*7cbf0*/  IMAD.MOV.U32 R127, RZ, RZ, R245 ;  /* 0x000000ffff7f7224 */ /* 0x000fe200078e00f5 */
[----:B----4-:R-:W-:-:S04]  /*7cc00*/  LOP3.LUT R24, R3, 0x48, RZ, 0xfc, !PT ;  /* 0x0000004803187812 */ /* 0x010fc800078efcff */
[----:B------:R1:W-:Y:S01]  /*7cc10*/  LDGSTS.E [R124+-0x3dff8], desc[UR22][R126.64], P4 ;  /* 0xc20080007e7c7fae */ /* 0x0003e2000a1a1016 */
[----:B------:R-:W-:Y:S02]  /*7cc20*/  ISETP.GE.AND P4, PT, R24, UR5, PT ;  /* 0x0000000518007c0c */ /* 0x000fe4000bf86270 */
[----:B------:R-:W-:-:S04]  /*7cc30*/  LOP3.LUT R23, R3, 0x4a, RZ, 0xfc, !PT ;  /* 0x0000004a03177812 */ /* 0x000fc800078efcff */
[----:B------:R-:W-:Y:S02]  /*7cc40*/  ISETP.GE.AND P5, PT, R23, UR5, PT ;  /* 0x0000000517007c0c */ /* 0x000fe4000bfa6270 */
[----:B-1----:R-:W-:Y:S02]  /*7cc50*/  SEL R127, RZ, 0x4, P4 ;  /* 0x00000004ff7f7807 */ /* 0x002fe40002000000 */
[----:B--2---:R-:W-:Y:S02]  /*7cc60*/  IADD3 R21, P6, PT, R21, UR12, RZ ;  /* 0x0000000c15157c10 */ /* 0x004fe4000ffde0ff */
[----:B------:R-:W-:Y:S02]  /*7cc70*/  SEL R127, R127, RZ, !P3 ;  /* 0x000000ff7f7f7207 */ /* 0x000fe40005800000 */
[----:B------:R-:W-:Y:S02]  /*7cc80*/  SEL R126, RZ, 0x4, P5 ;  /* 0x00000004ff7e7807 */ /* 0x000fe40002800000 */
[----:B------:R-:W-:-:S02]  /*7cc90*/  ISETP.NE.U32.AND P5, PT, R127, RZ, PT ;  /* 0x000000ff7f00720c */ /* 0x000fc40003fa5070 */
[----:B------:R-:W-:Y:S02]  /*7cca0*/  IADD3.X R22, PT, PT, R22, UR13, RZ, P6, !PT ;  /* 0x0000000d16167c10 */ /* 0x000fe4000b7fe4ff */
[----:B------:R-:W-:Y:S02]  /*7ccb0*/  SEL R126, R126, RZ, !P3 ;  /* 0x000000ff7e7e7207 */ /* 0x000fe40005800000 */
[----:B------:R-:W-:Y:S01]  /*7ccc0*/  IADD3 R0, P6, PT, R0, UR12, RZ ;  /* 0x0000000c00007c10 */ /* 0x000fe2000ffde0ff */
[----:B------:R-:W-:Y:S01]  /*7ccd0*/  STL [R1+0xd9c], R25 ;  /* 0x000d9c1901007387 */ /* 0x000fe20000100800 */
[----:B------:R-:W-:Y:S02]  /*7cce0*/  ISETP.NE.U32.AND P4, PT, R126, RZ, PT ;  /* 0x000000ff7e00720c */ /* 0x000fe40003f85070 */
[----:B---3--:R-:W-:Y:S01]  /*7ccf0*/  IADD3.X R20, PT, PT, R20, UR13, RZ, P6, !PT ;  /* 0x0000000d14147c10 */ /* 0x008fe2000b7fe4ff */
[----:B------:R-:W-:Y:S01]  /*7cd00*/  STL [R1+0xd90], R245 ;  /* 0x000d90f501007387 */ /* 0x000fe20000100800 */
[----:B------:R-:W-:-:S02]  /*7cd10*/  IMAD.MOV.U32 R126, RZ, RZ, R21 ;  /* 0x000000ffff7e7224 */ /* 0x000fc400078e0015 */
[----:B------:R-:W-:Y:S01]  /*7cd20*/  IMAD.MOV.U32 R127, RZ, RZ, R22 ;  /* 0x000000ffff7f7224 */ /* 0x000fe200078e0016 */
[----:B------:R-:W-:Y:S04]  /*7cd30*/  STL [R1+0xd18], R21 ;  /* 0x000d181501007387 */ /* 0x000fe80000100800 */
[----:B------:R1:W-:Y:S04]  /*7cd40*/  STL [R1+0xd14], R22 ;  /* 0x000d141601007387 */ /* 0x0003e80000100800 */
[----:B------:R-:W-:Y:S04]  /*7cd50*/  STL [R1+0xd20], R0 ;  /* 0x000d200001007387 */ /* 0x000fe80000100800 */
[----:B------:R2:W-:Y:S01]  /*7cd60*/  STL [R1+0xd1c], R20 ;  /* 0x000d1c1401007387 */ /* 0x0005e20000100800 */
[----:B------:R-:W-:-:S03]  /*7cd70*/  LOP3.LUT R23, R3, 0x68, RZ, 0xfc, !PT ;  /* 0x0000006803177812 */ /* 0x000fc600078efcff */
[----:B-1----:R-:W3:Y:S04]  /*7cd80*/  LDL.LU R22, [R1+0xe08] ;  /* 0x000e080001167983 */ /* 0x002ee80000300800 */
[----:B------:R1:W-:Y:S04]  /*7cd90*/  LDGSTS.E [R124+-0x3c000], desc[UR22][R126.64], P5 ;  /* 0xc40000007e7c7fae */ /* 0x0003e8000a9a1016 */
[----:B------:R-:W4:Y:S01]  /*7cda0*/  LDL.LU R21, [R1+0xe14] ;  /* 0x000e140001157983 */ /* 0x000f220000300800 */
[----:B-1----:R-:W-:Y:S02]  /*7cdb0*/  IMAD.MOV.U32 R126, RZ, RZ, R0 ;  /* 0x000000ffff7e7224 */ /* 0x002fe400078e0000 */
[----:B------:R-:W-:Y:S01]  /*7cdc0*/  IMAD.MOV.U32 R127, RZ, RZ, R20 ;  /* 0x000000ffff7f7224 */ /* 0x000fe200078e0014 */
[----:B--2---:R-:W-:Y:S01]  /*7cdd0*/  LOP3.LUT R20, R3, 0x6a, RZ, 0xfc, !PT ;  /* 0x0000006a03147812 */ /* 0x004fe200078efcff */
[----:B------:R-:W2:Y:S04]  /*7cde0*/  LDL.LU R0, [R1+0xe0c] ;  /* 0x000e0c0001007983 */ /* 0x000ea80000300800 */
[----:B------:R1:W-:Y:S01]  /*7cdf0*/  LDGSTS.E [R124+-0x3bff8], desc[UR22][R126.64], P4 ;  /* 0xc40080007e7c7fae */ /* 0x0003e2000a1a1016 */
[----:B------:R-:W-:-:S02]  /*7ce00*/  ISETP.GE.AND P4, PT, R23, UR5, PT ;  /* 0x0000000517007c0c */ /* 0x000fc4000bf86270 */
[----:B------:R-:W-:Y:S01]  /*7ce10*/  ISETP.GE.AND P5, PT, R20, UR5, PT ;  /* 0x0000000514007c0c */ /* 0x000fe2000bfa6270 */
[----:B------:R-:W2:Y:S04]  /*7ce20*/  LDL R23, [R1+0x19b0] ;  /* 0x0019b00001177983 */ /* 0x000ea80000100800 */
[----:B------:R-:W2:Y:S01]  /*7ce30*/  LDL.LU R20, [R1+0xe00] ;  /* 0x000e000001147983 */ /* 0x000ea20000300800 */
[----:B-1----:R-:W-:Y:S02]  /*7ce40*/  SEL R127, RZ, 0x4, P4 ;  /* 0x00000004ff7f7807 */ /* 0x002fe40002000000 */
[----:B------:R-:W-:Y:S02]  /*7ce50*/  SEL R126, RZ, 0x4, P5 ;  /* 0x00000004ff7e7807 */ /* 0x000fe40002800000 */
[----:B------:R-:W-:-:S02]  /*7ce60*/  SEL R127, R127, RZ, !P3 ;  /* 0x000000ff7f7f7207 */ /* 0x000fc40005800000 */
[----:B------:R-:W-:Y:S02]  /*7ce70*/  SEL R126, R126, RZ, !P3 ;  /* 0x000000ff7e7e7207 */ /* 0x000fe40005800000 */
        /* <DEDUP_REMOVED lines=19> */
[----:B----4-:R-:W-:-:S04]  /*7cfb0*/  IADD3 R21, P6, PT, R21, UR12, RZ ;  /* 0x0000000c15157c10 */ /* 0x010fc8000ffde0ff */
[----:B---3--:R-:W-:Y:S01]  /*7cfc0*/  IADD3.X R22, PT, PT, R22, UR13, RZ, P6, !PT ;  /* 0x0000000d16167c10 */ /* 0x008fe2000b7fe4ff */
[----:B------:R-:W-:Y:S01]  /*7cfd0*/  STL [R1+0xe14], R21 ;  /* 0x000e141501007387 */ /* 0x000fe20000100800 */
[----:B--2---:R-:W-:-:S03]  /*7cfe0*/  IADD3 R0, P6, PT, R0, UR12, RZ ;  /* 0x0000000c00007c10 */ /* 0x004fc6000ffde0ff */
[----:B------:R1:W-:Y:S04]  /*7cff0*/  STL [R1+0xe08], R22 ;  /* 0x000e081601007387 */ /* 0x0003e80000100800 */
[----:B------:R-:W-:Y:S01]  /*7d000*/  STL [R1+0xe0c], R0 ;  /* 0x000e0c0001007387 */ /* 0x000fe20000100800 */
[----:B------:R-:W-:Y:S02]  /*7d010*/  IADD3.X R20, PT, PT, R20, UR13, RZ, P6, !PT ;  /* 0x0000000d14147c10 */ /* 0x000fe4000b7fe4ff */
[----:B------:R-:W-:-:S03]  /*7d020*/  IADD3 R124, PT, PT, R23, 0x200000, R124 ;  /* 0x00200000177c7810 */ /* 0x000fc60007ffe07c */
[----:B------:R2:W-:Y:S04]  /*7d030*/  STL [R1+0xe00], R20 ;  /* 0x000e001401007387 */ /* 0x0005e80000100800 */
[----:B------:R-:W3:Y:S04]  /*7d040*/  LDL.LU R24, [R1+0xd88] ;  /* 0x000d880001187983 */ /* 0x000ee80000300800 */
[----:B------:R-:W4:Y:S04]  /*7d050*/  LDL.LU R23, [R1+0xd94] ;  /* 0x000d940001177983 */ /* 0x000f280000300800 */
[----:B------:R-:W3:Y:S04]  /*7d060*/  LDL.LU R245, [R1+0xd80] ;  /* 0x000d800001f57983 */ /* 0x000ee80000300800 */
[----:B------:R-:W3:Y:S01]  /*7d070*/  LDL.LU R25, [R1+0xd8c] ;  /* 0x000d8c0001197983 */ /* 0x000ee20000300800 */
[----:B------:R-:W-:-:S02]  /*7d080*/  IMAD.MOV.U32 R126, RZ, RZ, R21 ;  /* 0x000000ffff7e7224 */ /* 0x000fc400078e0015 */
[----:B------:R-:W-:Y:S02]  /*7d090*/  IMAD.MOV.U32 R127, RZ, RZ, R22 ;  /* 0x000000ffff7f7224 */ /* 0x000fe400078e0016 */
[----:B-1----:R-:W3:Y:S04]  /*7d0a0*/  LDL.LU R22, [R1+0xd24] ;  /* 0x000d240001167983 */ /* 0x002ee80000300800 */
[----:B------:R1:W-:Y:S04]  /*7d0b0*/  LDGSTS.E [R124+-0x40000], desc[UR22][R126.64], P4 ;  /* 0xc00000007e7c7fae */ /* 0x0003e8000a1a1016 */
[----:B------:R-:W3:Y:S01]  /*7d0c0*/  LDL.LU R21, [R1+0xd28] ;  /* 0x000d280001157983 */ /* 0x000ee20000300800 */
[----:B-1----:R-:W-:Y:S01]  /*7d0d0*/  IMAD.MOV.U32 R127, RZ, RZ, R20 ;  /* 0x000000ffff7f7224 */ /* 0x002fe200078e0014 */
[C---:B--2---:R-:W-:Y:S01]  /*7d0e0*/  LOP3.LUT R20, R3.reuse, 0x2c, RZ, 0xfc, !PT ;  /* 0x0000002c03147812 */ /* 0x044fe200078efcff */
[----:B------:R-:W-:Y:S01]  /*7d0f0*/  IMAD.MOV.U32 R126, RZ, RZ, R0 ;  /* 0x000000ffff7e7224 */ /* 0x000fe200078e0000 */
[----:B------:R-:W-:-:S02]  /*7d100*/  LOP3.LUT R0, R3, 0x2e, RZ, 0xfc, !PT ;  /* 0x0000002e03007812 */ /* 0x000fc400078efcff */
[----:B------:R-:W-:Y:S02]  /*7d110*/  ISETP.GE.AND P4, PT, R20, UR5, PT ;  /* 0x0000000514007c0c */ /* 0x000fe4000bf86270 */
[----:B------:R1:W-:Y:S01]  /*7d120*/  LDGSTS.E [R124+-0x3fff8], desc[UR22][R126.64], P5 ;  /* 0xc00080007e7c7fae */ /* 0x0003e2000a9a1016 */
[----:B------:R-:W-:-:S03]  /*7d130*/  ISETP.GE.AND P5, PT, R0, UR5, PT ;  /* 0x0000000500007c0c */ /* 0x000fc6000bfa6270 */
[----:B------:R-:W2:Y:S04]  /*7d140*/  LDL.LU R20, [R1+0xd2c] ;  /* 0x000d2c0001147983 */ /* 0x000ea80000300800 */
        /* <DEDUP_REMOVED lines=8> */
[----:B---3--:R-:W-:Y:S01]  /*7d1d0*/  IADD3.X R24, PT, PT, R24, UR13, RZ, P6, !PT ;  /* 0x0000000d18187c10 */ /* 0x008fe2000b7fe4ff */
[----:B------:R-:W-:Y:S01]  /*7d1e0*/  IMAD.MOV.U32 R126, RZ, RZ, R23 ;  /* 0x000000ffff7e7224 */ /* 0x000fe200078e0017 */
[----:B------:R-:W-:-:S03]  /*7d1f0*/  IADD3 R25, P6, PT, R25, UR12, RZ ;  /* 0x0000000c19197c10 */ /* 0x000fc6000ffde0ff */
[----:B------:R-:W-:Y:S01]  /*7d200*/  IMAD.MOV.U32 R127, RZ, RZ, R24 ;  /* 0x000000ffff7f7224 */ /* 0x000fe200078e0018 */
[----:B------:R-:W-:Y:S01]  /*7d210*/  IADD3.X R245, PT, PT, R245, UR13, RZ, P6, !PT ;  /* 0x0000000df5f57c10 */ /* 0x000fe2000b7fe4ff */
[----:B------:R-:W-:Y:S04]  /*7d220*/  STL [R1+0xd94], R23 ;  /* 0x000d941701007387 */ /* 0x000fe80000100800 */
[----:B------:R1:W-:Y:S04]  /*7d230*/  LDGSTS.E [R124+-0x3e000], desc[UR22][R126.64], P5 ;  /* 0xc20000007e7c7fae */ /* 0x0003e8000a9a1016 */
[----:B------:R3:W-:Y:S01]  /*7d240*/  STL [R1+0xd88], R24 ;  /* 0x000d881801007387 */ /* 0x0007e20000100800 */
[----:B-1----:R-:W-:-:S02]  /*7d250*/  IMAD.MOV.U32 R126, RZ, RZ, R25 ;  /* 0x000000ffff7e7224 */ /* 0x002fc400078e0019 */
[----:B------:R-:W-:Y:S01]  /*7d260*/  IMAD.MOV.U32 R127, RZ, RZ, R245 ;  /* 0x000000ffff7f7224 */ /* 0x000fe200078e00f5 */
[----:B---3--:R-:W-:-:S04]  /*7d270*/  LOP3.LUT R24, R3, 0x4c, RZ, 0xfc, !PT ;  /* 0x0000004c03187812 */ /* 0x008fc800078efcff */
[----:B------:R1:W-:Y:S01]  /*7d280*/  LDGSTS.E [R124+-0x3dff8], desc[UR22][R126.64], P4 ;  /* 0xc20080007e7c7fae */ /* 0x0003e2000a1a1016 */
[----:B------:R-:W-:Y:S02]  /*7d290*/  ISETP.GE.AND P4, PT, R24, UR5, PT ;  /* 0x0000000518007c0c */ /* 0x000fe4000bf86270 */
[----:B------:R-:W-:-:S04]  /*7d2a0*/  LOP3.LUT R23, R3, 0x4e, RZ, 0xfc, !PT ;  /* 0x0000004e03177812 */ /* 0x000fc800078efcff */
[----:B------:R-:W-:Y:S02]  /*7d2b0*/  ISETP.GE.AND P5, PT, R23, UR5, PT ;  /* 0x0000000517007c0c */ /* 0x000fe4000bfa6270 */
[----:B-1----:R-:W-:Y:S02]  /*7d2c0*/  SEL R127, RZ, 0x4, P4 ;  /* 0x00000004ff7f7807 */ /* 0x002fe40002000000 */
[----:B------:R-:W-:Y:S02]  /*7d2d0*/  IADD3 R21, P6, PT, R21, UR12, RZ ;  /* 0x0000000c15157c10 */ /* 0x000fe4000ffde0ff */
[----:B------:R-:W-:Y:S02]  /*7d2e0*/  SEL R127, R127, RZ, !P3 ;  /* 0x000000ff7f7f7207 */ /* 0x000fe40005800000 */
[----:B------:R-:W-:Y:S02]  /*7d2f0*/  SEL R126, RZ, 0x4, P5 ;  /* 0x00000004ff7e7807 */ /* 0x000fe40002800000 */
[----:B------:R-:W-:-:S02]  /*7d300*/  ISETP.NE.U32.AND P5, PT, R127, RZ, PT ;  /* 0x000000ff7f00720c */ /* 0x000fc40003fa5070 */
[----:B------:R-:W-:Y:S02]  /*7d310*/  IADD3.X R22, PT, PT, R22, UR13, RZ, P6, !PT ;  /* 0x0000000d16167c10 */ /* 0x000fe4000b7fe4ff */
[----:B------:R-:W-:Y:S02]  /*7d320*/  SEL R126, R126, RZ, !P3 ;  /* 0x000000ff7e7e7207 */ /* 0x000fe40005800000 */
[----:B--2---:R-:W-:Y:S01]  /*7d330*/  IADD3 R0, P6, PT, R0, UR12, RZ ;  /* 0x0000000c00007c10 */ /* 0x004fe2000ffde0ff */
[----:B------:R-:W-:Y:S01]  /*7d340*/  STL [R1+0xd8c], R25 ;  /* 0x000d8c1901007387 */ /* 0x000fe20000100800 */
[----:B------:R-:W-:Y:S02]  /*7d350*/  ISETP.NE.U32.AND P4, PT, R126, RZ, PT ;  /* 0x000000ff7e00720c */ /* 0x000fe40003f85070 */
[----:B------:R-:W-:Y:S01]  /*7d360*/  IADD3.X R20, PT, PT, R20, UR13, RZ, P6, !PT ;  /* 0x0000000d14147c10 */ /* 0x000fe2000b7fe4ff */
[----:B------:R-:W-:Y:S01]  /*7d370*/  STL [R1+0xd80], R245 ;  /* 0x000d80f501007387 */ /* 0x000fe20000100800 */
[----:B------:R-:W-:Y:S01]  /*7d380*/  MOV R126, R21 ;  /* 0x00000015007e7202 */ /* 0x000fe20000000f00 */
[----:B------:R-:W-:-:S02]  /*7d390*/  IMAD.MOV.U32 R127, RZ, RZ, R22 ;  /* 0x000000ffff7f7224 */ /* 0x000fc400078e0016 */
        /* <DEDUP_REMOVED lines=101> */
[----:B------:R-:W-:-:S02]  /*7d9f0*/  IMAD.MOV.U32 R126, RZ, RZ, R21 ;  /* 0x000000ffff7e7224 */ /* 0x000fc400078e0015 */
[----:B------:R-:W-:Y:S01]  /*7da00*/  IMAD.MOV.U32 R127, RZ, RZ, R22 ;  /* 0x000000ffff7f7224 */ /* 0x000fe200078e0016 */
[----:B------:R-:W-:Y:S04]  /*7da10*/  STL [R1+0xd38], R21 ;  /* 0x000d381501007387 */ /* 0x000fe80000100800 */
[----:B------:R1:W-:Y:S04]  /*7da20*/  STL [R1+0xd34], R22 ;  /* 0x000d341601007387 */ /* 0x0003e80000100800 */
[----:B------:R2:W-:Y:S04]  /*7da30*/  STL [R1+0xd40], R0 ;  /* 0x000d400001007387 */ /* 0x0005e80000100800 */
[----:B------:R3:W-:Y:S01]  /*7da40*/  STL [R1+0xd3c], R20 ;  /* 0x000d3c1401007387 */ /* 0x0007e20000100800 */
[----:B------:R-:W-:-:S03]  /*7da50*/  LOP3.LUT R23, R3, 0x70, RZ, 0xfc, !PT ;  /* 0x0000007003177812 */ /* 0x000fc600078efcff */
[----:B-1----:R-:W4:Y:S04]  /*7da60*/  LDL.LU R22, [R1+0xde8] ;  /* 0x000de80001167983 */ /* 0x002f280000300800 */
[----:B------:R1:W-:Y:S04]  /*7da70*/  LDGSTS.E [R124+-0x3c000], desc[UR22][R126.64], P5 ;  /* 0xc40000007e7c7fae */ /* 0x0003e8000a9a1016 */
[----:B------:R-:W4:Y:S01]  /*7da80*/  LDL.LU R21, [R1+0xdf4] ;  /* 0x000df40001157983 */ /* 0x000f220000300800 */
[----:B-1----:R-:W-:Y:S01]  /*7da90*/  IMAD.MOV.U32 R126, RZ, RZ, R0 ;  /* 0x000000ffff7e7224 */ /* 0x002fe200078e0000 */
[----:B------:R-:W-:-:S02]  /*7daa0*/  MOV R127, R20 ;  /* 0x00000014007f7202 */ /* 0x000fc40000000f00 */
[----:B--2---:R-:W2:Y:S01]  /*7dab0*/  LDL.LU R0, [R1+0xdec] ;  /* 0x000dec0001007983 */ /* 0x004ea20000300800 */
[----:B---3--:R-:W-:-:S03]  /*7dac0*/  LOP3.LUT R20, R3, 0x72, RZ, 0xfc, !PT ;  /* 0x0000007203147812 */ /* 0x008fc600078efcff */
[----:B------:R1:W-:Y:S01]  /*7dad0*/  LDGSTS.E [R124+-0x3bff8], desc[UR22][R126.64], P4 ;  /* 0xc40080007e7c7fae */ /* 0x0003e2000a1a1016 */
[----:B------:R-:W-:Y:S02]  /*7dae0*/  ISETP.GE.AND P4, PT, R23, UR5, PT ;  /* 0x0000000517007c0c */ /* 0x000fe4000bf86270 */
[----:B------:R-:W-:Y:S01]  /*7daf0*/  ISETP.GE.AND P5, PT, R20, UR5, PT ;  /* 0x0000000514007c0c */ /* 0x000fe2000bfa6270 */
[----:B------:R-:W3:Y:S04]  /*7db00*/  LDL R23, [R1+0x19a8] ;  /* 0x0019a80001177983 */ /* 0x000ee80000100800 */
[----:B------:R-:W3:Y:S01]  /*7db10*/  LDL.LU R20, [R1+0xde0] ;  /* 0x000de00001147983 */ /* 0x000ee20000300800 */
[----:B-1----:R-:W-:Y:S02]  /*7db20*/  SEL R127, RZ, 0x4, P4 ;  /* 0x00000004ff7f7807 */ /* 0x002fe40002000000 */
[----:B------:R-:W-:-:S02]  /*7db30*/  SEL R126, RZ, 0x4, P5 ;  /* 0x00000004ff7e7807 */ /* 0x000fc40002800000 */
[----:B------:R-:W-:Y:S02]  /*7db40*/  SEL R127, R127, RZ, !P3 ;  /* 0x000000ff7f7f7207 */ /* 0x000fe40005800000 */
[----:B------:R-:W-:Y:S02]  /*7db50*/  SEL R126, R126, RZ, !P3 ;  /* 0x000000ff7e7e7207 */ /* 0x000fe40005800000 */
[----:B------:R-:W-:Y:S02]  /*7db60*/  ISETP.NE.U32.AND P5, PT, R127, RZ, PT ;  /* 0x000000ff7f00720c */ /* 0x000fe40003fa5070 */
[----:B------:R-:W-:Y:S02]  /*7db70*/  IADD3 R36, P6, PT, R36, UR12, RZ ;  /* 0x0000000c24247c10 */ /* 0x000fe4000ffde0ff */
[----:B------:R-:W-:Y:S02]  /*7db80*/  ISETP.NE.U32.AND P4, PT, R126, RZ, PT ;  /* 0x000000ff7e00720c */ /* 0x000fe40003f85070 */
[----:B------:R-:W-:-:S02]  /*7db90*/  IADD3.X R37, PT, PT, R37, UR13, RZ, P6, !PT ;  /* 0x0000000d25257c10 */ /* 0x000fc4000b7fe4ff */
        /* <DEDUP_REMOVED lines=16> */
[----:B------:R-:W-:Y:S02]  /*7dca0*/  IADD3.X R22, PT, PT, R22, UR13, RZ, P6, !PT ;  /* 0x0000000d16167c10 */ /* 0x000fe4000b7fe4ff */
[----:B--2---:R-:W-:Y:S01]  /*7dcb0*/  IADD3 R0, P6, PT, R0, UR12, RZ ;  /* 0x0000000c00007c10 */ /* 0x004fe2000ffde0ff */
[----:B------:R-:W-:Y:S04]  /*7dcc0*/  STL [R1+0xdf4], R21 ;  /* 0x000df41501007387 */ /* 0x000fe80000100800 */
[----:B------:R1:W-:Y:S01]  /*7dcd0*/  STL [R1+0xde8], R22 ;  /* 0x000de81601007387 */ /* 0x0003e20000100800 */
[----:B---3--:R-:W-:-:S03]  /*7dce0*/  IADD3.X R20, PT, PT, R20, UR13, RZ, P6, !PT ;  /* 0x0000000d14147c10 */ /* 0x008fc6000b7fe4ff */
[----:B------:R-:W-:Y:S01]  /*7dcf0*/  STL [R1+0xdec], R0 ;  /* 0x000dec0001007387 */ /* 0x000fe20000100800 */
        /* <DEDUP_REMOVED lines=84> */
[----:B------:R1:W-:Y:S01]  /*7e240*/  LDGSTS.E [R124+-0x39ff8], desc[UR22][R42.64], P4 ;  /* 0xc60080002a7c7fae */ /* 0x0003e2000a1a1016 */
[----:B------:R-:W2:Y:S01]  /*7e250*/  S2R R246, SR_TID.X ;  /* 0x0000000000f67919 */ /* 0x000ea20000002100 */
        /* <DEDUP_REMOVED lines=13> */
[----:B------:R-:W-:-:S03]  /*7e330*/  IMAD.MOV.U32 R126, RZ, RZ, R21 ;  /* 0x000000ffff7e7224 */ /* 0x000fc600078e0015 */
[----:B------:R-:W-:Y:S02]  /*7e340*/  MOV R127, R22 ;  /* 0x00000016007f7202 */ /* 0x000fe40000000f00 */
[----:B--2---:R-:W-:Y:S01]  /*7e350*/  IADD3 R0, P6, PT, R0, UR12, RZ ;  /* 0x0000000c00007c10 */ /* 0x004fe2000ffde0ff */
[----:B------:R-:W-:Y:S01]  /*7e360*/  STL [R1+0xde4], R21 ;  /* 0x000de41501007387 */ /* 0x000fe20000100800 */
[----:B------:R-:W-:-:S03]  /*7e370*/  IADD3 R124, PT, PT, R23, 0x200000, R124 ;  /* 0x00200000177c7810 */ /* 0x000fc60007ffe07c */
[----:B------:R1:W-:Y:S01]  /*7e380*/  STL [R1+0xdd8], R22 ;  /* 0x000dd81601007387 */ /* 0x0003e20000100800 */
[----:B------:R-:W-:-:S03]  /*7e390*/  IADD3.X R20, PT, PT, R20, UR13, RZ, P6, !PT ;  /* 0x0000000d14147c10 */ /* 0x000fc6000b7fe4ff */
[----:B------:R-:W-:Y:S04]  /*7e3a0*/  STL [R1+0xddc], R0 ;  /* 0x000ddc0001007387 */ /* 0x000fe80000100800 */
[----:B------:R2:W-:Y:S04]  /*7e3b0*/  LDGSTS.E [R124+-0x40000], desc[UR22][R126.64], P4 ;  /* 0xc00000007e7c7fae */ /* 0x0005e8000a1a1016 */
[----:B------:R3:W-:Y:S04]  /*7e3c0*/  STL [R1+0xdd0], R20 ;  /* 0x000dd01401007387 */ /* 0x0007e80000100800 */
[----:B------:R-:W4:Y:S01]  /*7e3d0*/  LDL.LU R23, [R1+0xd58] ;  /* 0x000d580001177983 */ /* 0x000f220000300800 */
[----:B--2---:R-:W-:-:S03]  /*7e3e0*/  IMAD.MOV.U32 R127, RZ, RZ, R20 ;  /* 0x000000ffff7f7224 */ /* 0x004fc600078e0014 */
[----:B-1----:R-:W2:Y:S01]  /*7e3f0*/  LDL.LU R22, [R1+0xd64] ;  /* 0x000d640001167983 */ /* 0x002ea20000300800 */
[----:B---3--:R-:W-:Y:S01]  /*7e400*/  SHF.R.U32.HI R20, RZ, 0x6, R246 ;  /* 0x00000006ff147819 */ /* 0x008fe200000116f6 */
[----:B------:R-:W-:Y:S01]  /*7e410*/  IMAD.MOV.U32 R126, RZ, RZ, R0 ;  /* 0x000000ffff7e7224 */ /* 0x000fe200078e0000 */
[----:B------:R-:W-:Y:S01]  /*7e420*/  SHF.R.U32.HI R0, RZ, 0x6, R246 ;  /* 0x00000006ff007819 */ /* 0x000fe200000116f6 */
[----:B------:R-:W3:Y:S01]  /*7e430*/  LDL.LU R25, [R1+0xd50] ;  /* 0x000d500001197983 */ /* 0x000ee20000300800 */
[----:B------:R-:W-:Y:S02]  /*7e440*/  SGXT.U32 R20, R20, 0x1 ;  /* 0x000000011414781a */ /* 0x000fe40000000000 */
[----:B------:R-:W-:Y:S01]  /*7e450*/  SGXT.U32 R0, R0, 0x1 ;  /* 0x000000010000781a */ /* 0x000fe20000000000 */
[----:B------:R-:W3:Y:S01]  /*7e460*/  LDL.LU R24, [R1+0xd5c] ;  /* 0x000d5c0001187983 */ /* 0x000ee20000300800 */
[----:B------:R-:W-:Y:S02]  /*7e470*/  LOP3.LUT R20, R20, 0x38, RZ, 0xfc, !PT ;  /* 0x0000003814147812 */ /* 0x000fe400078efcff */
[----:B------:R-:W-:Y:S01]  /*7e480*/  LOP3.LUT R0, R0, 0x3a, RZ, 0xfc, !PT ;  /* 0x0000003a00007812 */ /* 0x000fe200078efcff */
[----:B------:R-:W3:Y:S01]  /*7e490*/  LDL.LU R21, [R1+0xcd8] ;  /* 0x000cd80001157983 */ /* 0x000ee20000300800 */
[----:B------:R-:W-:-:S03]  /*7e4a0*/  ISETP.GE.AND P4, PT, R20, UR5, PT ;  /* 0x0000000514007c0c */ /* 0x000fc6000bf86270 */
[----:B------:R-:W3:Y:S04]  /*7e4b0*/  LDL.LU R20, [R1+0xce4] ;  /* 0x000ce40001147983 */ /* 0x000ee80000300800 */
[----:B------:R1:W-:Y:S01]  /*7e4c0*/  LDGSTS.E [R124+-0x3fff8], desc[UR22][R126.64], P5 ;  /* 0xc00080007e7c7fae */ /* 0x0003e2000a9a1016 */
[----:B------:R-:W-:-:S03]  /*7e4d0*/  ISETP.GE.AND P5, PT, R0, UR5, PT ;  /* 0x0000000500007c0c */ /* 0x000fc6000bfa6270 */
[----:B------:R-:W3:Y:S04]  /*7e4e0*/  LDL.LU R3, [R1+0xcd0] ;  /* 0x000cd00001037983 */ /* 0x000ee80000300800 */
[----:B------:R-:W3:Y:S01]  /*7e4f0*/  LDL.LU R0, [R1+0xcdc] ;  /* 0x000cdc0001007983 */ /* 0x000ee20000300800 */
[----:B-1----:R-:W-:Y:S02]  /*7e500*/  SEL R127, RZ, 0x4, P4 ;  /* 0x00000004ff7f7807 */ /* 0x002fe40002000000 */
[----:B------:R-:W-:Y:S02]  /*7e510*/  SEL R126, RZ, 0x4, P5 ;  /* 0x00000004ff7e7807 */ /* 0x000fe40002800000 */
[----:B------:R-:W-:Y:S02]  /*7e520*/  SEL R127, R127, RZ, !P3 ;  /* 0x000000ff7f7f7207 */ /* 0x000fe40005800000 */
[----:B------:R-:W-:-:S02]  /*7e530*/  SEL R126, R126, RZ, !P3 ;  /* 0x000000ff7e7e7207 */ /* 0x000fc40005800000 */
[----:B------:R-:W-:Y:S02]  /*7e540*/  ISETP.NE.U32.AND P5, PT, R127, RZ, PT ;  /* 0x000000ff7f00720c */ /* 0x000fe40003fa5070 */
[----:B------:R-:W-:Y:S02]  /*7e550*/  ISETP.NE.U32.AND P4, PT, R126, RZ, PT ;  /* 0x000000ff7e00720c */ /* 0x000fe40003f85070 */
[----:B--2---:R-:W-:-:S04]  /*7e560*/  IADD3 R22, P6, PT, R22, UR12, RZ ;  /* 0x0000000c16167c10 */ /* 0x004fc8000ffde0ff */
[----:B----4-:R-:W-:Y:S02]  /*7e570*/  IADD3.X R23, PT, PT, R23, UR13, RZ, P6, !PT ;  /* 0x0000000d17177c10 */ /* 0x010fe4000b7fe4ff */
[----:B---3--:R-:W-:Y:S01]  /*7e580*/  IADD3 R24, P6, PT, R24, UR12, RZ ;  /* 0x0000000c18187c10 */ /* 0x008fe2000ffde0ff */
[----:B------:R-:W-:Y:S02]  /*7e590*/  STL [R1+0xd64], R22 ;  /* 0x000d641601007387 */ /* 0x000fe40000100800 */
[----:B------:R-:W-:Y:S01]  /*7e5a0*/  IMAD.MOV.U32 R127, RZ, RZ, R23 ;  /* 0x000000ffff7f7224 */ /* 0x000fe200078e0017 */
[----:B------:R-:W-:Y:S01]  /*7e5b0*/  IADD3.X R25, PT, PT, R25, UR13, RZ, P6, !PT ;  /* 0x0000000d19197c10 */ /* 0x000fe2000b7fe4ff */
[----:B------:R1:W-:Y:S01]  /*7e5c0*/  STL [R1+0xd58], R23 ;  /* 0x000d581701007387 */ /* 0x0003e20000100800 */
[----:B------:R-:W-:Y:S01]  /*7e5d0*/  IMAD.MOV.U32 R126, RZ, RZ, R22 ;  /* 0x000000ffff7e7224 */ /* 0x000fe200078e0016 */
[----:B------:R-:W-:Y:S02]  /*7e5e0*/  IADD3 R20, P6, PT, R20, UR12, RZ ;  /* 0x0000000c14147c10 */ /* 0x000fe4000ffde0ff */
[----:B-1----:R-:W-:-:S02]  /*7e5f0*/  SHF.R.U32.HI R23, RZ, 0x6, R246 ;  /* 0x00000006ff177819 */ /* 0x002fc400000116f6 */
[----:B------:R1:W-:Y:S01]  /*7e600*/  LDGSTS.E [R124+-0x3e000], desc[UR22][R126.64], P5 ;  /* 0xc20000007e7c7fae */ /* 0x0003e2000a9a1016 */
[----:B------:R-:W-:Y:S02]  /*7e610*/  IADD3.X R21, PT, PT, R21, UR13, RZ, P6, !PT ;  /* 0x0000000d15157c10 */ /* 0x000fe4000b7fe4ff */
[----:B------:R-:W-:Y:S02]  /*7e620*/  SGXT.U32 R23, R23, 0x1 ;  /* 0x000000011717781a */ /* 0x000fe40000000000 */
[----:B------:R-:W-:Y:S01]  /*7e630*/  IADD3 R0, P6, PT, R0, UR12, RZ ;  /* 0x0000000c00007c10 */ /* 0x000fe2000ffde0ff */
[----:B------:R-:W-:Y:S01]  /*7e640*/  STL [R1+0xd5c], R24 ;  /* 0x000d5c1801007387 */ /* 0x000fe20000100800 */
[----:B------:R-:W-:Y:S02]  /*7e650*/  LOP3.LUT R23, R23, 0x58, RZ, 0xfc, !PT ;  /* 0x0000005817177812 */ /* 0x000fe400078efcff */
[----:B------:R-:W-:Y:S01]  /*7e660*/  IADD3.X R3, PT, PT, R3, UR13, RZ, P6, !PT ;  /* 0x0000000d03037c10 */ /* 0x000fe2000b7fe4ff */
[----:B------:R-:W-:Y:S01]  /*7e670*/  STL [R1+0xd50], R25 ;  /* 0x000d501901007387 */ /* 0x000fe20000100800 */
[----:B-1----:R-:W-:-:S02]  /*7e680*/  IMAD.MOV.U32 R126, RZ, RZ, R24 ;  /* 0x000000ffff7e7224 */ /* 0x002fc400078e0018 */
[----:B------:R-:W-:Y:S01]  /*7e690*/  IMAD.MOV.U32 R127, RZ, RZ, R25 ;  /* 0x000000ffff7f7224 */ /* 0x000fe200078e0019 */
[----:B------:R-:W-:Y:S01]  /*7e6a0*/  SHF.R.U32.HI R22, RZ, 0x6, R246 ;  /* 0x00000006ff167819 */ /* 0x000fe200000116f6 */
[----:B------:R-:W-:Y:S04]  /*7e6b0*/  STL [R1+0xce4], R20 ;  /* 0x000ce41401007387 */ /* 0x000fe80000100800 */
[----:B------:R1:W-:Y:S01]  /*7e6c0*/  STL [R1+0xcd8], R21 ;  /* 0x000cd81501007387 */ /* 0x0003e20000100800 */
[----:B------:R-:W-:-:S03]  /*7e6d0*/  SGXT.U32 R22, R22, 0x1 ;  /* 0x000000011616781a */ /* 0x000fc60000000000 */
[----:B------:R2:W-:Y:S01]  /*7e6e0*/  LDGSTS.E [R124+-0x3dff8], desc[UR22][R126.64], P4 ;  /* 0xc20080007e7c7fae */ /* 0x0005e2000a1a1016 */
[----:B------:R-:W-:-:S03]  /*7e6f0*/  ISETP.GE.AND P4, PT, R23, UR5, PT ;  /* 0x0000000517007c0c */ /* 0x000fc6000bf86270 */
[----:B------:R-:W-:Y:S04]  /*7e700*/  STL [R1+0xcdc], R0 ;  /* 0x000cdc0001007387 */ /* 0x000fe80000100800 */
[----:B------:R3:W-:Y:S04]  /*7e710*/  STL [R1+0xcd0], R3 ;  /* 0x000cd00301007387 */ /* 0x0007e80000100800 */
[----:B------:R-:W4:Y:S01]  /*7e720*/  LDL.LU R23, [R1+0xca8] ;  /* 0x000ca80001177983 */ /* 0x000f220000300800 */
[----:B------:R-:W-:Y:S02]  /*7e730*/  LOP3.LUT R22, R22, 0x5a, RZ, 0xfc, !PT ;  /* 0x0000005a16167812 */ /* 0x000fe400078efcff */
[----:B--2---:R-:W-:-:S02]  /*7e740*/  SEL R127, RZ, 0x4, P4 ;  /* 0x00000004ff7f7807 */ /* 0x004fc40002000000 */
[----:B------:R-:W-:Y:S02]  /*7e750*/  ISETP.GE.AND P5, PT, R22, UR5, PT ;  /* 0x0000000516007c0c */ /* 0x000fe4000bfa6270 */
[----:B------:R-:W-:Y:S02]  /*7e760*/  SEL R127, R127, RZ, !P3 ;  /* 0x000000ff7f7f7207 */ /* 0x000fe40005800000 */
[----:B------:R-:W-:Y:S02]  /*7e770*/  SEL R126, RZ, 0x4, P5 ;  /* 0x00000004ff7e7807 */ /* 0x000fe40002800000 */
[----:B------:R-:W-:Y:S02]  /*7e780*/  ISETP.NE.U32.AND P5, PT, R127, RZ, PT ;  /* 0x000000ff7f00720c */ /* 0x000fe40003fa5070 */
[----:B------:R-:W-:Y:S01]  /*7e790*/  SEL R126, R126, RZ, !P3 ;  /* 0x000000ff7e7e7207 */ /* 0x000fe20005800000 */
[----:B------:R-:W-:Y:S02]  /*7e7a0*/  IMAD.MOV.U32 R127, RZ, RZ, R21 ;  /* 0x000000ffff7f7224 */ /* 0x000fe400078e0015 */
[----:B-1----:R-:W2:Y:S01]  /*7e7b0*/  LDL.LU R21, [R1+0xdc8] ;  /* 0x000dc80001157983 */ /* 0x002ea20000300800 */
[----:B------:R-:W-:Y:S01]  /*7e7c0*/  ISETP.NE.U32.AND P4, PT, R126, RZ, PT ;  /* 0x000000ff7e00720c */ /* 0x000fe20003f85070 */
[----:B------:R-:W-:-:S02]  /*7e7d0*/  IMAD.MOV.U32 R126, RZ, RZ, R20 ;  /* 0x000000ffff7e7224 */ /* 0x000fc400078e0014 */
[----:B------:R-:W2:Y:S04]  /*7e7e0*/  LDL.LU R20, [R1+0xdd4] ;  /* 0x000dd40001147983 */ /* 0x000ea80000300800 */
[----:B------:R1:W-:Y:S04]  /*7e7f0*/  LDGSTS.E [R124+-0x3c000], desc[UR22][R126.64], P5 ;  /* 0xc40000007e7c7fae */ /* 0x0003e8000a9a1016 */
[----:B------:R-:W2:Y:S01]  /*7e800*/  LDL R22, [R1+0x19a0] ;  /* 0x0019a00001167983 */ /* 0x000ea20000100800 */
[----:B-1----:R-:W-:Y:S01]  /*7e810*/  IMAD.MOV.U32 R127, RZ, RZ, R3 ;  /* 0x000000ffff7f7224 */ /* 0x002fe200078e0003 */
[----:B---3--:R-:W-:Y:S01]  /*7e820*/  SHF.R.U32.HI R3, RZ, 0x6, R246 ;  /* 0x00000006ff037819 */ /* 0x008fe200000116f6 */
[----:B------:R-:W-:Y:S01]  /*7e830*/  IMAD.MOV.U32 R126, RZ, RZ, R0 ;  /* 0x000000ffff7e7224 */ /* 0x000fe200078e0000 */
[----:B------:R-:W-:-:S02]  /*7e840*/  SHF.R.U32.HI R0, RZ, 0x6, R246 ;  /* 0x00000006ff007819 */ /* 0x000fc400000116f6 */
[----:B------:R-:W-:Y:S02]  /*7e850*/  SGXT.U32 R3, R3, 0x1 ;  /* 0x000000010303781a */ /* 0x000fe40000000000 */
[----:B------:R-:W-:Y:S01]  /*7e860*/  SGXT.U32 R0, R0, 0x1 ;  /* 0x000000010000781a */ /* 0x000fe20000000000 */
[----:B------:R1:W-:Y:S01]  /*7e870*/  LDGSTS.E [R124+-0x3bff8], desc[UR22][R126.64], P4 ;  /* 0xc40080007e7c7fae */ /* 0x0003e2000a1a1016 */
[----:B------:R-:W-:Y:S02]  /*7e880*/  LOP3.LUT R3, R3, 0x78, RZ, 0xfc, !PT ;  /* 0x0000007803037812 */ /* 0x000fe400078efcff */
[----:B------:R-:W-:Y:S02]  /*7e890*/  LOP3.LUT R0, R0, 0x7a, RZ, 0xfc, !PT ;  /* 0x0000007a00007812 */ /* 0x000fe400078efcff */
[----:B------:R-:W-:Y:S02]  /*7e8a0*/  ISETP.GE.AND P4, PT, R3, UR5, PT ;  /* 0x0000000503007c0c */ /* 0x000fe4000bf86270 */
[----:B------:R-:W-:Y:S01]  /*7e8b0*/  ISETP.GE.AND P5, PT, R0, UR5, PT ;  /* 0x0000000500007c0c */ /* 0x000fe2000bfa6270 */
[----:B------:R-:W3:Y:S04]  /*7e8c0*/  LDL.LU R3, [R1+0xdc0] ;  /* 0x000dc00001037983 */ /* 0x000ee80000300800 */
[----:B------:R-:W3:Y:S01]  /*7e8d0*/  LDL.LU R0, [R1+0xdcc] ;  /* 0x000dcc0001007983 */ /* 0x000ee20000300800 */
[----:B-1----:R-:W-:-:S02]  /*7e8e0*/  SEL R127, RZ, 0x4, P4 ;  /* 0x00000004ff7f7807 */ /* 0x002fc40002000000 */
[----:B------:R-:W-:Y:S02]  /*7e8f0*/  SEL R126, RZ, 0x4, P5 ;  /* 0x00000004ff7e7807 */ /* 0x000fe40002800000 */
[----:B------:R-:W-:Y:S02]  /*7e900*/  IADD3 R44, P6, PT, R44, UR12, RZ ;  /* 0x0000000c2c2c7c10 */ /* 0x000fe4000ffde0ff */
[----:B------:R-:W-:Y:S02]  /*7e910*/  SEL R127, R127, RZ, !P3 ;  /* 0x000000ff7f7f7207 */ /* 0x000fe40005800000 */
[----:B------:R-:W-:Y:S02]  /*7e920*/  SEL R126, R126, RZ, !P3 ;  /* 0x000000ff7e7e7207 */ /* 0x000fe40005800000 */
[----:B------:R-:W-:Y:S02]  /*7e930*/  IADD3.X R45, PT, PT, R45, UR13, RZ, P6, !PT ;  /* 0x0000000d2d2d7c10 */ /* 0x000fe4000b7fe4ff */
[----:B------:R-:W-:-:S02]  /*7e940*/  ISETP.NE.U32.AND P5, PT, R127, RZ, PT ;  /* 0x000000ff7f00720c */ /* 0x000fc40003fa5070 */
[----:B------:R-:W-:Y:S02]  /*7e950*/  ISETP.NE.U32.AND P4, PT, R126, RZ, PT ;  /* 0x000000ff7e00720c */ /* 0x000fe40003f85070 */
[----:B------:R-:W-:-:S04]  /*7e960*/  SHF.R.U32.HI R24, RZ, 0x6, R246 ;  /* 0x00000006ff187819 */ /* 0x000fc800000116f6 */
[----:B------:R-:W-:-:S04]  /*7e970*/  SGXT.U32 R24, R24, 0x1 ;  /* 0x000000011818781a */ /* 0x000fc80000000000 */
[----:B------:R-:W-:Y:S01]  /*7e980*/  LOP3.LUT R24, R24, 0x1c, RZ, 0xfc, !PT ;  /* 0x0000001c18187812 */ /* 0x000fe200078efcff */
[----:B------:R-:W-:Y:S01]  /*7e990*/  LDGSTS.E [R124+-0x3a000], desc[UR22][R44.64], P5 ;  /* 0xc60000002c7c7fae */ /* 0x000fe2000a9a1016 */
[----:B----4-:R-:W-:-:S04]  /*7e9a0*/  IADD3 R23, P6, PT, R23, UR12, RZ ;  /* 0x0000000c17177c10 */ /* 0x010fc8000ffde0ff */
[----:B------:R-:W-:Y:S01]  /*7e9b0*/  IADD3.X R46, PT, PT, R46, UR13, RZ, P6, !PT ;  /* 0x0000000d2e2e7c10 */ /* 0x000fe2000b7fe4ff */
[----:B------:R-:W-:Y:S01]  /*7e9c0*/  IMAD.MOV.U32 R126, RZ, RZ, R23 ;  /* 0x000000ffff7e7224 */ /* 0x000fe200078e0017 */
[----:B------:R1:W-:Y:S03]  /*7e9d0*/  STL [R1+0xca8], R23 ;  /* 0x000ca81701007387 */ /* 0x0003e60000100800 */
[----:B------:R-:W-:-:S05]  /*7e9e0*/  IMAD.MOV.U32 R127, RZ, RZ, R46 ;  /* 0x000000ffff7f7224 */ /* 0x000fca00078e002e */
[----:B------:R4:W-:Y:S01]  /*7e9f0*/  LDGSTS.E [R124+-0x39ff8], desc[UR22][R126.64], P4 ;  /* 0xc60080007e7c7fae */ /* 0x0009e2000a1a1016 */
[----:B-1----:R-:W-:Y:S02]  /*7ea00*/  SHF.R.U32.HI R23, RZ, 0x6, R246 ;  /* 0x00000006ff177819 */ /* 0x002fe400000116f6 */
[----:B------:R-:W-:Y:S02]  /*7ea10*/  ISETP.GE.AND P4, PT, R24, UR5, PT ;  /* 0x0000000518007c0c */ /* 0x000fe4000bf86270 */
[----:B------:R-:W-:-:S04]  /*7ea20*/  SGXT.U32 R23, R23, 0x1 ;  /* 0x000000011717781a */ /* 0x000fc80000000000 */
[----:B------:R-:W-:Y:S02]  /*7ea30*/  LOP3.LUT R23, R23, 0x1e, RZ, 0xfc, !PT ;  /* 0x0000001e17177812 */ /* 0x000fe400078efcff */
[----:B----4-:R-:W-:Y:S02]  /*7ea40*/  SEL R124, RZ, 0x4, P4 ;  /* 0x00000004ff7c7807 */ /* 0x010fe40002000000 */
[----:B------:R-:W-:Y:S02]  /*7ea50*/  ISETP.GE.AND P5, PT, R23, UR5, PT ;  /* 0x0000000517007c0c */ /* 0x000fe4000bfa6270 */
[----:B------:R-:W-:-:S04]  /*7ea60*/  SEL R124, R124, RZ, !P3 ;  /* 0x000000ff7c7c7207 */ /* 0x000fc80005800000 */
[----:B------:R-:W-:Y:S02]  /*7ea70*/  ISETP.NE.U32.AND P4, PT, R124, RZ, PT ;  /* 0x000000ff7c00720c */ /* 0x000fe40003f85070 */
[----:B------:R-:W-:Y:S02]  /*7ea80*/  SEL R124, RZ, 0x4, P5 ;  /* 0x00000004ff7c7807 */ /* 0x000fe40002800000 */
[----:B--2---:R-:W-:Y:S02]  /*7ea90*/  IADD3 R20, P6, PT, R20, UR12, RZ ;  /* 0x0000000c14147c10 */ /* 0x004fe4000ffde0ff */
[----:B------:R-:W-:Y:S02]  /*7eaa0*/  SEL R124, R124, RZ, !P3 ;  /* 0x000000ff7c7c7207 */ /* 0x000fe40005800000 */
[----:B------:R-:W-:Y:S02]  /*7eab0*/  IADD3.X R21, PT, PT, R21, UR13, RZ, P6, !PT ;  /* 0x0000000d15157c10 */ /* 0x000fe4000b7fe4ff */
[----:B------:R-:W-:Y:S01]  /*7eac0*/  ISETP.NE.U32.AND P5, PT, R124, RZ, PT ;  /* 0x000000ff7c00720c */ /* 0x000fe20003fa5070 */
[----:B------:R-:W-:-:S02]  /*7ead0*/  IMAD.U32 R124, RZ, RZ, UR16 ;  /* 0x00000010ff7c7e24 */ /* 0x000fc4000f8e00ff */
[----:B------:R-:W-:Y:S02]  /*7eae0*/  IMAD.MOV.U32 R126, RZ, RZ, R20 ;  /* 0x000000ffff7e7224 */ /* 0x000fe400078e0014 */
[----:B------:R-:W-:Y:S01]  /*7eaf0*/  IMAD.MOV.U32 R127, RZ, RZ, R21 ;  /* 0x000000ffff7f7224 */ /* 0x000fe200078e0015 */
[----:B------:R-:W-:Y:S01]  /*7eb00*/  IADD3 R124, PT, PT, R22, 0x200000, R124 ;  /* 0x00200000167c7810 */ /* 0x000fe20007ffe07c */
[----:B------:R-:W-:Y:S01]  /*7eb10*/  STL [R1+0xdd4], R20 ;  /* 0x000dd41401007387 */ /* 0x000fe20000100800 */
[----:B---3--:R-:W-:-:S03]  /*7eb20*/  IADD3 R0, P6, PT, R0, UR12, RZ ;  /* 0x0000000c00007c10 */ /* 0x008fc6000ffde0ff */
[----:B------:R1:W-:Y:S01]  /*7eb30*/  STL [R1+0xdc8], R21 ;  /* 0x000dc81501007387 */ /* 0x0003e20000100800 */
[----:B------:R-:W-:-:S03]  /*7eb40*/  IADD3.X R3, PT, PT, R3, UR13, RZ, P6, !PT ;  /* 0x0000000d03037c10 */ /* 0x000fc6000b7fe4ff */
[----:B------:R2:W-:Y:S04]  /*7eb50*/  LDGSTS.E [R124+-0x40000], desc[UR22][R126.64], P4 ;  /* 0xc00000007e7c7fae */ /* 0x0005e8000a1a1016 */
[----:B------:R3:W-:Y:S04]  /*7eb60*/  STL [R1+0xdcc], R0 ;  /* 0x000dcc0001007387 */ /* 0x0007e80000100800 */
[----:B-1----:R-:W4:Y:S01]  /*7eb70*/  LDL.LU R21, [R1+0xd48] ;  /* 0x000d480001157983 */ /* 0x002f220000300800 */
[----:B--2---:R-:W-:Y:S02]  /*7eb80*/  MOV R126, R0 ;  /* 0x00000000007e7202 */ /* 0x004fe40000000f00 */
[----:B---3--:R-:W-:Y:S01]  /*7eb90*/  SHF.R.U32.HI R0, RZ, 0x6, R246 ;  /* 0x00000006ff007819 */ /* 0x008fe200000116f6 */
[----:B------:R1:W-:Y:S03]  /*7eba0*/  STL [R1+0xdc0], R3 ;  /* 0x000dc00301007387 */ /* 0x0003e60000100800 */
[----:B------:R-:W-:Y:S01]  /*7ebb0*/  SGXT.U32 R0, R0, 0x1 ;  /* 0x000000010000781a */ /* 0x000fe20000000000 */
[----:B------:R-:W2:Y:S03]  /*7ebc0*/  LDL.LU R20, [R1+0xd54] ;  /* 0x000d540001147983 */ /* 0x000ea60000300800 */
[----:B------:R-:W-:Y:S01]  /*7ebd0*/  LOP3.LUT R0, R0, 0x3c, RZ, 0xfc, !PT ;  /* 0x0000003c00007812 */ /* 0x000fe200078efcff */
[----:B------:R-:W3:Y:S01]  /*7ebe0*/  LDL.LU R22, [R1+0xd4c] ;  /* 0x000d4c0001167983 */ /* 0x000ee20000300800 */
[----:B------:R-:W-:-:S02]  /*7ebf0*/  IMAD.MOV.U32 R127, RZ, RZ, R3 ;  /* 0x000000ffff7f7224 */ /* 0x000fc400078e0003 */
[----:B------:R-:W-:Y:S01]  /*7ec00*/  ISETP.GE.AND P4, PT, R0, UR5, PT ;  /* 0x0000000500007c0c */ /* 0x000fe2000bf86270 */
[----:B------:R-:W3:Y:S04]  /*7ec10*/  LDL.LU R23, [R1+0xcf0] ;  /* 0x000cf00001177983 */ /* 0x000ee80000300800 */
[----:B-1----:R-:W3:Y:S04]  /*7ec20*/  LDL.LU R3, [R1+0xcc8] ;  /* 0x000cc80001037983 */ /* 0x002ee80000300800 */
[----:B------:R-:W3:Y:S04]  /*7ec30*/  LDL.LU R0, [R1+0xcd4] ;  /* 0x000cd40001007983 */ /* 0x000ee80000300800 */
[----:B------:R-:W3:Y:S01]  /*7ec40*/  LDL.LU R245, [R1+0xccc] ;  /* 0x000ccc0001f57983 */ /* 0x000ee20000300800 */
[----:B------:R-:W-:-:S03]  /*7ec50*/  SHF.R.U32.HI R24, RZ, 0x6, R246 ;  /* 0x00000006ff187819 */ /* 0x000fc600000116f6 */
[----:B------:R1:W-:Y:S01]  /*7ec60*/  LDGSTS.E [R124+-0x3fff8], desc[UR22][R126.64], P5 ;  /* 0xc00080007e7c7fae */ /* 0x0003e2000a9a1016 */
[----:B------:R-:W-:-:S04]  /*7ec70*/  SGXT.U32 R24, R24, 0x1 ;  /* 0x000000011818781a */ /* 0x000fc80000000000 */
[----:B------:R-:W-:-:S04]  /*7ec80*/  LOP3.LUT R24, R24, 0x3e, RZ, 0xfc, !PT ;  /* 0x0000003e18187812 */ /* 0x000fc800078efcff */
[----:B------:R-:W-:Y:S02]  /*7ec90*/  ISETP.GE.AND P5, PT, R24, UR5, PT ;  /* 0x0000000518007c0c */ /* 0x000fe4000bfa6270 */
[----:B-1----:R-:W-:Y:S02]  /*7eca0*/  SEL R127, RZ, 0x4, P4 ;  /* 0x00000004ff7f7807 */ /* 0x002fe40002000000 */
[----:B------:R-:W-:Y:S02]  /*7ecb0*/  SEL R126, RZ, 0x4, P5 ;  /* 0x00000004ff7e7807 */ /* 0x000fe40002800000 */
[----:B------:R-:W-:Y:S02]  /*7ecc0*/  SEL R127, R127, RZ, !P3 ;  /* 0x000000ff7f7f7207 */ /* 0x000fe40005800000 */
[----:B------:R-:W-:Y:S02]  /*7ecd0*/  SEL R126, R126, RZ, !P3 ;  /* 0x000000ff7e7e7207 */ /* 0x000fe40005800000 */
[----:B------:R-:W-:-:S02]  /*7ece0*/  ISETP.NE.U32.AND P5, PT, R127, RZ, PT ;  /* 0x000000ff7f00720c */ /* 0x000fc40003fa5070 */
[----:B------:R-:W-:Y:S02]  /*7ecf0*/  ISETP.NE.U32.AND P4, PT, R126, RZ, PT ;  /* 0x000000ff7e00720c */ /* 0x000fe40003f85070 */
[----:B--2---:R-:W-:-:S04]  /*7ed00*/  IADD3 R20, P6, PT, R20, UR12, RZ ;  /* 0x0000000c14147c10 */ /* 0x004fc8000ffde0ff */
[----:B----4-:R-:W-:Y:S02]  /*7ed10*/  IADD3.X R21, PT, PT, R21, UR13, RZ, P6, !PT ;  /* 0x0000000d15157c10 */ /* 0x010fe4000b7fe4ff */
[----:B---3--:R-:W-:Y:S01]  /*7ed20*/  IADD3 R22, P6, PT, R22, UR12, RZ ;  /* 0x0000000c16167c10 */ /* 0x008fe2000ffde0ff */
[----:B------:R1:W-:Y:S01]  /*7ed30*/  STL [R1+0xd54], R20 ;  /* 0x000d541401007387 */ /* 0x0003e20000100800 */
[----:B------:R-:W-:Y:S02]  /*7ed40*/  IMAD.MOV.U32 R126, RZ, RZ, R20 ;  /* 0x000000ffff7e7224 */ /* 0x000fe400078e0014 */
[----:B------:R-:W-:Y:S01]  /*7ed50*/  IADD3.X R23, PT, PT, R23, UR13, RZ, P6, !PT ;  /* 0x0000000d17177c10 */ /* 0x000fe2000b7fe4ff */
[----:B------:R2:W-:Y:S01]  /*7ed60*/  STL [R1+0xd48], R21 ;  /* 0x000d481501007387 */ /* 0x0005e20000100800 */
[----:B------:R-:W-:Y:S01]  /*7ed70*/  IMAD.MOV.U32 R127, RZ, RZ, R21 ;  /* 0x000000ffff7f7224 */ /* 0x000fe200078e0015 */
[----:B-1----:R-:W-:Y:S02]  /*7ed80*/  SHF.R.U32.HI R20, RZ, 0x6, R246 ;  /* 0x00000006ff147819 */ /* 0x002fe400000116f6 */
[----:B------:R-:W-:Y:S01]  /*7ed90*/  IADD3 R0, P6, PT, R0, UR12, RZ ;  /* 0x0000000c00007c10 */ /* 0x000fe2000ffde0ff */
[----:B------:R-:W-:Y:S01]  /*7eda0*/  STL [R1+0xd4c], R22 ;  /* 0x000d4c1601007387 */ /* 0x000fe20000100800 */
[----:B------:R-:W-:-:S02]  /*7edb0*/  SGXT.U32 R20, R20, 0x1 ;  /* 0x000000011414781a */ /* 0x000fc40000000000 */
[----:B--2---:R-:W-:Y:S01]  /*7edc0*/  SHF.R.U32.HI R21, RZ, 0x6, R246 ;  /* 0x00000006ff157819 */ /* 0x004fe200000116f6 */
[----:B------:R1:W-:Y:S01]  /*7edd0*/  LDGSTS.E [R124+-0x3e000], desc[UR22][R126.64], P5 ;  /* 0xc20000007e7c7fae */ /* 0x0003e2000a9a1016 */
[----:B------:R-:W-:Y:S02]  /*7ede0*/  IADD3.X R3, PT, PT, R3, UR13, RZ, P6, !PT ;  /* 0x0000000d03037c10 */ /* 0x000fe4000b7fe4ff */
[----:B------:R-:W-:Y:S01]  /*7edf0*/  LOP3.LUT R20, R20, 0x5e, RZ, 0xfc, !PT ;  /* 0x0000005e14147812 */ /* 0x000fe200078efcff */
[----:B------:R2:W-:Y:S01]  /*7ee00*/  STL [R1+0xcf0], R23 ;  /* 0x000cf01701007387 */ /* 0x0005e20000100800 */
[----:B------:R-:W-:Y:S02]  /*7ee10*/  IADD3 R245, P6, PT, R245, UR12, RZ ;  /* 0x0000000cf5f57c10 */ /* 0x000fe4000ffde0ff */
[----:B------:R-:W-:Y:S01]  /*7ee20*/  SGXT.U32 R21, R21, 0x1 ;  /* 0x000000011515781a */ /* 0x000fe20000000000 */
[----:B------:R-:W-:Y:S01]  /*7ee30*/  STL [R1+0xcd4], R0 ;  /* 0x000cd40001007387 */ /* 0x000fe20000100800 */
[----:B------:R-:W-:Y:S01]  /*7ee40*/  ISETP.GE.AND P5, PT, R20, UR5, PT ;  /* 0x0000000514007c0c */ /* 0x000fe2000bfa6270 */
[----:B-1----:R-:W-:-:S02]  /*7ee50*/  IMAD.MOV.U32 R127, RZ, RZ, R23 ;  /* 0x000000ffff7f7224 */ /* 0x002fc400078e0017 */
[----:B------:R1:W-:Y:S01]  /*7ee60*/  STL [R1+0xcc8], R3 ;  /* 0x000cc80301007387 */ /* 0x0003e20000100800 */
[----:B------:R-:W-:Y:S01]  /*7ee70*/  IMAD.MOV.U32 R126, RZ, RZ, R22 ;  /* 0x000000ffff7e7224 */ /* 0x000fe200078e0016 */
[----:B------:R-:W-:Y:S02]  /*7ee80*/  LOP3.LUT R21, R21, 0x5c, RZ, 0xfc, !PT ;  /* 0x0000005c15157812 */ /* 0x000fe400078efcff */
[----:B--2---:R-:W2:Y:S04]  /*7ee90*/  LDL.LU R23, [R1+0xcac] ;  /* 0x000cac0001177983 */ /* 0x004ea80000300800 */
[----:B------:R-:W-:Y:S04]  /*7eea0*/  STL [R1+0xccc], R245 ;  /* 0x000cccf501007387 */ /* 0x000fe80000100800 */
[----:B------:R-:W3:Y:S04]  /*7eeb0*/  LDL.LU R20, [R1+0xcb0] ;  /* 0x000cb00001147983 */ /* 0x000ee80000300800 */
[----:B------:R4:W-:Y:S01]  /*7eec0*/  LDGSTS.E [R124+-0x3dff8], desc[UR22][R126.64], P4 ;  /* 0xc20080007e7c7fae */ /* 0x0009e2000a1a1016 */
[----:B------:R-:W-:-:S03]  /*7eed0*/  ISETP.GE.AND P4, PT, R21, UR5, PT ;  /* 0x0000000515007c0c */ /* 0x000fc6000bf86270 */
[----:B------:R-:W2:Y:S04]  /*7eee0*/  LDL.LU R22, [R1+0xcb4] ;  /* 0x000cb40001167983 */ /* 0x000ea80000300800 */
[----:B------:R-:W2:Y:S01]  /*7eef0*/  LDL.LU R21, [R1+0xcb8] ;  /* 0x000cb80001157983 */ /* 0x000ea20000300800 */
[----:B----4-:R-:W-:Y:S02]  /*7ef00*/  SEL R127, RZ, 0x4, P4 ;  /* 0x00000004ff7f7807 */ /* 0x010fe40002000000 */
[----:B------:R-:W-:Y:S02]  /*7ef10*/  SEL R126, RZ, 0x4, P5 ;  /* 0x00000004ff7e7807 */ /* 0x000fe40002800000 */
[----:B------:R-:W-:Y:S02]  /*7ef20*/  SEL R127, R127, RZ, !P3 ;  /* 0x000000ff7f7f7207 */ /* 0x000fe40005800000 */
[----:B------:R-:W-:-:S02]  /*7ef30*/  SEL R126, R126, RZ, !P3 ;  /* 0x000000ff7e7e7207 */ /* 0x000fc40005800000 */
[----:B------:R-:W-:Y:S01]  /*7ef40*/  ISETP.NE.U32.AND P5, PT, R127, RZ, PT ;  /* 0x000000ff7f00720c */ /* 0x000fe20003fa5070 */
[----:B------:R-:W-:Y:S01]  /*7ef50*/  IMAD.MOV.U32 R127, RZ, RZ, R3 ;  /* 0x000000ffff7f7224 */ /* 0x000fe200078e0003 */
[----:B------:R-:W-:Y:S01]  /*7ef60*/  ISETP.NE.U32.AND P4, PT, R126, RZ, PT ;  /* 0x000000ff7e00720c */ /* 0x000fe20003f85070 */
[----:B------:R-:W-:Y:S01]  /*7ef70*/  IMAD.MOV.U32 R126, RZ, RZ, R0 ;  /* 0x000000ffff7e7224 */ /* 0x000fe200078e0000 */
[----:B-1----:R-:W4:Y:S04]  /*7ef80*/  LDL.LU R3, [R1+0xcbc] ;  /* 0x000cbc0001037983 */ /* 0x002f280000300800 */
[----:B------:R-:W4:Y:S01]  /*7ef90*/  LDL.LU R0, [R1+0xcc0] ;  /* 0x000cc00001007983 */ /* 0x000f220000300800 */
[----:B------:R-:W-:Y:S02]  /*7efa0*/  SHF.R.U32.HI R25, RZ, 0x6, R246 ;  /* 0x00000006ff197819 */ /* 0x000fe400000116f6 */
[----:B------:R-:W-:-:S02]  /*7efb0*/  IADD3.X R19, PT, PT, R19, UR13, RZ, P6, !PT ;  /* 0x0000000d13137c10 */ /* 0x000fc4000b7fe4ff */
[----:B------:R-:W-:Y:S01]  /*7efc0*/  SGXT.U32 R25, R25, 0x1 ;  /* 0x000000011919781a */ /* 0x000fe20000000000 */
[----:B------:R1:W-:Y:S01]  /*7efd0*/  LDGSTS.E [R124+-0x3c000], desc[UR22][R126.64], P5 ;  /* 0xc40000007e7c7fae */ /* 0x0003e2000a9a1016 */
[----:B------:R-:W-:Y:S02]  /*7efe0*/  SHF.R.U32.HI R24, RZ, 0x6, R246 ;  /* 0x00000006ff187819 */ /* 0x000fe400000116f6 */
[----:B------:R-:W-:Y:S02]  /*7eff0*/  LOP3.LUT R25, R25, 0x7c, RZ, 0xfc, !PT ;  /* 0x0000007c19197812 */ /* 0x000fe400078efcff */
[----:B------:R-:W-:Y:S01]  /*7f000*/  SGXT.U32 R24, R24, 0x1 ;  /* 0x000000011818781a */ /* 0x000fe20000000000 */
[----:B-1----:R-:W-:Y:S02]  /*7f010*/  IMAD.MOV.U32 R126, RZ, RZ, R245 ;  /* 0x000000ffff7e7224 */ /* 0x002fe400078e00f5 */
[----:B------:R-:W-:Y:S01]  /*7f020*/  IMAD.MOV.U32 R127, RZ, RZ, R19 ;  /* 0x000000ffff7f7224 */ /* 0x000fe200078e0013 */
[----:B------:R-:W-:-:S04]  /*7f030*/  LOP3.LUT R24, R24, 0x7e, RZ, 0xfc, !PT ;  /* 0x0000007e18187812 */ /* 0x000fc800078efcff */
[----:B------:R1:W-:Y:S01]  /*7f040*/  LDGSTS.E [R124+-0x3bff8], desc[UR22][R126.64], P4 ;  /* 0xc40080007e7c7fae */ /* 0x0003e2000a1a1016 */
[----:B------:R-:W-:Y:S02]  /*7f050*/  ISETP.GE.AND P4, PT, R25, UR5, PT ;  /* 0x0000000519007c0c */ /* 0x000fe4000bf86270 */
[----:B------:R-:W-:Y:S02]  /*7f060*/  ISETP.GE.AND P5, PT, R24, UR5, PT ;  /* 0x0000000518007c0c */ /* 0x000fe4000bfa6270 */
[----:B-1----:R-:W-:Y:S02]  /*7f070*/  SEL R127, RZ, 0x4, P4 ;  /* 0x00000004ff7f7807 */ /* 0x002fe40002000000 */
[----:B------:R-:W-:Y:S02]  /*7f080*/  SEL R126, RZ, 0x4, P5 ;  /* 0x00000004ff7e7807 */ /* 0x000fe40002800000 */
[----:B------:R-:W-:Y:S02]  /*7f090*/  SEL R127, R127, RZ, !P3 ;  /* 0x000000ff7f7f7207 */ /* 0x000fe40005800000 */
[----:B------:R-:W-:-:S02]  /*7f0a0*/  SEL R126, R126, RZ, !P3 ;  /* 0x000000ff7e7e7207 */ /* 0x000fc40005800000 */
[----:B------:R-:W-:Y:S02]  /*7f0b0*/  ISETP.NE.U32.AND P5, PT, R127, RZ, PT ;  /* 0x000000ff7f00720c */ /* 0x000fe40003fa5070 */
[----:B------:R-:W-:Y:S02]  /*7f0c0*/  ISETP.NE.U32.AND P4, PT, R126, RZ, PT ;  /* 0x000000ff7e00720c */ /* 0x000fe40003f85070 */
[----:B---3--:R-:W-:-:S04]  /*7f0d0*/  IADD3 R20, P6, PT, R20, UR12, RZ ;  /* 0x0000000c14147c10 */ /* 0x008fc8000ffde0ff */
[----:B--2---:R-:W-:Y:S01]  /*7f0e0*/  IADD3.X R23, PT, PT, R23, UR13, RZ, P6, !PT ;  /* 0x0000000d17177c10 */ /* 0x004fe2000b7fe4ff */
[----:B------:R-:W-:-:S04]  /*7f0f0*/  IMAD.MOV.U32 R126, RZ, RZ, R20 ;  /* 0x000000ffff7e7224 */ /* 0x000fc800078e0014 */
[----:B------:R-:W-:Y:S01]  /*7f100*/  IMAD.MOV.U32 R127, RZ, RZ, R23 ;  /* 0x000000ffff7f7224 */ /* 0x000fe200078e0017 */
[----:B------:R-:W-:-:S04]  /*7f110*/  IADD3 R21, P6, PT, R21, UR12, RZ ;  /* 0x0000000c15157c10 */ /* 0x000fc8000ffde0ff */
[----:B------:R1:W-:Y:S01]  /*7f120*/  LDGSTS.E [R124+-0x3a000], desc[UR22][R126.64], P5 ;  /* 0xc60000007e7c7fae */ /* 0x0003e2000a9a1016 */
[----:B------:R-:W-:-:S03]  /*7f130*/  IADD3.X R22, PT, PT, R22, UR13, RZ, P6, !PT ;  /* 0x0000000d16167c10 */ /* 0x000fc6000b7fe4ff */
[----:B------:R2:W-:Y:S01]  /*7f140*/  STL [R1+0xcb0], R20 ;  /* 0x000cb01401007387 */ /* 0x0005e20000100800 */
[----:B-1----:R-:W-:Y:S02]  /*7f150*/  IMAD.MOV.U32 R126, RZ, RZ, R21 ;  /* 0x000000ffff7e7224 */ /* 0x002fe400078e0015 */
[----:B------:R-:W-:Y:S01]  /*7f160*/  IMAD.MOV.U32 R127, RZ, RZ, R22 ;  /* 0x000000ffff7f7224 */ /* 0x000fe200078e0016 */
[----:B--2---:R-:W-:-:S04]  /*7f170*/  LOP3.LUT R20, R246, 0x7f, RZ, 0xc0, !PT ;  /* 0x0000007ff6147812 */ /* 0x004fc800078ec0ff */
[----:B------:R1:W-:Y:S01]  /*7f180*/  LDGSTS.E [R124+-0x39ff8], desc[UR22][R126.64], P4 ;  /* 0xc60080007e7c7fae */ /* 0x0003e2000a1a1016 */
[----:B------:R-:W-:-:S03]  /*7f190*/  ISETP.GE.AND P4, PT, R20, UR5, PT ;  /* 0x0000000514007c0c */ /* 0x000fc6000bf86270 */
[----:B------:R-:W-:Y:S01]  /*7f1a0*/  STL [R1+0xcac], R23 ;  /* 0x000cac1701007387 */ /* 0x000fe20000100800 */
[----:B------:R-:W-:-:S03]  /*7f1b0*/  IADD3 R60, P5, PT, R60, UR14, RZ ;  /* 0x0000000e3c3c7c10 */ /* 0x000fc6000ffbe0ff */
[----:B------:R-:W0:Y:S01]  /*7f1c0*/  LDGDEPBAR ;  /* 0x00000000000079af */ /* 0x000e220000000000 */
[----:B-1----:R-:W-:Y:S02]  /*7f1d0*/  SEL R124, RZ, 0x4, P4 ;  /* 0x00000004ff7c7807 */ /* 0x002fe40002000000 */
[----:B----4-:R-:W-:Y:S01]  /*7f1e0*/  IADD3 R0, P4, PT, R0, UR14, RZ ;  /* 0x0000000e00007c10 */ /* 0x010fe2000ff9e0ff */
[----:B------:R-:W-:Y:S03]  /*7f1f0*/  STL [R1+0xcb8], R21 ;  /* 0x000cb81501007387 */ /* 0x000fe60000100800 */
[----:B------:R-:W-:Y:S01]  /*7f200*/  IADD3.X R3, PT, PT, R3, UR15, RZ, P4, !PT ;  /* 0x0000000f03037c10 */ /* 0x000fe2000a7fe4ff */
[----:B------:R-:W-:Y:S01]  /*7f210*/  STL [R1+0xcb4], R22 ;  /* 0x000cb41601007387 */ /* 0x000fe20000100800 */
[----:B------:R-:W-:-:S03]  /*7f220*/  IMAD.MOV.U32 R126, RZ, RZ, R0 ;  /* 0x000000ffff7e7224 */ /* 0x000fc600078e0000 */
[----:B------:R1:W-:Y:S04]  /*7f230*/  STL [R1+0xcc0], R0 ;  /* 0x000cc00001007387 */ /* 0x0003e80000100800 */
[----:B------:R2:W-:Y:S04]  /*7f240*/  STL [R1+0xcbc], R3 ;  /* 0x000cbc0301007387 */ /* 0x0005e80000100800 */
[----:B------:R-:W3:Y:S04]  /*7f250*/  LDL.LU R20, [R1+0x28] ;  /* 0x0000280001147983 */ /* 0x000ee80000300800 */
[----:B-1----:R-:W4:Y:S04]  /*7f260*/  LDL.LU R0, [R1+0x2c] ;  /* 0x00002c0001007983 */ /* 0x002f280000300800 */
[----:B------:R-:W3:Y:S04]  /*7f270*/  LDL.LU R25, [R1+0x68] ;  /* 0x0000680001197983 */ /* 0x000ee80000300800 */
[----:B------:R-:W3:Y:S01]  /*7f280*/  LDL.LU R22, [R1+0x6c] ;  /* 0x00006c0001167983 */ /* 0x000ee20000300800 */
[----:B------:R-:W-:Y:S01]  /*7f290*/  SEL R124, R124, RZ, !P3 ;  /* 0x000000ff7c7c7207 */ /* 0x000fe20005800000 */
[----:B------:R-:W-:Y:S01]  /*7f2a0*/  ULEA UR5, UR18, UR7, 0x12 ;  /* 0x0000000712057291 */ /* 0x000fe2000f8e90ff */
[----:B------:R-:W-:Y:S01]  /*7f2b0*/  IADD3 R75, P4, PT, R75, UR14, RZ ;  /* 0x0000000e4b4b7c10 */ /* 0x000fe2000ff9e0ff */
[----:B------:R-:W3:Y:S01]  /*7f2c0*/  LDL.LU R21, [R1+0xa8] ;  /* 0x0000a80001157983 */ /* 0x000ee20000300800 */
[----:B------:R-:W-:-:S02]  /*7f2d0*/  ISETP.NE.U32.AND P3, PT, R124, RZ, PT ;  /* 0x000000ff7c00720c */ /* 0x000fc40003f65070 */
[----:B------:R-:W-:Y:S01]  /*7f2e0*/  MOV R127, R3 ;  /* 0x00000003007f7202 */ /* 0x000fe20000000f00 */
[----:B------:R-:W-:Y:S01]  /*7f2f0*/  VIADD R124, R11, UR5 ;  /* 0x000000050b7c7c36 */ /* 0x000fe20008000000 */
[----:B------:R-:W-:Y:S01]  /*7f300*/  IADD3.X R76, PT, PT, R76, UR15, RZ, P4, !PT ;  /* 0x0000000f4c4c7c10 */ /* 0x000fe2000a7fe4ff */
[----:B--2---:R-:W2:Y:S01]  /*7f310*/  LDL.LU R3, [R1+0xac] ;  /* 0x0000ac0001037983 */ /* 0x004ea20000300800 */
[----:B------:R-:W-:Y:S02]  /*7f320*/  IADD3.X R61, PT, PT, R61, UR15, RZ, P5, !PT ;  /* 0x0000000f3d3d7c10 */ /* 0x000fe4000affe4ff */
[----:B------:R-:W-:Y:S01]  /*7f330*/  IADD3 R89, P5, PT, R89, UR14, RZ ;  /* 0x0000000e59597c10 */ /* 0x000fe2000ffbe0ff */
[----:B------:R-:W2:Y:S04]  /*7f340*/  LDL.LU R24, [R1+0xe8] ;  /* 0x0000e80001187983 */ /* 0x000ea80000300800 */
[----:B------:R1:W-:Y:S01]  /*7f350*/  LDGSTS.E [R124], desc[UR22][R126.64], P3 ;  /* 0x000000007e7c7fae */ /* 0x0003e200099a1016 */
[----:B------:R-:W-:-:S02]  /*7f360*/  IADD3.X R90, PT, PT, R90, UR15, RZ, P5, !PT ;  /* 0x0000000f5a5a7c10 */ /* 0x000fc4000affe4ff */
[----:B------:R-:W-:Y:S01]  /*7f370*/  IADD3 R103, P4, PT, R103, UR14, RZ ;  /* 0x0000000e67677c10 */ /* 0x000fe2000ff9e0ff */
[----:B------:R-:W-:Y:S04]  /*7f380*/  LDGSTS.E [R124+0x400], desc[UR22][R60.64], P3 ;  /* 0x004000003c7c7fae */ /* 0x000fe800099a1016 */
[----:B------:R-:W2:Y:S01]  /*7f390*/  LDL.LU R23, [R1+0xec] ;  /* 0x0000ec0001177983 */ /* 0x000ea20000300800 */
[----:B-1----:R-:W-:Y:S02]  /*7f3a0*/  IMAD.MOV.U32 R126, RZ, RZ, R75 ;  /* 0x000000ffff7e7224 */ /* 0x002fe400078e004b */
[----:B------:R-:W-:Y:S01]  /*7f3b0*/  IMAD.MOV.U32 R127, RZ, RZ, R76 ;  /* 0x000000ffff7f7224 */ /* 0x000fe200078e004c */
[----:B------:R-:W-:-:S04]  /*7f3c0*/  IADD3.X R104, PT, PT, R104, UR15, RZ, P4, !PT ;  /* 0x0000000f68687c10 */ /* 0x000fc8000a7fe4ff */
[----:B------:R1:W-:Y:S01]  /*7f3d0*/  LDGSTS.E [R124+0x800], desc[UR22][R126.64], P3 ;  /* 0x008000007e7c7fae */ /* 0x0003e200099a1016 */
[----:B------:R-:W-:Y:S02]  /*7f3e0*/  IADD3 R109, P5, PT, R109, UR14, RZ ;  /* 0x0000000e6d6d7c10 */ /* 0x000fe4000ffbe0ff */
[----:B------:R-:W-:Y:S02]  /*7f3f0*/  IADD3 R136, P4, PT, R136, UR14, RZ ;  /* 0x0000000e88887c10 */ /* 0x000fe4000ff9e0ff */
[----:B------:R-:W-:Y:S01]  /*7f400*/  IADD3.X R110, PT, PT, R110, UR15, RZ, P5, !PT ;  /* 0x0000000f6e6e7c10 */ /* 0x000fe2000affe4ff */
[----:B-1----:R-:W-:Y:S02]  /*7f410*/  IMAD.MOV.U32 R126, RZ, RZ, R89 ;  /* 0x000000ffff7e7224 */ /* 0x002fe400078e0059 */
[----:B------:R-:W-:-:S05]  /*7f420*/  IMAD.MOV.U32 R127, RZ, RZ, R90 ;  /* 0x000000ffff7f7224 */ /* 0x000fca00078e005a */
[----:B------:R1:W-:Y:S01]  /*7f430*/  LDGSTS.E [R124+0xc00], desc[UR22][R126.64], P3 ;  /* 0x00c000007e7c7fae */ /* 0x0003e200099a1016 */
[----:B------:R-:W-:Y:S02]  /*7f440*/  IADD3.X R135, PT, PT, R135, UR15, RZ, P4, !PT ;  /* 0x0000000f87877c10 */ /* 0x000fe4000a7fe4ff */
[----:B------:R-:W-:Y:S01]  /*7f450*/  IADD3 R152, P5, PT, R152, UR14, RZ ;  /* 0x0000000e98987c10 */ /* 0x000fe2000ffbe0ff */
        /* <DEDUP_REMOVED lines=8> */
[----:B------:R-:W-:Y:S01]  /*7f4e0*/  IADD3.X R167, PT, PT, R167, UR15, RZ, P4, !PT ;  /* 0x0000000fa7a77c10 */ /* 0x000fe2000a7fe4ff */
[----:B-1----:R-:W-:Y:S02]  /*7f4f0*/  IMAD.MOV.U32 R126, RZ, RZ, R136 ;  /* 0x000000ffff7e7224 */ /* 0x002fe400078e0088 */
[----:B------:R-:W-:-:S05]  /*7f500*/  IMAD.MOV.U32 R127, RZ, RZ, R135 ;  /* 0x000000ffff7f7224 */ /* 0x000fca00078e0087 */
[----:B------:R1:W-:Y:S01]  /*7f510*/  LDGSTS.E [R124+0x1800], desc[UR22][R126.64], P3 ;  /* 0x018000007e7c7fae */ /* 0x0003e200099a1016 */
[----:B------:R-:W-:Y:S02]  /*7f520*/  IADD3 R184, P5, PT, R184, UR14, RZ ;  /* 0x0000000eb8b87c10 */ /* 0x000fe4000ffbe0ff */
[----:B------:R-:W-:Y:S01]  /*7f530*/  IADD3 R200, P4, PT, R200, UR14, RZ ;  /* 0x0000000ec8c87c10 */ /* 0x000fe2000ff9e0ff */
[----:B-1----:R-:W-:Y:S02]  /*7f540*/  IMAD.MOV.U32 R126, RZ, RZ, R152 ;  /* 0x000000ffff7e7224 */ /* 0x002fe400078e0098 */
[----:B------:R-:W-:Y:S01]  /*7f550*/  IMAD.MOV.U32 R127, RZ, RZ, R151 ;  /* 0x000000ffff7f7224 */ /* 0x000fe200078e0097 */
[----:B------:R-:W-:-:S04]  /*7f560*/  IADD3.X R183, PT, PT, R183, UR15, RZ, P5, !PT ;  /* 0x0000000fb7b77c10 */ /* 0x000fc8000affe4ff */
        /* <DEDUP_REMOVED lines=8> */
[----:B-1----:R-:W-:Y:S01]  /*7f5f0*/  IMAD.MOV.U32 R126, RZ, RZ, R184 ;  /* 0x000000ffff7e7224 */ /* 0x002fe200078e00b8 */
[----:B------:R-:W-:-:S05]  /*7f600*/  MOV R127, R183 ;  /* 0x000000b7007f7202 */ /* 0x000fca0000000f00 */
        /* <DEDUP_REMOVED lines=9> */
[----:B------:R1:W-:Y:S02]  /*7f6a0*/  LDGSTS.E [R124+0x2c00], desc[UR22][R126.64], P3 ;  /* 0x02c000007e7c7fae */ /* 0x0003e400099a1016 */
[----:B-1----:R-:W-:Y:S02]  /*7f6b0*/  IMAD.MOV.U32 R126, RZ, RZ, R232 ;  /* 0x000000ffff7e7224 */ /* 0x002fe400078e00e8 */
[----:B------:R-:W-:-:S05]  /*7f6c0*/  IMAD.MOV.U32 R127, RZ, RZ, R231 ;  /* 0x000000ffff7f7224 */ /* 0x000fca00078e00e7 */
[----:B------:R1:W-:Y:S02]  /*7f6d0*/  LDGSTS.E [R124+0x3000], desc[UR22][R126.64], P3 ;  /* 0x030000007e7c7fae */ /* 0x0003e400099a1016 */
[----:B-1----:R-:W-:Y:S02]  /*7f6e0*/  IMAD.MOV.U32 R126, RZ, RZ, R248 ;  /* 0x000000ffff7e7224 */ /* 0x002fe400078e00f8 */
[----:B------:R-:W-:-:S05]  /*7f6f0*/  IMAD.MOV.U32 R127, RZ, RZ, R247 ;  /* 0x000000ffff7f7224 */ /* 0x000fca00078e00f7 */
[----:B------:R1:W-:Y:S01]  /*7f700*/  LDGSTS.E [R124+0x3400], desc[UR22][R126.64], P3 ;  /* 0x034000007e7c7fae */ /* 0x0003e200099a1016 */
[----:B----4-:R-:W-:-:S04]  /*7f710*/  IADD3 R0, P4, PT, R0, UR14, RZ ;  /* 0x0000000e00007c10 */ /* 0x010fc8000ff9e0ff */
[----:B---3--:R-:W-:Y:S02]  /*7f720*/  IADD3.X R20, PT, PT, R20, UR15, RZ, P4, !PT ;  /* 0x0000000f14147c10 */ /* 0x008fe4000a7fe4ff */
[----:B------:R-:W-:Y:S01]  /*7f730*/  IADD3 R22, P5, PT, R22, UR14, RZ ;  /* 0x0000000e16167c10 */ /* 0x000fe2000ffbe0ff */
[----:B------:R3:W-:Y:S01]  /*7f740*/  STL [R1+0x2c], R0 ;  /* 0x00002c0001007387 */ /* 0x0007e20000100800 */
[----:B-1----:R-:W-:Y:S02]  /*7f750*/  IMAD.MOV.U32 R126, RZ, RZ, R0 ;  /* 0x000000ffff7e7224 */ /* 0x002fe400078e0000 */
[----:B------:R-:W-:Y:S01]  /*7f760*/  IADD3.X R25, PT, PT, R25, UR15, RZ, P5, !PT ;  /* 0x0000000f19197c10 */ /* 0x000fe2000affe4ff */
[----:B------:R-:W-:Y:S01]  /*7f770*/  IMAD.MOV.U32 R127, RZ, RZ, R20 ;  /* 0x000000ffff7f7224 */ /* 0x000fe200078e0014 */
[----:B------:R1:W-:Y:S04]  /*7f780*/  STL [R1+0x28], R20 ;  /* 0x0000281401007387 */ /* 0x0003e80000100800 */
[----:B------:R4:W-:Y:S04]  /*7f790*/  STL [R1+0x6c], R22 ;  /* 0x00006c1601007387 */ /* 0x0009e80000100800 */
[----:B---3--:R-:W3:Y:S04]  /*7f7a0*/  LDL.LU R0, [R1+0x12c] ;  /* 0x00012c0001007983 */ /* 0x008ee80000300800 */
[----:B------:R2:W-:Y:S04]  /*7f7b0*/  STL [R1+0x68], R25 ;  /* 0x0000681901007387 */ /* 0x0005e80000100800 */
[----:B------:R2:W-:Y:S04]  /*7f7c0*/  LDGSTS.E [R124+0x3800], desc[UR22][R126.64], P3 ;  /* 0x038000007e7c7fae */ /* 0x0005e800099a1016 */
[----:B-1----:R-:W3:Y:S01]  /*7f7d0*/  LDL.LU R20, [R1+0x16c] ;  /* 0x00016c0001147983 */ /* 0x002ee20000300800 */
[----:B--2---:R-:W-:-:S03]  /*7f7e0*/  IMAD.MOV.U32 R126, RZ, RZ, R22 ;  /* 0x000000ffff7e7224 */ /* 0x004fc600078e0016 */
[----:B----4-:R-:W2:Y:S01]  /*7f7f0*/  LDL.LU R22, [R1+0x128] ;  /* 0x0001280001167983 */ /* 0x010ea20000300800 */
[----:B------:R-:W-:-:S03]  /*7f800*/  IMAD.MOV.U32 R127, RZ, RZ, R25 ;  /* 0x000000ffff7f7224 */ /* 0x000fc600078e0019 */
[----:B------:R-:W4:Y:S01]  /*7f810*/  LDL.LU R25, [R1+0x168] ;  /* 0x0001680001197983 */ /* 0x000f220000300800 */
[----:B------:R-:W-:Y:S02]  /*7f820*/  IADD3 R3, P4, PT, R3, UR14, RZ ;  /* 0x0000000e03037c10 */ /* 0x000fe4000ff9e0ff */
[----:B------:R-:W-:Y:S01]  /*7f830*/  IADD3 R23, P5, PT, R23, UR14, RZ ;  /* 0x0000000e17177c10 */ /* 0x000fe2000ffbe0ff */
[----:B------:R1:W-:Y:S01]  /*7f840*/  LDGSTS.E [R124+0x3c00], desc[UR22][R126.64], P3 ;  /* 0x03c000007e7c7fae */ /* 0x0003e200099a1016 */
[----:B------:R-:W-:Y:S02]  /*7f850*/  IADD3.X R21, PT, PT, R21, UR15, RZ, P4, !PT ;  /* 0x0000000f15157c10 */ /* 0x000fe4000a7fe4ff */
[----:B------:R-:W-:Y:S01]  /*7f860*/  IADD3.X R24, PT, PT, R24, UR15, RZ, P5, !PT ;  /* 0x0000000f18187c10 */ /* 0x000fe2000affe4ff */
[----:B------:R1:W-:Y:S04]  /*7f870*/  STL [R1+0xac], R3 ;  /* 0x0000ac0301007387 */ /* 0x0003e80000100800 */
[----:B------:R1:W-:Y:S02]  /*7f880*/  STL [R1+0xa8], R21 ;  /* 0x0000a81501007387 */ /* 0x0003e40000100800 */
[----:B-1----:R-:W-:-:S02]  /*7f890*/  IMAD.MOV.U32 R126, RZ, RZ, R3 ;  /* 0x000000ffff7e7224 */ /* 0x002fc400078e0003 */
[----:B------:R-:W-:Y:S01]  /*7f8a0*/  IMAD.MOV.U32 R127, RZ, RZ, R21 ;  /* 0x000000ffff7f7224 */ /* 0x000fe200078e0015 */
[----:B------:R1:W-:Y:S04]  /*7f8b0*/  STL [R1+0xec], R23 ;  /* 0x0000ec1701007387 */ /* 0x0003e80000100800 */
[----:B------:R-:W4:Y:S04]  /*7f8c0*/  LDL.LU R3, [R1+0x1ac] ;  /* 0x0001ac0001037983 */ /* 0x000f280000300800 */
[----:B------:R1:W-:Y:S04]  /*7f8d0*/  STL [R1+0xe8], R24 ;  /* 0x0000e81801007387 */ /* 0x0003e80000100800 */
[----:B------:R1:W-:Y:S04]  /*7f8e0*/  LDGSTS.E [R124+0x4000], desc[UR22][R126.64], P3 ;  /* 0x040000007e7c7fae */ /* 0x0003e800099a1016 */
[----:B------:R-:W4:Y:S01]  /*7f8f0*/  LDL.LU R21, [R1+0x1ec] ;  /* 0x0001ec0001157983 */ /* 0x000f220000300800 */
[----:B-1----:R-:W-:Y:S01]  /*7f900*/  IMAD.MOV.U32 R126, RZ, RZ, R23 ;  /* 0x000000ffff7e7224 */ /* 0x002fe200078e0017 */
[----:B------:R-:W-:-:S02]  /*7f910*/  MOV R127, R24 ;  /* 0x00000018007f7202 */ /* 0x000fc40000000f00 */
[----:B------:R-:W4:Y:S04]  /*7f920*/  LDL.LU R23, [R1+0x1a8] ;  /* 0x0001a80001177983 */ /* 0x000f280000300800 */
[----:B------:R-:W4:Y:S04]  /*7f930*/  LDL.LU R24, [R1+0x1e8] ;  /* 0x0001e80001187983 */ /* 0x000f280000300800 */
[----:B------:R1:W-:Y:S01]  /*7f940*/  LDGSTS.E [R124+0x4400], desc[UR22][R126.64], P3 ;  /* 0x044000007e7c7fae */ /* 0x0003e200099a1016 */
[----:B---3--:R-:W-:-:S05]  /*7f950*/  IADD3 R0, P4, PT, R0, UR14, RZ ;  /* 0x0000000e00007c10 */ /* 0x008fca000ff9e0ff */
[----:B------:R3:W-:Y:S01]  /*7f960*/  STL [R1+0x12c], R0 ;  /* 0x00012c0001007387 */ /* 0x0007e20000100800 */
[----:B-1----:R-:W-:Y:S01]  /*7f970*/  IMAD.MOV.U32 R126, RZ, RZ, R0 ;  /* 0x000000ffff7e7224 */ /* 0x002fe200078e0000 */
[----:B------:R-:W-:Y:S02]  /*7f980*/  IADD3 R20, P5, PT, R20, UR14, RZ ;  /* 0x0000000e14147c10 */ /* 0x000fe4000ffbe0ff */
[----:B--2---:R-:W-:Y:S02]  /*7f990*/  IADD3.X R22, PT, PT, R22, UR15, RZ, P4, !PT ;  /* 0x0000000f16167c10 */ /* 0x004fe4000a7fe4ff */
[----:B----4-:R-:W-:-:S03]  /*7f9a0*/  IADD3.X R25, PT, PT, R25, UR15, RZ, P5, !PT ;  /* 0x0000000f19197c10 */ /* 0x010fc6000affe4ff */
        /* <DEDUP_REMOVED lines=8> */
[----:B------:R-:W2:Y:S01]  /*7fa30*/  LDL.LU R20, [R1+0x228] ;  /* 0x0002280001147983 */ /* 0x000ea20000300800 */
[----:B------:R-:W-:-:S03]  /*7fa40*/  IMAD.MOV.U32 R127, RZ, RZ, R25 ;  /* 0x000000ffff7f7224 */ /* 0x000fc600078e0019 */
[----:B----4-:R-:W4:Y:S01]  /*7fa50*/  LDL.LU R25, [R1+0x268] ;  /* 0x0002680001197983 */ /* 0x010f220000300800 */
[----:B------:R-:W-:Y:S02]  /*7fa60*/  IADD3 R3, P4, PT, R3, UR14, RZ ;  /* 0x0000000e03037c10 */ /* 0x000fe4000ff9e0ff */
[----:B------:R-:W-:Y:S01]  /*7fa70*/  IADD3 R21, P5, PT, R21, UR14, RZ ;  /* 0x0000000e15157c10 */ /* 0x000fe2000ffbe0ff */
[----:B------:R1:W-:Y:S01]  /*7fa80*/  LDGSTS.E [R124+0x4c00], desc[UR22][R126.64], P3 ;  /* 0x04c000007e7c7fae */ /* 0x0003e200099a1016 */
[----:B------:R-:W-:-:S03]  /*7fa90*/  IADD3.X R23, PT, PT, R23, UR15, RZ, P4, !PT ;  /* 0x0000000f17177c10 */ /* 0x000fc6000a7fe4ff */
[----:B------:R1:W-:Y:S01]  /*7faa0*/  STL [R1+0x1ac], R3 ;  /* 0x0001ac0301007387 */ /* 0x0003e20000100800 */
[----:B------:R-:W-:-:S03]  /*7fab0*/  IADD3.X R24, PT, PT, R24, UR15, RZ, P5, !PT ;  /* 0x0000000f18187c10 */ /* 0x000fc6000affe4ff */
[----:B------:R1:W-:Y:S02]  /*7fac0*/  STL [R1+0x1a8], R23 ;  /* 0x0001a81701007387 */ /* 0x0003e40000100800 */
[----:B-1----:R-:W-:Y:S02]  /*7fad0*/  IMAD.MOV.U32 R126, RZ, RZ, R3 ;  /* 0x000000ffff7e7224 */ /* 0x002fe400078e0003 */
[----:B------:R-:W-:Y:S01]  /*7fae0*/  IMAD.MOV.U32 R127, RZ, RZ, R23 ;  /* 0x000000ffff7f7224 */ /* 0x000fe200078e0017 */
[----:B------:R1:W-:Y:S04]  /*7faf0*/  STL [R1+0x1ec], R21 ;  /* 0x0001ec1501007387 */ /* 0x0003e80000100800 */
[----:B------:R-:W4:Y:S04]  /*7fb00*/  LDL.LU R3, [R1+0x2ac] ;  /* 0x0002ac0001037983 */ /* 0x000f280000300800 */
[----:B------:R1:W-:Y:S04]  /*7fb10*/  STL [R1+0x1e8], R24 ;  /* 0x0001e81801007387 */ /* 0x0003e80000100800 */
[----:B------:R1:W-:Y:S04]  /*7fb20*/  LDGSTS.E [R124+0x5000], desc[UR22][R126.64], P3 ;  /* 0x050000007e7c7fae */ /* 0x0003e800099a1016 */
[----:B------:R-:W4:Y:S01]  /*7fb30*/  LDL.LU R23, [R1+0x2ec] ;  /* 0x0002ec0001177983 */ /* 0x000f220000300800 */
[----:B-1----:R-:W-:-:S03]  /*7fb40*/  IMAD.MOV.U32 R126, RZ, RZ, R21 ;  /* 0x000000ffff7e7224 */ /* 0x002fc600078e0015 */
[----:B------:R-:W4:Y:S01]  /*7fb50*/  LDL.LU R21, [R1+0x2a8] ;  /* 0x0002a80001157983 */ /* 0x000f220000300800 */
[----:B------:R-:W-:-:S03]  /*7fb60*/  IMAD.MOV.U32 R127, RZ, RZ, R24 ;  /* 0x000000ffff7f7224 */ /* 0x000fc600078e0018 */
        /* <DEDUP_REMOVED lines=255> */
[----:B------:R-:W-:Y:S01]  /*80b60*/  STL [R1+0x92c], R0 ;  /* 0x00092c0001007387 */ /* 0x000fe20000100800 */
[----:B-1----:R-:W-:Y:S01]  /*80b70*/  IMAD.MOV.U32 R126, RZ, RZ, R0 ;  /* 0x000000ffff7e7224 */ /* 0x002fe200078e0000 */
[----:B------:R-:W-:Y:S02]  /*80b80*/  IADD3 R20, P5, PT, R20, UR14, RZ ;  /* 0x0000000e14147c10 */ /* 0x000fe4000ffbe0ff */
[----:B--2---:R-:W-:Y:S02]  /*80b90*/  IADD3.X R22, PT, PT, R22, UR15, RZ, P4, !PT ;  /* 0x0000000f16167c10 */ /* 0x004fe4000a7fe4ff */
[----:B----4-:R-:W-:-:S03]  /*80ba0*/  IADD3.X R25, PT, PT, R25, UR15, RZ, P5, !PT ;  /* 0x0000000f19197c10 */ /* 0x010fc6000affe4ff */
[----:B------:R-:W-:Y:S01]  /*80bb0*/  IMAD.MOV.U32 R127, RZ, RZ, R22 ;  /* 0x000000ffff7f7224 */ /* 0x000fe200078e0016 */
[----:B------:R1:W-:Y:S04]  /*80bc0*/  STL [R1+0x928], R22 ;  /* 0x0009281601007387 */ /* 0x0003e80000100800 */
[----:B------:R-:W-:Y:S04]  /*80bd0*/  STL [R1+0x96c], R20 ;  /* 0x00096c1401007387 */ /* 0x000fe80000100800 */
[----:B------:R2:W-:Y:S04]  /*80be0*/  LDGSTS.E [R124+0x24800], desc[UR22][R126.64], P3 ;  /* 0x248000007e7c7fae */ /* 0x0005e800099a1016 */
[----:B-1----:R-:W3:Y:S04]  /*80bf0*/  LDL.LU R22, [R1+0xa2c] ;  /* 0x000a2c0001167983 */ /* 0x002ee80000300800 */
[----:B------:R1:W-:Y:S04]  /*80c00*/  STL [R1+0x968], R25 ;  /* 0x0009681901007387 */ /* 0x0003e80000100800 */
[----:B------:R-:W4:Y:S01]  /*80c10*/  LDL.LU R0, [R1+0xa6c] ;  /* 0x000a6c0001007983 */ /* 0x000f220000300800 */
[----:B--2---:R-:W-:-:S03]  /*80c20*/  IMAD.MOV.U32 R127, RZ, RZ, R25 ;  /* 0x000000ffff7f7224 */ /* 0x004fc600078e0019 */
[----:B-1----:R-:W2:Y:S01]  /*80c30*/  LDL.LU R25, [R1+0xa28] ;  /* 0x000a280001197983 */ /* 0x002ea20000300800 */
[----:B------:R-:W-:-:S03]  /*80c40*/  IMAD.MOV.U32 R126, RZ, RZ, R20 ;  /* 0x000000ffff7e7224 */ /* 0x000fc600078e0014 */
[----:B------:R-:W2:Y:S01]  /*80c50*/  LDL.LU R20, [R1+0xa68] ;  /* 0x000a680001147983 */ /* 0x000ea20000300800 */
[----:B------:R-:W-:Y:S02]  /*80c60*/  IADD3 R3, P4, PT, R3, UR14, RZ ;  /* 0x0000000e03037c10 */ /* 0x000fe4000ff9e0ff */
[----:B------:R-:W-:Y:S01]  /*80c70*/  IADD3 R21, P5, PT, R21, UR14, RZ ;  /* 0x0000000e15157c10 */ /* 0x000fe2000ffbe0ff */
[----:B------:R1:W-:Y:S04]  /*80c80*/  LDGSTS.E [R124+0x24c00], desc[UR22][R126.64], P3 ;  /* 0x24c000007e7c7fae */ /* 0x0003e800099a1016 */
[----:B------:R-:W-:Y:S01]  /*80c90*/  STL [R1+0x9ac], R3 ;  /* 0x0009ac0301007387 */ /* 0x000fe20000100800 */
[----:B------:R-:W-:Y:S01]  /*80ca0*/  IADD3.X R23, PT, PT, R23, UR15, RZ, P4, !PT ;  /* 0x0000000f17177c10 */ /* 0x000fe2000a7fe4ff */
[----:B-1----:R-:W-:Y:S01]  /*80cb0*/  IMAD.MOV.U32 R126, RZ, RZ, R3 ;  /* 0x000000ffff7e7224 */ /* 0x002fe200078e0003 */
[----:B------:R-:W-:-:S03]  /*80cc0*/  IADD3.X R24, PT, PT, R24, UR15, RZ, P5, !PT ;  /* 0x0000000f18187c10 */ /* 0x000fc6000affe4ff */
[----:B------:R-:W-:Y:S01]  /*80cd0*/  IMAD.MOV.U32 R127, RZ, RZ, R23 ;  /* 0x000000ffff7f7224 */ /* 0x000fe200078e0017 */
[----:B------:R1:W-:Y:S04]  /*80ce0*/  STL [R1+0x9a8], R23 ;  /* 0x0009a81701007387 */ /* 0x0003e80000100800 */
[----:B------:R-:W-:Y:S04]  /*80cf0*/  STL [R1+0x9ec], R21 ;  /* 0x0009ec1501007387 */ /* 0x000fe80000100800 */
[----:B------:R1:W-:Y:S04]  /*80d00*/  LDGSTS.E [R124+0x25000], desc[UR22][R126.64], P3 ;  /* 0x250000007e7c7fae */ /* 0x0003e800099a1016 */
[----:B-1----:R-:W2:Y:S04]  /*80d10*/  LDL.LU R23, [R1+0xaac] ;  /* 0x000aac0001177983 */ /* 0x002ea80000300800 */
[----:B------:R1:W-:Y:S04]  /*80d20*/  STL [R1+0x9e8], R24 ;  /* 0x0009e81801007387 */ /* 0x0003e80000100800 */
[----:B------:R-:W2:Y:S01]  /*80d30*/  LDL.LU R3, [R1+0xaec] ;  /* 0x000aec0001037983 */ /* 0x000ea20000300800 */
[----:B------:R-:W-:-:S02]  /*80d40*/  IMAD.MOV.U32 R127, RZ, RZ, R24 ;  /* 0x000000ffff7f7224 */ /* 0x000fc400078e0018 */
[----:B------:R-:W-:Y:S01]  /*80d50*/  IMAD.MOV.U32 R126, RZ, RZ, R21 ;  /* 0x000000ffff7e7224 */ /* 0x000fe200078e0015 */
[----:B-1----:R-:W2:Y:S04]  /*80d60*/  LDL.LU R24, [R1+0xaa8] ;  /* 0x000aa80001187983 */ /* 0x002ea80000300800 */
[----:B------:R-:W2:Y:S04]  /*80d70*/  LDL.LU R21, [R1+0xae8] ;  /* 0x000ae80001157983 */ /* 0x000ea80000300800 */
[----:B------:R1:W-:Y:S01]  /*80d80*/  LDGSTS.E [R124+0x25400], desc[UR22][R126.64], P3 ;  /* 0x254000007e7c7fae */ /* 0x0003e200099a1016 */
[----:B---3--:R-:W-:-:S02]  /*80d90*/  IADD3 R22, P4, PT, R22, UR14, RZ ;  /* 0x0000000e16167c10 */ /* 0x008fc4000ff9e0ff */
[----:B----4-:R-:W-:-:S03]  /*80da0*/  IADD3 R0, P5, PT, R0, UR14, RZ ;  /* 0x0000000e00007c10 */ /* 0x010fc6000ffbe0ff */
[----:B-1----:R-:W-:Y:S01]  /*80db0*/  IMAD.MOV.U32 R126, RZ, RZ, R22 ;  /* 0x000000ffff7e7224 */ /* 0x002fe200078e0016 */
[----:B--2---:R-:W-:Y:S01]  /*80dc0*/  IADD3.X R25, PT, PT, R25, UR15, RZ, P4, !PT ;  /* 0x0000000f19197c10 */ /* 0x004fe2000a7fe4ff */
[----:B------:R1:W-:Y:S01]  /*80dd0*/  STL [R1+0xa2c], R22 ;  /* 0x000a2c1601007387 */ /* 0x0003e20000100800 */
[----:B------:R-:W-:-:S03]  /*80de0*/  IADD3.X R20, PT, PT, R20, UR15, RZ, P5, !PT ;  /* 0x0000000f14147c10 */ /* 0x000fc6000affe4ff */
[----:B------:R-:W-:Y:S01]  /*80df0*/  IMAD.MOV.U32 R127, RZ, RZ, R25 ;  /* 0x000000ffff7f7224 */ /* 0x000fe200078e0019 */
[----:B------:R-:W-:Y:S04]  /*80e00*/  STL [R1+0xa28], R25 ;  /* 0x000a281901007387 */ /* 0x000fe80000100800 */
[----:B------:R-:W-:Y:S04]  /*80e10*/  STL [R1+0xa6c], R0 ;  /* 0x000a6c0001007387 */ /* 0x000fe80000100800 */
[----:B------:R2:W-:Y:S04]  /*80e20*/  LDGSTS.E [R124+0x25800], desc[UR22][R126.64], P3 ;  /* 0x258000007e7c7fae */ /* 0x0005e800099a1016 */
[----:B------:R3:W-:Y:S04]  /*80e30*/  STL [R1+0xa68], R20 ;  /* 0x000a681401007387 */ /* 0x0007e80000100800 */
[----:B-1----:R-:W4:Y:S01]  /*80e40*/  LDL.LU R22, [R1+0xb28] ;  /* 0x000b280001167983 */ /* 0x002f220000300800 */
[----:B--2---:R-:W-:-:S03]  /*80e50*/  IMAD.MOV.U32 R127, RZ, RZ, R20 ;  /* 0x000000ffff7f7224 */ /* 0x004fc600078e0014 */
[----:B---3--:R-:W2:Y:S01]  /*80e60*/  LDL.LU R20, [R1+0xb2c] ;  /* 0x000b2c0001147983 */ /* 0x008ea20000300800 */
[----:B------:R-:W-:-:S03]  /*80e70*/  IMAD.MOV.U32 R126, RZ, RZ, R0 ;  /* 0x000000ffff7e7224 */ /* 0x000fc600078e0000 */
[----:B------:R-:W3:Y:S04]  /*80e80*/  LDL.LU R246, [R1+0xb68] ;  /* 0x000b680001f67983 */ /* 0x000ee80000300800 */
[----:B------:R-:W3:Y:S01]  /*80e90*/  LDL.LU R0, [R1+0xb6c] ;  /* 0x000b6c0001007983 */ /* 0x000ee20000300800 */
[----:B------:R-:W-:-:S03]  /*80ea0*/  IADD3 R23, P4, PT, R23, UR14, RZ ;  /* 0x0000000e17177c10 */ /* 0x000fc6000ff9e0ff */
[----:B------:R1:W-:Y:S01]  /*80eb0*/  LDGSTS.E [R124+0x25c00], desc[UR22][R126.64], P3 ;  /* 0x25c000007e7c7fae */ /* 0x0003e200099a1016 */
[----:B------:R-:W-:-:S03]  /*80ec0*/  IADD3 R3, P5, PT, R3, UR14, RZ ;  /* 0x0000000e03037c10 */ /* 0x000fc6000ffbe0ff */
[----:B------:R-:W-:Y:S01]  /*80ed0*/  STL [R1+0xaac], R23 ;  /* 0x000aac1701007387 */ /* 0x000fe20000100800 */
[----:B------:R-:W-:Y:S02]  /*80ee0*/  IADD3.X R24, PT, PT, R24, UR15, RZ, P4, !PT ;  /* 0x0000000f18187c10 */ /* 0x000fe4000a7fe4ff */
[----:B------:R-:W-:-:S03]  /*80ef0*/  IADD3.X R21, PT, PT, R21, UR15, RZ, P5, !PT ;  /* 0x0000000f15157c10 */ /* 0x000fc6000affe4ff */
[----:B------:R1:W-:Y:S04]  /*80f00*/  STL [R1+0xaa8], R24 ;  /* 0x000aa81801007387 */ /* 0x0003e80000100800 */
[----:B------:R-:W-:Y:S04]  /*80f10*/  STL [R1+0xaec], R3 ;  /* 0x000aec0301007387 */ /* 0x000fe80000100800 */
[----:B------:R1:W-:Y:S04]  /*80f20*/  STL [R1+0xae8], R21 ;  /* 0x000ae81501007387 */ /* 0x0003e80000100800 */
[----:B------:R-:W3:Y:S01]  /*80f30*/  LDL.LU R245, [R1+0xba8] ;  /* 0x000ba80001f57983 */ /* 0x000ee20000300800 */
[----:B-1----:R-:W-:-:S03]  /*80f40*/  IMAD.MOV.U32 R126, RZ, RZ, R23 ;  /* 0x000000ffff7e7224 */ /* 0x002fc600078e0017 */
[----:B------:R-:W3:Y:S01]  /*80f50*/  LDL.LU R25, [R1+0xbac] ;  /* 0x000bac0001197983 */ /* 0x000ee20000300800 */
[----:B------:R-:W-:-:S03]  /*80f60*/  IMAD.MOV.U32 R127, RZ, RZ, R24 ;  /* 0x000000ffff7f7224 */ /* 0x000fc600078e0018 */
[----:B------:R-:W3:Y:S04]  /*80f70*/  LDL.LU R24, [R1+0xbe8] ;  /* 0x000be80001187983 */ /* 0x000ee80000300800 */
[----:B------:R-:W3:Y:S04]  /*80f80*/  LDL.LU R23, [R1+0xbec] ;  /* 0x000bec0001177983 */ /* 0x000ee80000300800 */
[----:B------:R1:W-:Y:S02]  /*80f90*/  LDGSTS.E [R124+0x26000], desc[UR22][R126.64], P3 ;  /* 0x260000007e7c7fae */ /* 0x0003e400099a1016 */
[----:B-1----:R-:W-:Y:S01]  /*80fa0*/  IMAD.MOV.U32 R126, RZ, RZ, R3 ;  /* 0x000000ffff7e7224 */ /* 0x002fe200078e0003 */
[----:B------:R-:W-:-:S02]  /*80fb0*/  MOV R127, R21 ;  /* 0x00000015007f7202 */ /* 0x000fc40000000f00 */
[----:B------:R-:W3:Y:S04]  /*80fc0*/  LDL.LU R21, [R1+0xc2c] ;  /* 0x000c2c0001157983 */ /* 0x000ee80000300800 */
[----:B------:R-:W3:Y:S04]  /*80fd0*/  LDL.LU R3, [R1+0xc6c] ;  /* 0x000c6c0001037983 */ /* 0x000ee80000300800 */
[----:B------:R1:W-:Y:S01]  /*80fe0*/  LDGSTS.E [R124+0x26400], desc[UR22][R126.64], P3 ;  /* 0x264000007e7c7fae */ /* 0x0003e200099a1016 */
[----:B--2---:R-:W-:-:S04]  /*80ff0*/  IADD3 R20, P4, PT, R20, UR14, RZ ;  /* 0x0000000e14147c10 */ /* 0x004fc8000ff9e0ff */
[----:B----4-:R-:W-:Y:S01]  /*81000*/  IADD3.X R22, PT, PT, R22, UR15, RZ, P4, !PT ;  /* 0x0000000f16167c10 */ /* 0x010fe2000a7fe4ff */
[----:B------:R-:W-:Y:S01]  /*81010*/  STL [R1+0xb2c], R20 ;  /* 0x000b2c1401007387 */ /* 0x000fe20000100800 */
[----:B---3--:R-:W-:-:S03]  /*81020*/  IADD3 R0, P5, PT, R0, UR14, RZ ;  /* 0x0000000e00007c10 */ /* 0x008fc6000ffbe0ff */
[----:B------:R2:W-:Y:S01]  /*81030*/  STL [R1+0xb28], R22 ;  /* 0x000b281601007387 */ /* 0x0005e20000100800 */
[----:B-1----:R-:W-:Y:S01]  /*81040*/  IMAD.MOV.U32 R127, RZ, RZ, R22 ;  /* 0x000000ffff7f7224 */ /* 0x002fe200078e0016 */
[----:B------:R-:W-:Y:S02]  /*81050*/  IADD3.X R246, PT, PT, R246, UR15, RZ, P5, !PT ;  /* 0x0000000ff6f67c10 */ /* 0x000fe4000affe4ff */
[----:B------:R1:W-:Y:S01]  /*81060*/  STL [R1+0xb6c], R0 ;  /* 0x000b6c0001007387 */ /* 0x0003e20000100800 */
[----:B------:R-:W-:-:S03]  /*81070*/  IMAD.MOV.U32 R126, RZ, RZ, R20 ;  /* 0x000000ffff7e7224 */ /* 0x000fc600078e0014 */
[----:B--2---:R-:W2:Y:S04]  /*81080*/  LDL.LU R22, [R1+0xc28] ;  /* 0x000c280001167983 */ /* 0x004ea80000300800 */
[----:B------:R-:W-:Y:S04]  /*81090*/  STL [R1+0xb68], R246 ;  /* 0x000b68f601007387 */ /* 0x000fe80000100800 */
[----:B------:R-:W3:Y:S04]  /*810a0*/  LDL.LU R20, [R1+0xc68] ;  /* 0x000c680001147983 */ /* 0x000ee80000300800 */
[----:B------:R4:W-:Y:S02]  /*810b0*/  LDGSTS.E [R124+0x26800], desc[UR22][R126.64], P3 ;  /* 0x268000007e7c7fae */ /* 0x0009e400099a1016 */
[----:B----4-:R-:W-:-:S02]  /*810c0*/  IMAD.MOV.U32 R126, RZ, RZ, R0 ;  /* 0x000000ffff7e7224 */ /* 0x010fc400078e0000 */
[----:B-1----:R-:W4:Y:S01]  /*810d0*/  LDL.LU R0, [R1+0xcc4] ;  /* 0x000cc40001007983 */ /* 0x002f220000300800 */
[----:B------:R-:W-:Y:S01]  /*810e0*/  IADD3 R25, P4, PT, R25, UR14, RZ ;  /* 0x0000000e19197c10 */ /* 0x000fe2000ff9e0ff */
[----:B------:R-:W-:-:S03]  /*810f0*/  IMAD.MOV.U32 R127, RZ, RZ, R246 ;  /* 0x000000ffff7f7224 */ /* 0x000fc600078e00f6 */
[----:B------:R-:W-:Y:S02]  /*81100*/  IADD3.X R245, PT, PT, R245, UR15, RZ, P4, !PT ;  /* 0x0000000ff5f57c10 */ /* 0x000fe4000a7fe4ff */
[----:B------:R-:W-:Y:S01]  /*81110*/  IADD3 R23, P5, PT, R23, UR14, RZ ;  /* 0x0000000e17177c10 */ /* 0x000fe2000ffbe0ff */
[----:B------:R1:W-:Y:S03]  /*81120*/  LDGSTS.E [R124+0x26c00], desc[UR22][R126.64], P3 ;  /* 0x26c000007e7c7fae */ /* 0x0003e600099a1016 */
[----:B------:R-:W-:Y:S01]  /*81130*/  IADD3.X R24, PT, PT, R24, UR15, RZ, P5, !PT ;  /* 0x0000000f18187c10 */ /* 0x000fe2000affe4ff */
[----:B-1----:R-:W-:Y:S02]  /*81140*/  IMAD.MOV.U32 R126, RZ, RZ, R25 ;  /* 0x000000ffff7e7224 */ /* 0x002fe400078e0019 */
[----:B------:R-:W-:Y:S01]  /*81150*/  IMAD.MOV.U32 R127, RZ, RZ, R245 ;  /* 0x000000ffff7f7224 */ /* 0x000fe200078e00f5 */
[----:B------:R-:W-:-:S04]  /*81160*/  IADD3 R21, P4, PT, R21, UR14, RZ ;  /* 0x0000000e15157c10 */ /* 0x000fc8000ff9e0ff */
[----:B------:R1:W-:Y:S01]  /*81170*/  LDGSTS.E [R124+0x27000], desc[UR22][R126.64], P3 ;  /* 0x270000007e7c7fae */ /* 0x0003e200099a1016 */
[----:B------:R-:W-:Y:S01]  /*81180*/  IADD3 R3, P5, PT, R3, UR14, RZ ;  /* 0x0000000e03037c10 */ /* 0x000fe2000ffbe0ff */
[----:B-1----:R-:W-:Y:S02]  /*81190*/  IMAD.MOV.U32 R126, RZ, RZ, R23 ;  /* 0x000000ffff7e7224 */ /* 0x002fe400078e0017 */
[----:B------:R-:W-:Y:S01]  /*811a0*/  IMAD.MOV.U32 R127, RZ, RZ, R24 ;  /* 0x000000ffff7f7224 */ /* 0x000fe200078e0018 */
[----:B------:R-:W-:Y:S04]  /*811b0*/  STL [R1+0xbac], R25 ;  /* 0x000bac1901007387 */ /* 0x000fe80000100800 */
[----:B------:R1:W-:Y:S04]  /*811c0*/  LDGSTS.E [R124+0x27400], desc[UR22][R126.64], P3 ;  /* 0x274000007e7c7fae */ /* 0x0003e800099a1016 */
[----:B------:R-:W-:Y:S01]  /*811d0*/  STL [R1+0xba8], R245 ;  /* 0x000ba8f501007387 */ /* 0x000fe20000100800 */
[----:B-1----:R-:W-:-:S03]  /*811e0*/  IMAD.MOV.U32 R126, RZ, RZ, R21 ;  /* 0x000000ffff7e7224 */ /* 0x002fc600078e0015 */
[----:B------:R-:W-:Y:S04]  /*811f0*/  STL [R1+0xbec], R23 ;  /* 0x000bec1701007387 */ /* 0x000fe80000100800 */
[----:B------:R-:W-:Y:S04]  /*81200*/  STL [R1+0xbe8], R24 ;  /* 0x000be81801007387 */ /* 0x000fe80000100800 */
[----:B------:R-:W-:Y:S01]  /*81210*/  STL [R1+0xc2c], R21 ;  /* 0x000c2c1501007387 */ /* 0x000fe20000100800 */
[----:B--2---:R-:W-:-:S05]  /*81220*/  IADD3.X R22, PT, PT, R22, UR15, RZ, P4, !PT ;  /* 0x0000000f16167c10 */ /* 0x004fca000a7fe4ff */
[----:B------:R-:W-:Y:S01]  /*81230*/  IMAD.MOV.U32 R127, RZ, RZ, R22 ;  /* 0x000000ffff7f7224 */ /* 0x000fe200078e0016 */
[----:B---3--:R-:W-:-:S04]  /*81240*/  IADD3.X R20, PT, PT, R20, UR15, RZ, P5, !PT ;  /* 0x0000000f14147c10 */ /* 0x008fc8000affe4ff */
[----:B------:R1:W-:Y:S04]  /*81250*/  LDGSTS.E [R124+0x27800], desc[UR22][R126.64], P3 ;  /* 0x278000007e7c7fae */ /* 0x0003e800099a1016 */
[----:B------:R2:W-:Y:S04]  /*81260*/  STL [R1+0xc28], R22 ;  /* 0x000c281601007387 */ /* 0x0005e80000100800 */
[----:B------:R-:W-:Y:S01]  /*81270*/  STL [R1+0xc6c], R3 ;  /* 0x000c6c0301007387 */ /* 0x000fe20000100800 */
[----:B-1----:R-:W-:Y:S02]  /*81280*/  IMAD.MOV.U32 R126, RZ, RZ, R3 ;  /* 0x000000ffff7e7224 */ /* 0x002fe400078e0003 */
[----:B------:R-:W-:Y:S01]  /*81290*/  IMAD.MOV.U32 R127, RZ, RZ, R20 ;  /* 0x000000ffff7f7224 */ /* 0x000fe200078e0014 */
[----:B----4-:R-:W-:Y:S01]  /*812a0*/  IADD3 R0, P4, PT, R0, UR14, RZ ;  /* 0x0000000e00007c10 */ /* 0x010fe2000ff9e0ff */
[----:B------:R-:W-:Y:S04]  /*812b0*/  STL [R1+0xc68], R20 ;  /* 0x000c681401007387 */ /* 0x000fe80000100800 */
[----:B------:R1:W-:Y:S04]  /*812c0*/  LDGSTS.E [R124+0x27c00], desc[UR22][R126.64], P3 ;  /* 0x27c000007e7c7fae */ /* 0x0003e800099a1016 */
[----:B------:R3:W-:Y:S04]  /*812d0*/  STL [R1+0xcc4], R0 ;  /* 0x000cc40001007387 */ /* 0x0007e80000100800 */
[----:B--2---:R-:W2:Y:S01]  /*812e0*/  LDL.LU R22, [R1+0x30] ;  /* 0x0000300001167983 */ /* 0x004ea20000300800 */
[----:B-1----:R-:W-:-:S03]  /*812f0*/  IMAD.MOV.U32 R126, RZ, RZ, R0 ;  /* 0x000000ffff7e7224 */ /* 0x002fc600078e0000 */
[----:B---3--:R-:W3:Y:S04]  /*81300*/  LDL.LU R0, [R1+0x34] ;  /* 0x0000340001007983 */ /* 0x008ee80000300800 */
[----:B------:R-:W4:Y:S04]  /*81310*/  LDL.LU R23, [R1+0x70] ;  /* 0x0000700001177983 */ /* 0x000f280000300800 */
[----:B------:R-:W4:Y:S04]  /*81320*/  LDL.LU R20, [R1+0x74] ;  /* 0x0000740001147983 */ /* 0x000f280000300800 */
[----:B------:R-:W4:Y:S04]  /*81330*/  LDL.LU R21, [R1+0xb0] ;  /* 0x0000b00001157983 */ /* 0x000f280000300800 */
[----:B------:R-:W4:Y:S04]  /*81340*/  LDL.LU R3, [R1+0xb4] ;  /* 0x0000b40001037983 */ /* 0x000f280000300800 */
[----:B------:R-:W4:Y:S04]  /*81350*/  LDL.LU R25, [R1+0xf0] ;  /* 0x0000f00001197983 */ /* 0x000f280000300800 */
[----:B------:R-:W4:Y:S01]  /*81360*/  LDL.LU R24, [R1+0xf4] ;  /* 0x0000f40001187983 */ /* 0x000f220000300800 */
[----:B------:R-:W-:-:S02]  /*81370*/  IADD3.X R47, PT, PT, R47, UR15, RZ, P4, !PT ;  /* 0x0000000f2f2f7c10 */ /* 0x000fc4000a7fe4ff */
[----:B------:R-:W-:Y:S02]  /*81380*/  IADD3 R10, P4, PT, R10, UR14, RZ ;  /* 0x0000000e0a0a7c10 */ /* 0x000fe4000ff9e0ff */
[----:B------:R-:W-:Y:S01]  /*81390*/  IADD3 R62, P5, PT, R62, UR14, RZ ;  /* 0x0000000e3e3e7c10 */ /* 0x000fe2000ffbe0ff */
[----:B------:R-:W-:Y:S01]  /*813a0*/  VIADD R124, R12, UR5 ;  /* 0x000000050c7c7c36 */ /* 0x000fe20008000000 */
[----:B------:R-:W-:Y:S01]  /*813b0*/  IADD3.X R8, PT, PT, R8, UR15, RZ, P4, !PT ;  /* 0x0000000f08087c10 */ /* 0x000fe2000a7fe4ff */
[----:B------:R-:W-:Y:S01]  /*813c0*/  IMAD.MOV.U32 R127, RZ, RZ, R47 ;  /* 0x000000ffff7f7224 */ /* 0x000fe200078e002f */
[----:B------:R-:W-:Y:S02]  /*813d0*/  IADD3.X R63, PT, PT, R63, UR15, RZ, P5, !PT ;  /* 0x0000000f3f3f7c10 */ /* 0x000fe4000affe4ff */
[----:B------:R-:W-:Y:S02]  /*813e0*/  IADD3 R9, P5, PT, R9, UR14, RZ ;  /* 0x0000000e09097c10 */ /* 0x000fe4000ffbe0ff */
[----:B------:R1:W-:Y:S02]  /*813f0*/  LDGSTS.E [R124+0x80], desc[UR22][R126.64], P3 ;  /* 0x000800007e7c7fae */ /* 0x0003e400099a1016 */
[----:B------:R-:W-:-:S02]  /*81400*/  IADD3.X R7, PT, PT, R7, UR15, RZ, P5, !PT ;  /* 0x0000000f07077c10 */ /* 0x000fc4000affe4ff */
[----:B------:R-:W-:Y:S01]  /*81410*/  IADD3 R6, P4, PT, R6, UR14, RZ ;  /* 0x0000000e06067c10 */ /* 0x000fe2000ff9e0ff */
[----:B------:R-:W-:Y:S01]  /*81420*/  LDGSTS.E [R124+0x480], desc[UR22][R62.64], P3 ;  /* 0x004800003e7c7fae */ /* 0x000fe200099a1016 */
[----:B-1----:R-:W-:Y:S01]  /*81430*/  MOV R126, R10 ;  /* 0x0000000a007e7202 */ /* 0x002fe20000000f00 */
        /* <DEDUP_REMOVED lines=40> */
[----:B------:R-:W-:Y:S02]  /*816c0*/  IADD3 R250, P5, PT, R250, UR14, RZ ;  /* 0x0000000efafa7c10 */ /* 0x000fe4000ffbe0ff */
[----:B-1----:R-:W-:Y:S01]  /*816d0*/  MOV R126, R202 ;  /* 0x000000ca007e7202 */ /* 0x002fe20000000f00 */
        /* <DEDUP_REMOVED lines=12> */
[----:B---3--:R-:W-:-:S04]  /*817a0*/  IADD3 R0, P4, PT, R0, UR14, RZ ;  /* 0x0000000e00007c10 */ /* 0x008fc8000ff9e0ff */
[----:B--2---:R-:W-:Y:S02]  /*817b0*/  IADD3.X R22, PT, PT, R22, UR15, RZ, P4, !PT ;  /* 0x0000000f16167c10 */ /* 0x004fe4000a7fe4ff */
[----:B----4-:R-:W-:Y:S01]  /*817c0*/  IADD3 R20, P5, PT, R20, UR14, RZ ;  /* 0x0000000e14147c10 */ /* 0x010fe2000ffbe0ff */
[----:B------:R2:W-:Y:S01]  /*817d0*/  STL [R1+0x34], R0 ;  /* 0x0000340001007387 */ /* 0x0005e20000100800 */
[----:B-1----:R-:W-:Y:S02]  /*817e0*/  IMAD.MOV.U32 R126, RZ, RZ, R0 ;  /* 0x000000ffff7e7224 */ /* 0x002fe400078e0000 */
[----:B------:R-:W-:Y:S01]  /*817f0*/  IADD3.X R23, PT, PT, R23, UR15, RZ, P5, !PT ;  /* 0x0000000f17177c10 */ /* 0x000fe2000affe4ff */
[----:B------:R-:W-:Y:S01]  /*81800*/  IMAD.MOV.U32 R127, RZ, RZ, R22 ;  /* 0x000000ffff7f7224 */ /* 0x000fe200078e0016 */
[----:B------:R1:W-:Y:S01]  /*81810*/  STL [R1+0x30], R22 ;  /* 0x0000301601007387 */ /* 0x0003e20000100800 */
[----:B------:R-:W-:-:S03]  /*81820*/  IADD3 R3, P4, PT, R3, UR14, RZ ;  /* 0x0000000e03037c10 */ /* 0x000fc6000ff9e0ff */
[----:B------:R3:W-:Y:S04]  /*81830*/  STL [R1+0x74], R20 ;  /* 0x0000741401007387 */ /* 0x0007e80000100800 */
[----:B--2---:R-:W2:Y:S01]  /*81840*/  LDL.LU R0, [R1+0x134] ;  /* 0x0001340001007983 */ /* 0x004ea20000300800 */
[----:B------:R-:W-:-:S03]  /*81850*/  IADD3.X R21, PT, PT, R21, UR15, RZ, P4, !PT ;  /* 0x0000000f15157c10 */ /* 0x000fc6000a7fe4ff */
[----:B------:R4:W-:Y:S01]  /*81860*/  STL [R1+0x70], R23 ;  /* 0x0000701701007387 */ /* 0x0009e20000100800 */
[----:B------:R-:W-:-:S03]  /*81870*/  IADD3 R24, P5, PT, R24, UR14, RZ ;  /* 0x0000000e18187c10 */ /* 0x000fc6000ffbe0ff */
[----:B------:R3:W-:Y:S04]  /*81880*/  LDGSTS.E [R124+0x3880], desc[UR22][R126.64], P3 ;  /* 0x038800007e7c7fae */ /* 0x0007e800099a1016 */
[----:B-1----:R-:W2:Y:S01]  /*81890*/  LDL.LU R22, [R1+0x174] ;  /* 0x0001740001167983 */ /* 0x002ea20000300800 */
[----:B------:R-:W-:Y:S01]  /*818a0*/  IADD3.X R25, PT, PT, R25, UR15, RZ, P5, !PT ;  /* 0x0000000f19197c10 */ /* 0x000fe2000affe4ff */
[----:B---3--:R-:W-:Y:S02]  /*818b0*/  IMAD.MOV.U32 R126, RZ, RZ, R20 ;  /* 0x000000ffff7e7224 */ /* 0x008fe400078e0014 */
[----:B------:R-:W-:Y:S01]  /*818c0*/  IMAD.MOV.U32 R127, RZ, RZ, R23 ;  /* 0x000000ffff7f7224 */ /* 0x000fe200078e0017 */
[----:B------:R-:W3:Y:S04]  /*818d0*/  LDL.LU R20, [R1+0x130] ;  /* 0x0001300001147983 */ /* 0x000ee80000300800 */
[----:B----4-:R-:W4:Y:S04]  /*818e0*/  LDL.LU R23, [R1+0x170] ;  /* 0x0001700001177983 */ /* 0x010f280000300800 */
[----:B------:R1:W-:Y:S04]  /*818f0*/  LDGSTS.E [R124+0x3c80], desc[UR22][R126.64], P3 ;  /* 0x03c800007e7c7fae */ /* 0x0003e800099a1016 */
        /* <DEDUP_REMOVED lines=14> */
[----:B--2---:R-:W-:-:S04]  /*819e0*/  IADD3 R0, P4, PT, R0, UR14, RZ ;  /* 0x0000000e00007c10 */ /* 0x004fc8000ff9e0ff */
[----:B-1----:R-:W-:Y:S01]  /*819f0*/  MOV R126, R0 ;  /* 0x00000000007e7202 */ /* 0x002fe20000000f00 */
[----:B------:R1:W-:Y:S01]  /*81a00*/  STL [R1+0x134], R0 ;  /* 0x0001340001007387 */ /* 0x0003e20000100800 */
[----:B------:R-:W-:Y:S02]  /*81a10*/  IADD3 R22, P5, PT, R22, UR14, RZ ;  /* 0x0000000e16167c10 */ /* 0x000fe4000ffbe0ff */
[----:B---3--:R-:W-:Y:S02]  /*81a20*/  IADD3.X R20, PT, PT, R20, UR15, RZ, P4, !PT ;  /* 0x0000000f14147c10 */ /* 0x008fe4000a7fe4ff */
[----:B----4-:R-:W-:-:S03]  /*81a30*/  IADD3.X R23, PT, PT, R23, UR15, RZ, P5, !PT ;  /* 0x0000000f17177c10 */ /* 0x010fc6000affe4ff */
[----:B------:R-:W-:Y:S01]  /*81a40*/  IMAD.MOV.U32 R127, RZ, RZ, R20 ;  /* 0x000000ffff7f7224 */ /* 0x000fe200078e0014 */
[----:B------:R2:W-:Y:S04]  /*81a50*/  STL [R1+0x130], R20 ;  /* 0x0001301401007387 */ /* 0x0005e80000100800 */
[----:B------:R3:W-:Y:S04]  /*81a60*/  STL [R1+0x174], R22 ;  /* 0x0001741601007387 */ /* 0x0007e80000100800 */
[----:B-1----:R-:W4:Y:S04]  /*81a70*/  LDL.LU R0, [R1+0x234] ;  /* 0x0002340001007983 */ /* 0x002f280000300800 */
[----:B------:R1:W-:Y:S04]  /*81a80*/  STL [R1+0x170], R23 ;  /* 0x0001701701007387 */ /* 0x0003e80000100800 */
[----:B------:R1:W-:Y:S04]  /*81a90*/  LDGSTS.E [R124+0x4880], desc[UR22][R126.64], P3 ;  /* 0x048800007e7c7fae */ /* 0x0003e800099a1016 */
[----:B--2---:R-:W2:Y:S01]  /*81aa0*/  LDL.LU R20, [R1+0x274] ;  /* 0x0002740001147983 */ /* 0x004ea20000300800 */
[----:B------:R-:W-:Y:S01]  /*81ab0*/  IADD3 R3, P4, PT, R3, UR14, RZ ;  /* 0x0000000e03037c10 */ /* 0x000fe2000ff9e0ff */
[----:B-1----:R-:W-:-:S02]  /*81ac0*/  IMAD.MOV.U32 R126, RZ, RZ, R22 ;  /* 0x000000ffff7e7224 */ /* 0x002fc400078e0016 */
[----:B------:R-:W-:Y:S01]  /*81ad0*/  IMAD.MOV.U32 R127, RZ, RZ, R23 ;  /* 0x000000ffff7f7224 */ /* 0x000fe200078e0017 */
[----:B---3--:R-:W3:Y:S01]  /*81ae0*/  LDL.LU R22, [R1+0x230] ;  /* 0x0002300001167983 */ /* 0x008ee20000300800 */
[----:B------:R-:W-:-:S03]  /*81af0*/  IADD3 R21, P5, PT, R21, UR14, RZ ;  /* 0x0000000e15157c10 */ /* 0x000fc6000ffbe0ff */
[----:B------:R-:W3:Y:S04]  /*81b00*/  LDL.LU R23, [R1+0x270] ;  /* 0x0002700001177983 */ /* 0x000ee80000300800 */
        /* <DEDUP_REMOVED lines=8> */
[----:B------:R-:W3:Y:S04]  /*81b90*/  LDL.LU R3, [R1+0x2b4] ;  /* 0x0002b40001037983 */ /* 0x000ee80000300800 */
[----:B------:R1:W-:Y:S04]  /*81ba0*/  STL [R1+0x1f0], R25 ;  /* 0x0001f01901007387 */ /* 0x0003e80000100800 */
[----:B------:R1:W-:Y:S04]  /*81bb0*/  LDGSTS.E [R124+0x5080], desc[UR22][R126.64], P3 ;  /* 0x050800007e7c7fae */ /* 0x0003e800099a1016 */
[----:B------:R-:W3:Y:S01]  /*81bc0*/  LDL.LU R24, [R1+0x2f4] ;  /* 0x0002f40001187983 */ /* 0x000ee20000300800 */
[----:B-1----:R-:W-:-:S03]  /*81bd0*/  IMAD.MOV.U32 R126, RZ, RZ, R21 ;  /* 0x000000ffff7e7224 */ /* 0x002fc600078e0015 */
[----:B------:R-:W3:Y:S01]  /*81be0*/  LDL.LU R21, [R1+0x2b0] ;  /* 0x0002b00001157983 */ /* 0x000ee20000300800 */
[----:B------:R-:W-:-:S03]  /*81bf0*/  IMAD.MOV.U32 R127, RZ, RZ, R25 ;  /* 0x000000ffff7f7224 */ /* 0x000fc600078e0019 */
[----:B------:R-:W3:Y:S04]  /*81c00*/  LDL.LU R25, [R1+0x2f0] ;  /* 0x0002f00001197983 */ /* 0x000ee80000300800 */
[----:B------:R1:W-:Y:S01]  /*81c10*/  LDGSTS.E [R124+0x5480], desc[UR22][R126.64], P3 ;  /* 0x054800007e7c7fae */ /* 0x0003e200099a1016 */
[----:B----4-:R-:W-:-:S05]  /*81c20*/  IADD3 R0, P4, PT, R0, UR14, RZ ;  /* 0x0000000e00007c10 */ /* 0x010fca000ff9e0ff */
[----:B------:R4:W-:Y:S01]  /*81c30*/  STL [R1+0x234], R0 ;  /* 0x0002340001007387 */ /* 0x0009e20000100800 */
[----:B-1----:R-:W-:Y:S01]  /*81c40*/  IMAD.MOV.U32 R126, RZ, RZ, R0 ;  /* 0x000000ffff7e7224 */ /* 0x002fe200078e0000 */
[----:B--2---:R-:W-:Y:S02]  /*81c50*/  IADD3 R20, P5, PT, R20, UR14, RZ ;  /* 0x0000000e14147c10 */ /* 0x004fe4000ffbe0ff */
[----:B---3--:R-:W-:Y:S02]  /*81c60*/  IADD3.X R22, PT, PT, R22, UR15, RZ, P4, !PT ;  /* 0x0000000f16167c10 */ /* 0x008fe4000a7fe4ff */
[----:B------:R-:W-:-:S03]  /*81c70*/  IADD3.X R23, PT, PT, R23, UR15, RZ, P5, !PT ;  /* 0x0000000f17177c10 */ /* 0x000fc6000affe4ff */
[----:B------:R-:W-:Y:S01]  /*81c80*/  IMAD.MOV.U32 R127, RZ, RZ, R22 ;  /* 0x000000ffff7f7224 */ /* 0x000fe200078e0016 */
[----:B------:R1:W-:Y:S04]  /*81c90*/  STL [R1+0x230], R22 ;  /* 0x0002301601007387 */ /* 0x0003e80000100800 */
[----:B------:R2:W-:Y:S04]  /*81ca0*/  STL [R1+0x274], R20 ;  /* 0x0002741401007387 */ /* 0x0005e80000100800 */
[----:B----4-:R-:W3:Y:S04]  /*81cb0*/  LDL.LU R0, [R1+0x334] ;  /* 0x0003340001007983 */ /* 0x010ee80000300800 */
[----:B------:R4:W-:Y:S04]  /*81cc0*/  STL [R1+0x270], R23 ;  /* 0x0002701701007387 */ /* 0x0009e80000100800 */
[----:B------:R2:W-:Y:S04]  /*81cd0*/  LDGSTS.E [R124+0x5880], desc[UR22][R126.64], P3 ;  /* 0x058800007e7c7fae */ /* 0x0005e800099a1016 */
[----:B-1----:R-:W3:Y:S01]  /*81ce0*/  LDL.LU R22, [R1+0x374] ;  /* 0x0003740001167983 */ /* 0x002ee20000300800 */
[----:B------:R-:W-:Y:S01]  /*81cf0*/  IADD3 R3, P4, PT, R3, UR14, RZ ;  /* 0x0000000e03037c10 */ /* 0x000fe2000ff9e0ff */
[----:B--2---:R-:W-:-:S02]  /*81d00*/  IMAD.MOV.U32 R126, RZ, RZ, R20 ;  /* 0x000000ffff7e7224 */ /* 0x004fc400078e0014 */
[----:B------:R-:W-:Y:S01]  /*81d10*/  IMAD.MOV.U32 R127, RZ, RZ, R23 ;  /* 0x000000ffff7f7224 */ /* 0x000fe200078e0017 */
[----:B------:R-:W2:Y:S01]  /*81d20*/  LDL.LU R20, [R1+0x330] ;  /* 0x0003300001147983 */ /* 0x000ea20000300800 */
[----:B------:R-:W-:-:S03]  /*81d30*/  IADD3 R24, P5, PT, R24, UR14, RZ ;  /* 0x0000000e18187c10 */ /* 0x000fc6000ffbe0ff */
[----:B----4-:R-:W4:Y:S04]  /*81d40*/  LDL.LU R23, [R1+0x370] ;  /* 0x0003700001177983 */ /* 0x010f280000300800 */
        /* <DEDUP_REMOVED lines=17> */
[----:B---3--:R-:W-:-:S04]  /*81e60*/  IADD3 R0, P4, PT, R0, UR14, RZ ;  /* 0x0000000e00007c10 */ /* 0x008fc8000ff9e0ff */
[----:B-1----:R-:W-:Y:S01]  /*81e70*/  MOV R126, R0 ;  /* 0x00000000007e7202 */ /* 0x002fe20000000f00 */
[----:B------:R1:W-:Y:S01]  /*81e80*/  STL [R1+0x334], R0 ;  /* 0x0003340001007387 */ /* 0x0003e20000100800 */
[----:B------:R-:W-:Y:S02]  /*81e90*/  IADD3 R22, P5, PT, R22, UR14, RZ ;  /* 0x0000000e16167c10 */ /* 0x000fe4000ffbe0ff */
[----:B--2---:R-:W-:Y:S02]  /*81ea0*/  IADD3.X R20, PT, PT, R20, UR15, RZ, P4, !PT ;  /* 0x0000000f14147c10 */ /* 0x004fe4000a7fe4ff */
        /* <DEDUP_REMOVED lines=160> */
[----:B------:R-:W-:Y:S01]  /*828b0*/  STL [R1+0x7b4], R3 ;  /* 0x0007b40301007387 */ /* 0x000fe20000100800 */
[----:B------:R-:W-:-:S03]  /*828c0*/  IADD3.X R25, PT, PT, R25, UR15, RZ, P5, !PT ;  /* 0x0000000f19197c10 */ /* 0x000fc6000affe4ff */
[----:B------:R1:W-:Y:S02]  /*828d0*/  STL [R1+0x7b0], R24 ;  /* 0x0007b01801007387 */ /* 0x0003e40000100800 */
[----:B-1----:R-:W-:Y:S02]  /*828e0*/  IMAD.MOV.U32 R126, RZ, RZ, R3 ;  /* 0x000000ffff7e7224 */ /* 0x002fe400078e0003 */
[----:B------:R-:W-:Y:S01]  /*828f0*/  IMAD.MOV.U32 R127, RZ, RZ, R24 ;  /* 0x000000ffff7f7224 */ /* 0x000fe200078e0018 */
[----:B------:R-:W-:Y:S04]  /*82900*/  STL [R1+0x7f4], R21 ;  /* 0x0007f41501007387 */ /* 0x000fe80000100800 */
        /* <DEDUP_REMOVED lines=10> */
[----:B-1----:R-:W-:Y:S01]  /*829b0*/  IMAD.MOV.U32 R126, RZ, RZ, R0 ;  /* 0x000000ffff7e7224 */ /* 0x002fe200078e0000 */
[----:B------:R-:W-:Y:S01]  /*829c0*/  STL [R1+0x834], R0 ;  /* 0x0008340001007387 */ /* 0x000fe20000100800 */
[----:B--2---:R-:W-:Y:S02]  /*829d0*/  IADD3 R20, P5, PT, R20, UR14, RZ ;  /* 0x0000000e14147c10 */ /* 0x004fe4000ffbe0ff */
[----:B---3--:R-:W-:Y:S02]  /*829e0*/  IADD3.X R22, PT, PT, R22, UR15, RZ, P4, !PT ;  /* 0x0000000f16167c10 */ /* 0x008fe4000a7fe4ff */
[----:B------:R-:W-:-:S03]  /*829f0*/  IADD3.X R23, PT, PT, R23, UR15, RZ, P5, !PT ;  /* 0x0000000f17177c10 */ /* 0x000fc6000affe4ff */
[----:B------:R-:W-:Y:S01]  /*82a00*/  IMAD.MOV.U32 R127, RZ, RZ, R22 ;  /* 0x000000ffff7f7224 */ /* 0x000fe200078e0016 */
[----:B------:R1:W-:Y:S04]  /*82a10*/  STL [R1+0x830], R22 ;  /* 0x0008301601007387 */ /* 0x0003e80000100800 */
[----:B------:R-:W-:Y:S04]  /*82a20*/  STL [R1+0x874], R20 ;  /* 0x0008741401007387 */ /* 0x000fe80000100800 */
[----:B------:R2:W-:Y:S04]  /*82a30*/  LDGSTS.E [R124+0x23880], desc[UR22][R126.64], P3 ;  /* 0x238800007e7c7fae */ /* 0x0005e800099a1016 */
[----:B-1----:R-:W3:Y:S04]  /*82a40*/  LDL.LU R22, [R1+0x934] ;  /* 0x0009340001167983 */ /* 0x002ee80000300800 */
[----:B------:R1:W-:Y:S01]  /*82a50*/  STL [R1+0x870], R23 ;  /* 0x0008701701007387 */ /* 0x0003e20000100800 */
[----:B------:R-:W-:Y:S01]  /*82a60*/  IADD3 R24, P4, PT, R24, UR14, RZ ;  /* 0x0000000e18187c10 */ /* 0x000fe2000ff9e0ff */
[----:B--2---:R-:W-:-:S02]  /*82a70*/  IMAD.MOV.U32 R126, RZ, RZ, R20 ;  /* 0x000000ffff7e7224 */ /* 0x004fc400078e0014 */
[----:B------:R-:W2:Y:S01]  /*82a80*/  LDL.LU R0, [R1+0x974] ;  /* 0x0009740001007983 */ /* 0x000ea20000300800 */
[----:B------:R-:W-:-:S03]  /*82a90*/  IMAD.MOV.U32 R127, RZ, RZ, R23 ;  /* 0x000000ffff7f7224 */ /* 0x000fc600078e0017 */
[----:B-1----:R-:W4:Y:S04]  /*82aa0*/  LDL.LU R23, [R1+0x930] ;  /* 0x0009300001177983 */ /* 0x002f280000300800 */
[----:B------:R1:W-:Y:S01]  /*82ab0*/  LDGSTS.E [R124+0x23c80], desc[UR22][R126.64], P3 ;  /* 0x23c800007e7c7fae */ /* 0x0003e200099a1016 */
[----:B------:R-:W-:-:S03]  /*82ac0*/  IADD3 R3, P5, PT, R3, UR14, RZ ;  /* 0x0000000e03037c10 */ /* 0x000fc6000ffbe0ff */
[----:B------:R-:W4:Y:S01]  /*82ad0*/  LDL.LU R20, [R1+0x970] ;  /* 0x0009700001147983 */ /* 0x000f220000300800 */
[----:B------:R-:W-:Y:S01]  /*82ae0*/  IADD3.X R25, PT, PT, R25, UR15, RZ, P4, !PT ;  /* 0x0000000f19197c10 */ /* 0x000fe2000a7fe4ff */
[----:B-1----:R-:W-:Y:S02]  /*82af0*/  IMAD.MOV.U32 R126, RZ, RZ, R24 ;  /* 0x000000ffff7e7224 */ /* 0x002fe400078e0018 */
[----:B------:R-:W-:Y:S01]  /*82b00*/  STL [R1+0x8b4], R24 ;  /* 0x0008b41801007387 */ /* 0x000fe20000100800 */
[----:B------:R-:W-:Y:S01]  /*82b10*/  IADD3.X R21, PT, PT, R21, UR15, RZ, P5, !PT ;  /* 0x0000000f15157c10 */ /* 0x000fe2000affe4ff */
[----:B------:R-:W-:Y:S02]  /*82b20*/  IMAD.MOV.U32 R127, RZ, RZ, R25 ;  /* 0x000000ffff7f7224 */ /* 0x000fe400078e0019 */
[----:B------:R-:W-:Y:S04]  /*82b30*/  STL [R1+0x8b0], R25 ;  /* 0x0008b01901007387 */ /* 0x000fe80000100800 */
[----:B------:R-:W-:Y:S04]  /*82b40*/  STL [R1+0x8f4], R3 ;  /* 0x0008f40301007387 */ /* 0x000fe80000100800 */
[----:B------:R1:W-:Y:S04]  /*82b50*/  LDGSTS.E [R124+0x24080], desc[UR22][R126.64], P3 ;  /* 0x240800007e7c7fae */ /* 0x0003e800099a1016 */
[----:B------:R1:W-:Y:S02]  /*82b60*/  STL [R1+0x8f0], R21 ;  /* 0x0008f01501007387 */ /* 0x0003e40000100800 */
[----:B-1----:R-:W-:-:S02]  /*82b70*/  IMAD.MOV.U32 R127, RZ, RZ, R21 ;  /* 0x000000ffff7f7224 */ /* 0x002fc400078e0015 */
[----:B------:R-:W-:Y:S01]  /*82b80*/  IMAD.MOV.U32 R126, RZ, RZ, R3 ;  /* 0x000000ffff7e7224 */ /* 0x000fe200078e0003 */
[----:B------:R-:W4:Y:S04]  /*82b90*/  LDL.LU R21, [R1+0x9b0] ;  /* 0x0009b00001157983 */ /* 0x000f280000300800 */
[----:B------:R-:W4:Y:S04]  /*82ba0*/  LDL.LU R3, [R1+0x9b4] ;  /* 0x0009b40001037983 */ /* 0x000f280000300800 */
[----:B------:R-:W4:Y:S04]  /*82bb0*/  LDL.LU R246, [R1+0x9f0] ;  /* 0x0009f00001f67983 */ /* 0x000f280000300800 */
[----:B------:R-:W4:Y:S04]  /*82bc0*/  LDL.LU R245, [R1+0x9f4] ;  /* 0x0009f40001f57983 */ /* 0x000f280000300800 */
[----:B------:R1:W-:Y:S01]  /*82bd0*/  LDGSTS.E [R124+0x24480], desc[UR22][R126.64], P3 ;  /* 0x244800007e7c7fae */ /* 0x0003e200099a1016 */
[----:B---3--:R-:W-:-:S05]  /*82be0*/  IADD3 R22, P4, PT, R22, UR14, RZ ;  /* 0x0000000e16167c10 */ /* 0x008fca000ff9e0ff */
[----:B------:R3:W-:Y:S01]  /*82bf0*/  STL [R1+0x934], R22 ;  /* 0x0009341601007387 */ /* 0x0007e20000100800 */
[----:B--2---:R-:W-:Y:S02]  /*82c00*/  IADD3 R0, P5, PT, R0, UR14, RZ ;  /* 0x0000000e00007c10 */ /* 0x004fe4000ffbe0ff */
[----:B----4-:R-:W-:-:S05]  /*82c10*/  IADD3.X R23, PT, PT, R23, UR15, RZ, P4, !PT ;  /* 0x0000000f17177c10 */ /* 0x010fca000a7fe4ff */
[----:B------:R2:W-:Y:S01]  /*82c20*/  STL [R1+0x930], R23 ;  /* 0x0009301701007387 */ /* 0x0005e20000100800 */
[----:B------:R-:W-:-:S03]  /*82c30*/  IADD3.X R20, PT, PT, R20, UR15, RZ, P5, !PT ;  /* 0x0000000f14147c10 */ /* 0x000fc6000affe4ff */
[----:B------:R-:W-:Y:S01]  /*82c40*/  STL [R1+0x974], R0 ;  /* 0x0009740001007387 */ /* 0x000fe20000100800 */
[----:B-1----:R-:W-:-:S03]  /*82c50*/  MOV R126, R22 ;  /* 0x00000016007e7202 */ /* 0x002fc60000000f00 */
[----:B------:R-:W4:Y:S01]  /*82c60*/  LDL.LU R24, [R1+0xa34] ;  /* 0x000a340001187983 */ /* 0x000f220000300800 */
[----:B------:R-:W-:-:S03]  /*82c70*/  IMAD.MOV.U32 R127, RZ, RZ, R23 ;  /* 0x000000ffff7f7224 */ /* 0x000fc600078e0017 */
[----:B------:R1:W-:Y:S04]  /*82c80*/  STL [R1+0x970], R20 ;  /* 0x0009701401007387 */ /* 0x0003e80000100800 */
[----:B---3--:R-:W3:Y:S04]  /*82c90*/  LDL.LU R22, [R1+0xa74] ;  /* 0x000a740001167983 */ /* 0x008ee80000300800 */
[----:B------:R-:W3:Y:S04]  /*82ca0*/  LDL.LU R25, [R1+0xa30] ;  /* 0x000a300001197983 */ /* 0x000ee80000300800 */
[----:B------:R1:W-:Y:S04]  /*82cb0*/  LDGSTS.E [R124+0x24880], desc[UR22][R126.64], P3 ;  /* 0x248800007e7c7fae */ /* 0x0003e800099a1016 */
[----:B--2---:R-:W2:Y:S01]  /*82cc0*/  LDL.LU R23, [R1+0xa70] ;  /* 0x000a700001177983 */ /* 0x004ea20000300800 */
[----:B-1----:R-:W-:-:S02]  /*82cd0*/  IMAD.MOV.U32 R126, RZ, RZ, R0 ;  /* 0x000000ffff7e7224 */ /* 0x002fc400078e0000 */
[----:B------:R-:W-:Y:S02]  /*82ce0*/  IMAD.MOV.U32 R127, RZ, RZ, R20 ;  /* 0x000000ffff7f7224 */ /* 0x000fe400078e0014 */
[----:B------:R-:W2:Y:S01]  /*82cf0*/  LDL.LU R20, [R1+0xab4] ;  /* 0x000ab40001147983 */ /* 0x000ea20000300800 */
[----:B------:R-:W-:-:S03]  /*82d00*/  IADD3 R3, P4, PT, R3, UR14, RZ ;  /* 0x0000000e03037c10 */ /* 0x000fc6000ff9e0ff */
[----:B------:R-:W2:Y:S01]  /*82d10*/  LDL.LU R0, [R1+0xaf4] ;  /* 0x000af40001007983 */ /* 0x000ea20000300800 */
[----:B------:R-:W-:-:S03]  /*82d20*/  IADD3.X R21, PT, PT, R21, UR15, RZ, P4, !PT ;  /* 0x0000000f15157c10 */ /* 0x000fc6000a7fe4ff */
[----:B------:R-:W-:Y:S01]  /*82d30*/  STL [R1+0x9b4], R3 ;  /* 0x0009b40301007387 */ /* 0x000fe20000100800 */
[----:B------:R-:W-:-:S03]  /*82d40*/  IADD3 R245, P5, PT, R245, UR14, RZ ;  /* 0x0000000ef5f57c10 */ /* 0x000fc6000ffbe0ff */
[----:B------:R1:W-:Y:S01]  /*82d50*/  LDGSTS.E [R124+0x24c80], desc[UR22][R126.64], P3 ;  /* 0x24c800007e7c7fae */ /* 0x0003e200099a1016 */
[----:B------:R-:W-:-:S03]  /*82d60*/  IADD3.X R246, PT, PT, R246, UR15, RZ, P5, !PT ;  /* 0x0000000ff6f67c10 */ /* 0x000fc6000affe4ff */
[----:B------:R1:W-:Y:S04]  /*82d70*/  STL [R1+0x9b0], R21 ;  /* 0x0009b01501007387 */ /* 0x0003e80000100800 */
[----:B------:R-:W-:Y:S01]  /*82d80*/  STL [R1+0x9f4], R245 ;  /* 0x0009f4f501007387 */ /* 0x000fe20000100800 */
[----:B-1----:R-:W-:-:S03]  /*82d90*/  IMAD.MOV.U32 R127, RZ, RZ, R21 ;  /* 0x000000ffff7f7224 */ /* 0x002fc600078e0015 */
[----:B------:R-:W2:Y:S01]  /*82da0*/  LDL.LU R21, [R1+0xab0] ;  /* 0x000ab00001157983 */ /* 0x000ea20000300800 */
[----:B------:R-:W-:-:S03]  /*82db0*/  IMAD.MOV.U32 R126, RZ, RZ, R3 ;  /* 0x000000ffff7e7224 */ /* 0x000fc600078e0003 */
[----:B------:R1:W-:Y:S04]  /*82dc0*/  STL [R1+0x9f0], R246 ;  /* 0x0009f0f601007387 */ /* 0x0003e80000100800 */
[----:B------:R-:W2:Y:S04]  /*82dd0*/  LDL.LU R3, [R1+0xaf0] ;  /* 0x000af00001037983 */ /* 0x000ea80000300800 */
[----:B------:R1:W-:Y:S02]  /*82de0*/  LDGSTS.E [R124+0x25080], desc[UR22][R126.64], P3 ;  /* 0x250800007e7c7fae */ /* 0x0003e400099a1016 */
[----:B-1----:R-:W-:-:S02]  /*82df0*/  IMAD.MOV.U32 R126, RZ, RZ, R245 ;  /* 0x000000ffff7e7224 */ /* 0x002fc400078e00f5 */
[----:B------:R-:W-:-:S05]  /*82e00*/  IMAD.MOV.U32 R127, RZ, RZ, R246 ;  /* 0x000000ffff7f7224 */ /* 0x000fca00078e00f6 */
[----:B------:R1:W-:Y:S01]  /*82e10*/  LDGSTS.E [R124+0x25480], desc[UR22][R126.64], P3 ;  /* 0x254800007e7c7fae */ /* 0x0003e200099a1016 */
[----:B----4-:R-:W-:-:S05]  /*82e20*/  IADD3 R24, P4, PT, R24, UR14, RZ ;  /* 0x0000000e18187c10 */ /* 0x010fca000ff9e0ff */
[----:B-1----:R-:W-:Y:S01]  /*82e30*/  IMAD.MOV.U32 R126, RZ, RZ, R24 ;  /* 0x000000ffff7e7224 */ /* 0x002fe200078e0018 */
[----:B---3--:R-:W-:Y:S02]  /*82e40*/  IADD3 R22, P5, PT, R22, UR14, RZ ;  /* 0x0000000e16167c10 */ /* 0x008fe4000ffbe0ff */
[----:B------:R-:W-:-:S05]  /*82e50*/  IADD3.X R25, PT, PT, R25, UR15, RZ, P4, !PT ;  /* 0x0000000f19197c10 */ /* 0x000fca000a7fe4ff */
[----:B------:R-:W-:Y:S01]  /*82e60*/  IMAD.MOV.U32 R127, RZ, RZ, R25 ;  /* 0x000000ffff7f7224 */ /* 0x000fe200078e0019 */
[----:B--2---:R-:W-:Y:S01]  /*82e70*/  IADD3.X R23, PT, PT, R23, UR15, RZ, P5, !PT ;  /* 0x0000000f17177c10 */ /* 0x004fe2000affe4ff */
[----:B------:R1:W-:Y:S04]  /*82e80*/  STL [R1+0xa34], R24 ;  /* 0x000a341801007387 */ /* 0x0003e80000100800 */
[----:B------:R2:W-:Y:S01]  /*82e90*/  LDGSTS.E [R124+0x25880], desc[UR22][R126.64], P3 ;  /* 0x258800007e7c7fae */ /* 0x0005e200099a1016 */
[----:B------:R-:W-:-:S03]  /*82ea0*/  IADD3 R20, P4, PT, R20, UR14, RZ ;  /* 0x0000000e14147c10 */ /* 0x000fc6000ff9e0ff */
[----:B------:R-:W-:Y:S01]  /*82eb0*/  STL [R1+0xa30], R25 ;  /* 0x000a301901007387 */ /* 0x000fe20000100800 */
[----:B--2---:R-:W-:Y:S01]  /*82ec0*/  IMAD.MOV.U32 R126, RZ, RZ, R22 ;  /* 0x000000ffff7e7224 */ /* 0x004fe200078e0016 */
[----:B------:R-:W-:Y:S01]  /*82ed0*/  IADD3 R0, P5, PT, R0, UR14, RZ ;  /* 0x0000000e00007c10 */ /* 0x000fe2000ffbe0ff */
[----:B------:R-:W-:Y:S01]  /*82ee0*/  IMAD.MOV.U32 R127, RZ, RZ, R23 ;  /* 0x000000ffff7f7224 */ /* 0x000fe200078e0017 */
[----:B------:R2:W-:Y:S04]  /*82ef0*/  STL [R1+0xa74], R22 ;  /* 0x000a741601007387 */ /* 0x0005e80000100800 */
[----:B------:R3:W-:Y:S04]  /*82f00*/  STL [R1+0xa70], R23 ;  /* 0x000a701701007387 */ /* 0x0007e80000100800 */
[----:B------:R-:W4:Y:S04]  /*82f10*/  LDL.LU R246, [R1+0xb70] ;  /* 0x000b700001f67983 */ /* 0x000f280000300800 */
[----:B------:R-:W4:Y:S04]  /*82f20*/  LDL.LU R245, [R1+0xb74] ;  /* 0x000b740001f57983 */ /* 0x000f280000300800 */
[----:B------:R1:W-:Y:S01]  /*82f30*/  LDGSTS.E [R124+0x25c80], desc[UR22][R126.64], P3 ;  /* 0x25c800007e7c7fae */ /* 0x0003e200099a1016 */
[----:B------:R-:W-:-:S03]  /*82f40*/  IADD3.X R21, PT, PT, R21, UR15, RZ, P4, !PT ;  /* 0x0000000f15157c10 */ /* 0x000fc6000a7fe4ff */
[----:B------:R-:W-:Y:S04]  /*82f50*/  STL [R1+0xab4], R20 ;  /* 0x000ab41401007387 */ /* 0x000fe80000100800 */
[----:B------:R2:W-:Y:S01]  /*82f60*/  STL [R1+0xab0], R21 ;  /* 0x000ab01501007387 */ /* 0x0005e20000100800 */
[----:B------:R-:W-:Y:S01]  /*82f70*/  IADD3.X R3, PT, PT, R3, UR15, RZ, P5, !PT ;  /* 0x0000000f03037c10 */ /* 0x000fe2000affe4ff */
[----:B-1----:R-:W-:Y:S02]  /*82f80*/  IMAD.MOV.U32 R126, RZ, RZ, R20 ;  /* 0x000000ffff7e7224 */ /* 0x002fe400078e0014 */
[----:B------:R-:W-:Y:S01]  /*82f90*/  IMAD.MOV.U32 R127, RZ, RZ, R21 ;  /* 0x000000ffff7f7224 */ /* 0x000fe200078e0015 */
[----:B------:R-:W-:Y:S04]  /*82fa0*/  STL [R1+0xaf4], R0 ;  /* 0x000af40001007387 */ /* 0x000fe80000100800 */
[----:B------:R-:W4:Y:S04]  /*82fb0*/  LDL.LU R24, [R1+0xbb4] ;  /* 0x000bb40001187983 */ /* 0x000f280000300800 */
[----:B------:R1:W-:Y:S04]  /*82fc0*/  STL [R1+0xaf0], R3 ;  /* 0x000af00301007387 */ /* 0x0003e80000100800 */
[----:B--2---:R-:W2:Y:S04]  /*82fd0*/  LDL.LU R22, [R1+0xbf4] ;  /* 0x000bf40001167983 */ /* 0x004ea80000300800 */
[----:B------:R1:W-:Y:S04]  /*82fe0*/  LDGSTS.E [R124+0x26080], desc[UR22][R126.64], P3 ;  /* 0x260800007e7c7fae */ /* 0x0003e800099a1016 */
[----:B------:R-:W2:Y:S04]  /*82ff0*/  LDL.LU R25, [R1+0xbb0] ;  /* 0x000bb00001197983 */ /* 0x000ea80000300800 */
[----:B---3--:R-:W3:Y:S01]  /*83000*/  LDL.LU R23, [R1+0xbf0] ;  /* 0x000bf00001177983 */ /* 0x008ee20000300800 */
[----:B-1----:R-:W-:-:S03]  /*83010*/  IMAD.MOV.U32 R126, RZ, RZ, R0 ;  /* 0x000000ffff7e7224 */ /* 0x002fc600078e0000 */
[----:B------:R-:W3:Y:S01]  /*83020*/  LDL.LU R21, [R1+0xc30] ;  /* 0x000c300001157983 */ /* 0x000ee20000300800 */
[----:B------:R-:W-:-:S03]  /*83030*/  IMAD.MOV.U32 R127, RZ, RZ, R3 ;  /* 0x000000ffff7f7224 */ /* 0x000fc600078e0003 */
[----:B------:R-:W3:Y:S04]  /*83040*/  LDL.LU R20, [R1+0xc34] ;  /* 0x000c340001147983 */ /* 0x000ee80000300800 */
[----:B------:R-:W3:Y:S04]  /*83050*/  LDL.LU R3, [R1+0xc70] ;  /* 0x000c700001037983 */ /* 0x000ee80000300800 */
[----:B------:R-:W3:Y:S04]  /*83060*/  LDL.LU R0, [R1+0xc74] ;  /* 0x000c740001007983 */ /* 0x000ee80000300800 */
[----:B------:R1:W-:Y:S04]  /*83070*/  LDGSTS.E [R124+0x26480], desc[UR22][R126.64], P3 ;  /* 0x264800007e7c7fae */ /* 0x0003e800099a1016 */
[----:B------:R-:W3:Y:S04]  /*83080*/  LDL.LU R126, [R1+0xb30] ;  /* 0x000b3000017e7983 */ /* 0x000ee80000300800 */
[----:B------:R-:W1:Y:S01]  /*83090*/  LDL.LU R127, [R1+0xb34] ;  /* 0x000b3400017f7983 */ /* 0x000e620000300800 */
[----:B----4-:R-:W-:-:S04]  /*830a0*/  IADD3 R245, P5, PT, R245, UR14, RZ ;  /* 0x0000000ef5f57c10 */ /* 0x010fc8000ffbe0ff */
[----:B------:R-:W-:Y:S02]  /*830b0*/  IADD3.X R246, PT, PT, R246, UR15, RZ, P5, !PT ;  /* 0x0000000ff6f67c10 */ /* 0x000fe4000affe4ff */
[----:B--2---:R-:W-:-:S04]  /*830c0*/  IADD3 R22, P5, PT, R22, UR14, RZ ;  /* 0x0000000e16167c10 */ /* 0x004fc8000ffbe0ff */
[----:B---3--:R-:W-:Y:S02]  /*830d0*/  IADD3.X R23, PT, PT, R23, UR15, RZ, P5, !PT ;  /* 0x0000000f17177c10 */ /* 0x008fe4000affe4ff */
[----:B-1----:R-:W-:-:S04]  /*830e0*/  IADD3 R127, P4, PT, R127, UR14, RZ ;  /* 0x0000000e7f7f7c10 */ /* 0x002fc8000ff9e0ff */
[----:B------:R-:W-:Y:S01]  /*830f0*/  IADD3.X R126, PT, PT, R126, UR15, RZ, P4, !PT ;  /* 0x0000000f7e7e7c10 */ /* 0x000fe2000a7fe4ff */
[----:B------:R1:W-:Y:S04]  /*83100*/  STL [R1+0xb34], R127 ;  /* 0x000b347f01007387 */ /* 0x0003e80000100800 */
[----:B------:R2:W-:Y:S01]  /*83110*/  STL [R1+0xb30], R126 ;  /* 0x000b307e01007387 */ /* 0x0005e20000100800 */
[----:B-1----:R-:W-:-:S04]  /*83120*/  LOP3.LUT R127, R127, R126, RZ, 0x3c, !PT ;  /* 0x0000007e7f7f7212 */ /* 0x002fc800078e3cff */
[----:B--2---:R-:W-:-:S04]  /*83130*/  LOP3.LUT R126, R127, R126, RZ, 0x3c, !PT ;  /* 0x0000007e7f7e7212 */ /* 0x004fc800078e3cff */
[----:B------:R-:W-:Y:S02]  /*83140*/  LOP3.LUT R127, R127, R126, RZ, 0x3c, !PT ;  /* 0x0000007e7f7f7212 */ /* 0x000fe400078e3cff */
[----:B------:R-:W-:-:S03]  /*83150*/  IADD3 R24, P4, PT, R24, UR14, RZ ;  /* 0x0000000e18187c10 */ /* 0x000fc6000ff9e0ff */
[----:B------:R1:W-:Y:S01]  /*83160*/  LDGSTS.E [R124+0x26880], desc[UR22][R126.64], P3 ;  /* 0x268800007e7c7fae */ /* 0x0003e200099a1016 */
[----:B------:R-:W-:Y:S02]  /*83170*/  IADD3.X R25, PT, PT, R25, UR15, RZ, P4, !PT ;  /* 0x0000000f19197c10 */ /* 0x000fe4000a7fe4ff */
[----:B------:R-:W-:Y:S02]  /*83180*/  IADD3 R20, P4, PT, R20, UR14, RZ ;  /* 0x0000000e14147c10 */ /* 0x000fe4000ff9e0ff */
[----:B-1----:R-:W-:Y:S01]  /*83190*/  MOV R126, R245 ;  /* 0x000000f5007e7202 */ /* 0x002fe20000000f00 */
[----:B------:R-:W-:-:S05]  /*831a0*/  IMAD.MOV.U32 R127, RZ, RZ, R246 ;  /* 0x000000ffff7f7224 */ /* 0x000fca00078e00f6 */
[----:B------:R1:W-:Y:S01]  /*831b0*/  LDGSTS.E [R124+0x26c80], desc[UR22][R126.64], P3 ;  /* 0x26c800007e7c7fae */ /* 0x0003e200099a1016 */
[----:B------:R-:W-:Y:S02]  /*831c0*/  IADD3.X R21, PT, PT, R21, UR15, RZ, P4, !PT ;  /* 0x0000000f15157c10 */ /* 0x000fe4000a7fe4ff */
[----:B------:R-:W-:Y:S01]  /*831d0*/  IADD3 R0, P5, PT, R0, UR14, RZ ;  /* 0x0000000e00007c10 */ /* 0x000fe2000ffbe0ff */
[----:B------:R-:W-:Y:S01]  /*831e0*/  STL [R1+0xb74], R245 ;  /* 0x000b74f501007387 */ /* 0x000fe20000100800 */
[----:B-1----:R-:W-:Y:S02]  /*831f0*/  IMAD.MOV.U32 R126, RZ, RZ, R24 ;  /* 0x000000ffff7e7224 */ /* 0x002fe400078e0018 */
[----:B------:R-:W-:Y:S01]  /*83200*/  IMAD.MOV.U32 R127, RZ, RZ, R25 ;  /* 0x000000ffff7f7224 */ /* 0x000fe200078e0019 */
[----:B------:R-:W-:Y:S04]  /*83210*/  STL [R1+0xb70], R246 ;  /* 0x000b70f601007387 */ /* 0x000fe80000100800 */
[----:B------:R1:W-:Y:S01]  /*83220*/  LDGSTS.E [R124+0x27080], desc[UR22][R126.64], P3 ;  /* 0x270800007e7c7fae */ /* 0x0003e200099a1016 */
[----:B------:R-:W-:-:S03]  /*83230*/  IADD3.X R3, PT, PT, R3, UR15, RZ, P5, !PT ;  /* 0x0000000f03037c10 */ /* 0x000fc6000affe4ff */
[----:B------:R-:W-:Y:S01]  /*83240*/  STL [R1+0xbb4], R24 ;  /* 0x000bb41801007387 */ /* 0x000fe20000100800 */
[----:B-1----:R-:W-:Y:S02]  /*83250*/  IMAD.MOV.U32 R126, RZ, RZ, R22 ;  /* 0x000000ffff7e7224 */ /* 0x002fe400078e0016 */
[----:B------:R-:W-:Y:S01]  /*83260*/  IMAD.MOV.U32 R127, RZ, RZ, R23 ;  /* 0x000000ffff7f7224 */ /* 0x000fe200078e0017 */
[----:B------:R-:W-:Y:S04]  /*83270*/  STL [R1+0xbb0], R25 ;  /* 0x000bb01901007387 */ /* 0x000fe80000100800 */
[----:B------:R1:W-:Y:S04]  /*83280*/  LDGSTS.E [R124+0x27480], desc[UR22][R126.64], P3 ;  /* 0x274800007e7c7fae */ /* 0x0003e800099a1016 */
[----:B------:R2:W-:Y:S04]  /*83290*/  STL [R1+0xbf4], R22 ;  /* 0x000bf41601007387 */ /* 0x0005e80000100800 */
[----:B------:R-:W-:Y:S01]  /*832a0*/  STL [R1+0xbf0], R23 ;  /* 0x000bf01701007387 */ /* 0x000fe20000100800 */
[----:B-1----:R-:W-:-:S02]  /*832b0*/  IMAD.MOV.U32 R126, RZ, RZ, R20 ;  /* 0x000000ffff7e7224 */ /* 0x002fc400078e0014 */
[----:B------:R-:W-:Y:S01]  /*832c0*/  IMAD.MOV.U32 R127, RZ, RZ, R21 ;  /* 0x000000ffff7f7224 */ /* 0x000fe200078e0015 */
[----:B------:R-:W-:Y:S04]  /*832d0*/  STL [R1+0xc34], R20 ;  /* 0x000c341401007387 */ /* 0x000fe80000100800 */
[----:B------:R-:W-:Y:S04]  /*832e0*/  STL [R1+0xc30], R21 ;  /* 0x000c301501007387 */ /* 0x000fe80000100800 */
[----:B------:R1:W-:Y:S04]  /*832f0*/  STL [R1+0xc74], R0 ;  /* 0x000c740001007387 */ /* 0x0003e80000100800 */
[----:B------:R3:W-:Y:S04]  /*83300*/  LDGSTS.E [R124+0x27880], desc[UR22][R126.64], P3 ;  /* 0x278800007e7c7fae */ /* 0x0007e800099a1016 */
[----:B------:R4:W-:Y:S04]  /*83310*/  STL [R1+0xc70], R3 ;  /* 0x000c700301007387 */ /* 0x0009e80000100800 */
[----:B--2---:R-:W2:Y:S01]  /*83320*/  LDL.LU R22, [R1+0x38] ;  /* 0x0000380001167983 */ /* 0x004ea20000300800 */
[----:B---3--:R-:W-:-:S03]  /*83330*/  IMAD.MOV.U32 R126, RZ, RZ, R0 ;  /* 0x000000ffff7e7224 */ /* 0x008fc600078e0000 */
[----:B-1----:R-:W3:Y:S04]  /*83340*/  LDL.LU R0, [R1+0x3c] ;  /* 0x00003c0001007983 */ /* 0x002ee80000300800 */
[----:B------:R-:W2:Y:S04]  /*83350*/  LDL.LU R23, [R1+0x78] ;  /* 0x0000780001177983 */ /* 0x000ea80000300800 */
[----:B------:R-:W2:Y:S01]  /*83360*/  LDL.LU R20, [R1+0x7c] ;  /* 0x00007c0001147983 */ /* 0x000ea20000300800 */
[----:B------:R-:W-:-:S03]  /*83370*/  IMAD.MOV.U32 R127, RZ, RZ, R3 ;  /* 0x000000ffff7f7224 */ /* 0x000fc600078e0003 */
[----:B------:R-:W2:Y:S04]  /*83380*/  LDL.LU R21, [R1+0xb8] ;  /* 0x0000b80001157983 */ /* 0x000ea80000300800 */
[----:B----4-:R-:W4:Y:S04]  /*83390*/  LDL.LU R3, [R1+0xbc] ;  /* 0x0000bc0001037983 */ /* 0x010f280000300800 */
[----:B------:R-:W4:Y:S04]  /*833a0*/  LDL.LU R25, [R1+0xf8] ;  /* 0x0000f80001197983 */ /* 0x000f280000300800 */
[----:B------:R-:W4:Y:S01]  /*833b0*/  LDL.LU R24, [R1+0xfc] ;  /* 0x0000fc0001187983 */ /* 0x000f220000300800 */
[----:B------:R-:W-:-:S02]  /*833c0*/  IADD3 R123, P4, PT, R123, UR14, RZ ;  /* 0x0000000e7b7b7c10 */ /* 0x000fc4000ff9e0ff */
[----:B------:R-:W-:Y:S01]  /*833d0*/  IADD3 R48, P5, PT, R48, UR14, RZ ;  /* 0x0000000e30307c10 */ /* 0x000fe2000ffbe0ff */
[----:B------:R1:W-:Y:S01]  /*833e0*/  LDGSTS.E [R124+0x27c80], desc[UR22][R126.64], P3 ;  /* 0x27c800007e7c7fae */ /* 0x0003e200099a1016 */
[----:B------:R-:W-:Y:S02]  /*833f0*/  IADD3.X R64, PT, PT, R64, UR15, RZ, P4, !PT ;  /* 0x0000000f40407c10 */ /* 0x000fe4000a7fe4ff */
[----:B------:R-:W-:Y:S02]  /*83400*/  IADD3 R117, P4, PT, R117, UR14, RZ ;  /* 0x0000000e75757c10 */ /* 0x000fe4000ff9e0ff */
[----:B------:R-:W-:Y:S02]  /*83410*/  IADD3.X R49, PT, PT, R49, UR15, RZ, P5, !PT ;  /* 0x0000000f31317c10 */ /* 0x000fe4000affe4ff */
[----:B------:R-:W-:Y:S01]  /*83420*/  IADD3.X R91, PT, PT, R91, UR15, RZ, P4, !PT ;  /* 0x0000000f5b5b7c10 */ /* 0x000fe2000a7fe4ff */
[----:B-1----:R-:W-:Y:S02]  /*83430*/  VIADD R124, R13, UR5 ;  /* 0x000000050d7c7c36 */ /* 0x002fe40008000000 */
[----:B------:R-:W-:-:S02]  /*83440*/  IMAD.MOV.U32 R126, RZ, RZ, R123 ;  /* 0x000000ffff7e7224 */ /* 0x000fc400078e007b */
[----:B------:R-:W-:Y:S01]  /*83450*/  IMAD.MOV.U32 R127, RZ, RZ, R64 ;  /* 0x000000ffff7f7224 */ /* 0x000fe200078e0040 */
[----:B------:R-:W-:-:S04]  /*83460*/  IADD3 R77, P5, PT, R77, UR14, RZ ;  /* 0x0000000e4d4d7c10 */ /* 0x000fc8000ffbe0ff */
[----:B------:R1:W-:Y:S01]  /*83470*/  LDGSTS.E [R124+0x100], desc[UR22][R126.64], P3 ;  /* 0x001000007e7c7fae */ /* 0x0003e200099a1016 */
[----:B------:R-:W-:Y:S02]  /*83480*/  IADD3.X R78, PT, PT, R78, UR15, RZ, P5, !PT ;  /* 0x0000000f4e4e7c10 */ /* 0x000fe4000affe4ff */
[----:B------:R-:W-:Y:S01]  /*83490*/  IADD3 R92, P4, PT, R92, UR14, RZ ;  /* 0x0000000e5c5c7c10 */ /* 0x000fe2000ff9e0ff */
[----:B------:R-:W-:Y:S01]  /*834a0*/  LDGSTS.E [R124+0x500], desc[UR22][R48.64], P3 ;  /* 0x00500000307c7fae */ /* 0x000fe200099a1016 */
[----:B-1----:R-:W-:Y:S02]  /*834b0*/  IMAD.MOV.U32 R126, RZ, RZ, R117 ;  /* 0x000000ffff7e7224 */ /* 0x002fe400078e0075 */
[----:B------:R-:W-:Y:S01]  /*834c0*/  IMAD.MOV.U32 R127, RZ, RZ, R91 ;  /* 0x000000ffff7f7224 */ /* 0x000fe200078e005b */
[----:B------:R-:W-:-:S04]  /*834d0*/  IADD3.X R111, PT, PT, R111, UR15, RZ, P4, !PT ;  /* 0x0000000f6f6f7c10 */ /* 0x000fc8000a7fe4ff */
[----:B------:R1:W-:Y:S01]  /*834e0*/  LDGSTS.E [R124+0x900], desc[UR22][R126.64], P3 ;  /* 0x009000007e7c7fae */ /* 0x0003e200099a1016 */
[----:B------:R-:W-:Y:S02]  /*834f0*/  IADD3 R105, P5, PT, R105, UR14, RZ ;  /* 0x0000000e69697c10 */ /* 0x000fe4000ffbe0ff */
[----:B------:R-:W-:Y:S02]  /*83500*/  IADD3 R140, P4, PT, R140, UR14, RZ ;  /* 0x0000000e8c8c7c10 */ /* 0x000fe4000ff9e0ff */
[----:B------:R-:W-:Y:S01]  /*83510*/  IADD3.X R106, PT, PT, R106, UR15, RZ, P5, !PT ;  /* 0x0000000f6a6a7c10 */ /* 0x000fe2000affe4ff */
        /* <DEDUP_REMOVED lines=38> */
[----:B------:R-:W-:Y:S01]  /*83780*/  IADD3.X R251, PT, PT, R251, UR15, RZ, P5, !PT ;  /* 0x0000000ffbfb7c10 */ /* 0x000fe2000affe4ff */
[----:B-1----:R-:W-:Y:S01]  /*83790*/  IMAD.MOV.U32 R126, RZ, RZ, R220 ;  /* 0x000000ffff7e7224 */ /* 0x002fe200078e00dc */
[----:B------:R-:W-:-:S05]  /*837a0*/  MOV R127, R219 ;  /* 0x000000db007f7202 */ /* 0x000fca0000000f00 */
        /* <DEDUP_REMOVED lines=9> */
[----:B------:R-:W-:Y:S01]  /*83840*/  IADD3 R20, P5, PT, R20, UR14, RZ ;  /* 0x0000000e14147c10 */ /* 0x000fe2000ffbe0ff */
[----:B------:R2:W-:Y:S01]  /*83850*/  STL [R1+0x3c], R0 ;  /* 0x00003c0001007387 */ /* 0x0005e20000100800 */
[----:B-1----:R-:W-:Y:S02]  /*83860*/  IMAD.MOV.U32 R126, RZ, RZ, R0 ;  /* 0x000000ffff7e7224 */ /* 0x002fe400078e0000 */
[----:B------:R-:W-:Y:S01]  /*83870*/  IADD3.X R23, PT, PT, R23, UR15, RZ, P5, !PT ;  /* 0x0000000f17177c10 */ /* 0x000fe2000affe4ff */
[----:B------:R-:W-:Y:S01]  /*83880*/  IMAD.MOV.U32 R127, RZ, RZ, R22 ;  /* 0x000000ffff7f7224 */ /* 0x000fe200078e0016 */
[----:B------:R1:W-:Y:S01]  /*83890*/  STL [R1+0x38], R22 ;  /* 0x0000381601007387 */ /* 0x0003e20000100800 */
[----:B----4-:R-:W-:-:S03]  /*838a0*/  IADD3 R3, P4, PT, R3, UR14, RZ ;  /* 0x0000000e03037c10 */ /* 0x010fc6000ff9e0ff */
        /* <DEDUP_REMOVED lines=27> */
[----:B--2---:R-:W-:-:S05]  /*83a60*/  IADD3 R0, P4, PT, R0, UR14, RZ ;  /* 0x0000000e00007c10 */ /* 0x004fca000ff9e0ff */
[----:B------:R2:W-:Y:S01]  /*83a70*/  STL [R1+0x13c], R0 ;  /* 0x00013c0001007387 */ /* 0x0005e20000100800 */
[----:B-1----:R-:W-:Y:S01]  /*83a80*/  IMAD.MOV.U32 R126, RZ, RZ, R0 ;  /* 0x000000ffff7e7224 */ /* 0x002fe200078e0000 */
[----:B------:R-:W-:Y:S02]  /*83a90*/  IADD3 R22, P5, PT, R22, UR14, RZ ;  /* 0x0000000e16167c10 */ /* 0x000fe4000ffbe0ff */
[----:B---3--:R-:W-:Y:S02]  /*83aa0*/  IADD3.X R20, PT, PT, R20, UR15, RZ, P4, !PT ;  /* 0x0000000f14147c10 */ /* 0x008fe4000a7fe4ff */
[----:B----4-:R-:W-:-:S03]  /*83ab0*/  IADD3.X R23, PT, PT, R23, UR15, RZ, P5, !PT ;  /* 0x0000000f17177c10 */ /* 0x010fc6000affe4ff */
[----:B------:R-:W-:Y:S01]  /*83ac0*/  IMAD.MOV.U32 R127, RZ, RZ, R20 ;  /* 0x000000ffff7f7224 */ /* 0x000fe200078e0014 */
[----:B------:R1:W-:Y:S04]  /*83ad0*/  STL [R1+0x138], R20 ;  /* 0x0001381401007387 */ /* 0x0003e80000100800 */
[----:B------:R3:W-:Y:S04]  /*83ae0*/  STL [R1+0x17c], R22 ;  /* 0x00017c1601007387 */ /* 0x0007e80000100800 */
[----:B--2---:R-:W2:Y:S04]  /*83af0*/  LDL.LU R0, [R1+0x23c] ;  /* 0x00023c0001007983 */ /* 0x004ea80000300800 */
[----:B------:R4:W-:Y:S04]  /*83b00*/  STL [R1+0x178], R23 ;  /* 0x0001781701007387 */ /* 0x0009e80000100800 */
[----:B------:R3:W-:Y:S04]  /*83b10*/  LDGSTS.E [R124+0x4900], desc[UR22][R126.64], P3 ;  /* 0x049000007e7c7fae */ /* 0x0007e800099a1016 */
[----:B-1----:R-:W2:Y:S01]  /*83b20*/  LDL.LU R20, [R1+0x27c] ;  /* 0x00027c0001147983 */ /* 0x002ea20000300800 */
[----:B------:R-:W-:Y:S01]  /*83b30*/  IADD3 R3, P4, PT, R3, UR14, RZ ;  /* 0x0000000e03037c10 */ /* 0x000fe2000ff9e0ff */
[----:B---3--:R-:W-:Y:S01]  /*83b40*/  IMAD.MOV.U32 R126, RZ, RZ, R22 ;  /* 0x000000ffff7e7224 */ /* 0x008fe200078e0016 */
[----:B------:R-:W-:Y:S01]  /*83b50*/  MOV R127, R23 ;  /* 0x00000017007f7202 */ /* 0x000fe20000000f00 */
[----:B------:R-:W3:Y:S01]  /*83b60*/  LDL.LU R22, [R1+0x238] ;  /* 0x0002380001167983 */ /* 0x000ee20000300800 */
        /* <DEDUP_REMOVED lines=33> */
[----:B---3--:R-:W-:-:S02]  /*83d80*/  IMAD.MOV.U32 R126, RZ, RZ, R20 ;  /* 0x000000ffff7e7224 */ /* 0x008fc400078e0014 */
[----:B------:R-:W-:Y:S01]  /*83d90*/  IMAD.MOV.U32 R127, RZ, RZ, R23 ;  /* 0x000000ffff7f7224 */ /* 0x000fe200078e0017 */
        /* <DEDUP_REMOVED lines=191> */
[----:B------:R1:W-:Y:S04]  /*84990*/  LDGSTS.E [R124+0x23100], desc[UR22][R126.64], P3 ;  /* 0x231000007e7c7fae */ /* 0x0003e800099a1016 */
[----:B------:R-:W4:Y:S04]  /*849a0*/  LDL.LU R24, [R1+0x8bc] ;  /* 0x0008bc0001187983 */ /* 0x000f280000300800 */
[----:B------:R1:W-:Y:S04]  /*849b0*/  STL [R1+0x7f8], R25 ;  /* 0x0007f81901007387 */ /* 0x0003e80000100800 */
[----:B------:R-:W4:Y:S01]  /*849c0*/  LDL.LU R3, [R1+0x8fc] ;  /* 0x0008fc0001037983 */ /* 0x000f220000300800 */
[----:B-1----:R-:W-:-:S03]  /*849d0*/  IMAD.MOV.U32 R127, RZ, RZ, R25 ;  /* 0x000000ffff7f7224 */ /* 0x002fc600078e0019 */
[----:B------:R-:W4:Y:S01]  /*849e0*/  LDL.LU R25, [R1+0x8b8] ;  /* 0x0008b80001197983 */ /* 0x000f220000300800 */
[----:B------:R-:W-:-:S03]  /*849f0*/  IMAD.MOV.U32 R126, RZ, RZ, R21 ;  /* 0x000000ffff7e7224 */ /* 0x000fc600078e0015 */
[----:B------:R-:W4:Y:S04]  /*84a00*/  LDL.LU R21, [R1+0x8f8] ;  /* 0x0008f80001157983 */ /* 0x000f280000300800 */
[----:B------:R1:W-:Y:S01]  /*84a10*/  LDGSTS.E [R124+0x23500], desc[UR22][R126.64], P3 ;  /* 0x235000007e7c7fae */ /* 0x0003e200099a1016 */
[----:B--2---:R-:W-:-:S05]  /*84a20*/  IADD3 R0, P4, PT, R0, UR14, RZ ;  /* 0x0000000e00007c10 */ /* 0x004fca000ff9e0ff */
[----:B-1----:R-:W-:Y:S01]  /*84a30*/  IMAD.MOV.U32 R126, RZ, RZ, R0 ;  /* 0x000000ffff7e7224 */ /* 0x002fe200078e0000 */
[----:B------:R-:W-:Y:S01]  /*84a40*/  STL [R1+0x83c], R0 ;  /* 0x00083c0001007387 */ /* 0x000fe20000100800 */
[----:B------:R-:W-:Y:S02]  /*84a50*/  IADD3 R20, P5, PT, R20, UR14, RZ ;  /* 0x0000000e14147c10 */ /* 0x000fe4000ffbe0ff */
[----:B---3--:R-:W-:Y:S02]  /*84a60*/  IADD3.X R22, PT, PT, R22, UR15, RZ, P4, !PT ;  /* 0x0000000f16167c10 */ /* 0x008fe4000a7fe4ff */
[----:B----4-:R-:W-:-:S03]  /*84a70*/  IADD3.X R23, PT, PT, R23, UR15, RZ, P5, !PT ;  /* 0x0000000f17177c10 */ /* 0x010fc6000affe4ff */
[----:B------:R-:W-:Y:S01]  /*84a80*/  IMAD.MOV.U32 R127, RZ, RZ, R22 ;  /* 0x000000ffff7f7224 */ /* 0x000fe200078e0016 */
[----:B------:R1:W-:Y:S04]  /*84a90*/  STL [R1+0x838], R22 ;  /* 0x0008381601007387 */ /* 0x0003e80000100800 */
[----:B------:R-:W-:Y:S04]  /*84aa0*/  STL [R1+0x87c], R20 ;  /* 0x00087c1401007387 */ /* 0x000fe80000100800 */
[----:B------:R2:W-:Y:S04]  /*84ab0*/  LDGSTS.E [R124+0x23900], desc[UR22][R126.64], P3 ;  /* 0x239000007e7c7fae */ /* 0x0005e800099a1016 */
[----:B-1----:R-:W3:Y:S04]  /*84ac0*/  LDL.LU R22, [R1+0x93c] ;  /* 0x00093c0001167983 */ /* 0x002ee80000300800 */
[----:B------:R1:W-:Y:S01]  /*84ad0*/  STL [R1+0x878], R23 ;  /* 0x0008781701007387 */ /* 0x0003e20000100800 */
[----:B--2---:R-:W-:-:S03]  /*84ae0*/  IMAD.MOV.U32 R126, RZ, RZ, R20 ;  /* 0x000000ffff7e7224 */ /* 0x004fc600078e0014 */
[----:B------:R-:W2:Y:S01]  /*84af0*/  LDL.LU R0, [R1+0x97c] ;  /* 0x00097c0001007983 */ /* 0x000ea20000300800 */
[----:B------:R-:W-:Y:S01]  /*84b00*/  IMAD.MOV.U32 R127, RZ, RZ, R23 ;  /* 0x000000ffff7f7224 */ /* 0x000fe200078e0017 */
[----:B------:R-:W-:Y:S02]  /*84b10*/  IADD3 R24, P4, PT, R24, UR14, RZ ;  /* 0x0000000e18187c10 */ /* 0x000fe4000ff9e0ff */
[----:B-1----:R-:W4:Y:S04]  /*84b20*/  LDL.LU R23, [R1+0x938] ;  /* 0x0009380001177983 */ /* 0x002f280000300800 */
[----:B------:R1:W-:Y:S01]  /*84b30*/  LDGSTS.E [R124+0x23d00], desc[UR22][R126.64], P3 ;  /* 0x23d000007e7c7fae */ /* 0x0003e200099a1016 */
[----:B------:R-:W-:-:S03]  /*84b40*/  IADD3 R3, P5, PT, R3, UR14, RZ ;  /* 0x0000000e03037c10 */ /* 0x000fc6000ffbe0ff */
[----:B------:R-:W4:Y:S01]  /*84b50*/  LDL.LU R20, [R1+0x978] ;  /* 0x0009780001147983 */ /* 0x000f220000300800 */
[----:B------:R-:W-:Y:S01]  /*84b60*/  IADD3.X R25, PT, PT, R25, UR15, RZ, P4, !PT ;  /* 0x0000000f19197c10 */ /* 0x000fe2000a7fe4ff */
[----:B-1----:R-:W-:Y:S01]  /*84b70*/  IMAD.MOV.U32 R126, RZ, RZ, R24 ;  /* 0x000000ffff7e7224 */ /* 0x002fe200078e0018 */
[----:B------:R-:W-:-:S03]  /*84b80*/  IADD3.X R21, PT, PT, R21, UR15, RZ, P5, !PT ;  /* 0x0000000f15157c10 */ /* 0x000fc6000affe4ff */
[----:B------:R-:W-:Y:S01]  /*84b90*/  IMAD.MOV.U32 R127, RZ, RZ, R25 ;  /* 0x000000ffff7f7224 */ /* 0x000fe200078e0019 */
[----:B------:R-:W-:Y:S04]  /*84ba0*/  STL [R1+0x8bc], R24 ;  /* 0x0008bc1801007387 */ /* 0x000fe80000100800 */
        /* <DEDUP_REMOVED lines=14> */
[----:B----4-:R-:W-:Y:S01]  /*84c90*/  IADD3.X R23, PT, PT, R23, UR15, RZ, P4, !PT ;  /* 0x0000000f17177c10 */ /* 0x010fe2000a7fe4ff */
[----:B-1----:R-:W-:-:S04]  /*84ca0*/  IMAD.MOV.U32 R126, RZ, RZ, R22 ;  /* 0x000000ffff7e7224 */ /* 0x002fc800078e0016 */
[----:B------:R1:W-:Y:S01]  /*84cb0*/  STL [R1+0x938], R23 ;  /* 0x0009381701007387 */ /* 0x0003e20000100800 */
[----:B------:R-:W-:-:S03]  /*84cc0*/  IADD3.X R20, PT, PT, R20, UR15, RZ, P5, !PT ;  /* 0x0000000f14147c10 */ /* 0x000fc6000affe4ff */
[----:B------:R-:W-:Y:S01]  /*84cd0*/  STL [R1+0x97c], R0 ;  /* 0x00097c0001007387 */ /* 0x000fe20000100800 */
[----:B------:R-:W-:-:S03]  /*84ce0*/  IMAD.MOV.U32 R127, RZ, RZ, R23 ;  /* 0x000000ffff7f7224 */ /* 0x000fc600078e0017 */
[----:B------:R-:W2:Y:S04]  /*84cf0*/  LDL.LU R24, [R1+0xa3c] ;  /* 0x000a3c0001187983 */ /* 0x000ea80000300800 */
[----:B------:R4:W-:Y:S04]  /*84d00*/  STL [R1+0x978], R20 ;  /* 0x0009781401007387 */ /* 0x0009e80000100800 */
[----:B---3--:R-:W3:Y:S04]  /*84d10*/  LDL.LU R22, [R1+0xa7c] ;  /* 0x000a7c0001167983 */ /* 0x008ee80000300800 */
[----:B------:R-:W3:Y:S04]  /*84d20*/  LDL.LU R25, [R1+0xa38] ;  /* 0x000a380001197983 */ /* 0x000ee80000300800 */
[----:B------:R4:W-:Y:S04]  /*84d30*/  LDGSTS.E [R124+0x24900], desc[UR22][R126.64], P3 ;  /* 0x249000007e7c7fae */ /* 0x0009e800099a1016 */
[----:B-1----:R-:W3:Y:S01]  /*84d40*/  LDL.LU R23, [R1+0xa78] ;  /* 0x000a780001177983 */ /* 0x002ee20000300800 */
[----:B----4-:R-:W-:Y:S01]  /*84d50*/  IMAD.MOV.U32 R126, RZ, RZ, R0 ;  /* 0x000000ffff7e7224 */ /* 0x010fe200078e0000 */
[----:B------:R-:W-:-:S02]  /*84d60*/  MOV R127, R20 ;  /* 0x00000014007f7202 */ /* 0x000fc40000000f00 */
[----:B------:R-:W4:Y:S04]  /*84d70*/  LDL.LU R20, [R1+0xabc] ;  /* 0x000abc0001147983 */ /* 0x000f280000300800 */
[----:B------:R-:W4:Y:S01]  /*84d80*/  LDL.LU R0, [R1+0xafc] ;  /* 0x000afc0001007983 */ /* 0x000f220000300800 */
[----:B------:R-:W-:-:S03]  /*84d90*/  IADD3 R3, P4, PT, R3, UR14, RZ ;  /* 0x0000000e03037c10 */ /* 0x000fc6000ff9e0ff */
[----:B------:R1:W-:Y:S01]  /*84da0*/  LDGSTS.E [R124+0x24d00], desc[UR22][R126.64], P3 ;  /* 0x24d000007e7c7fae */ /* 0x0003e200099a1016 */
[----:B------:R-:W-:Y:S02]  /*84db0*/  IADD3.X R21, PT, PT, R21, UR15, RZ, P4, !PT ;  /* 0x0000000f15157c10 */ /* 0x000fe4000a7fe4ff */
[----:B------:R-:W-:Y:S01]  /*84dc0*/  IADD3 R245, P5, PT, R245, UR14, RZ ;  /* 0x0000000ef5f57c10 */ /* 0x000fe2000ffbe0ff */
[----:B------:R-:W-:Y:S03]  /*84dd0*/  STL [R1+0x9bc], R3 ;  /* 0x0009bc0301007387 */ /* 0x000fe60000100800 */
[----:B------:R-:W-:Y:S01]  /*84de0*/  IADD3.X R246, PT, PT, R246, UR15, RZ, P5, !PT ;  /* 0x0000000ff6f67c10 */ /* 0x000fe2000affe4ff */
[----:B------:R1:W-:Y:S02]  /*84df0*/  STL [R1+0x9b8], R21 ;  /* 0x0009b81501007387 */ /* 0x0003e40000100800 */
[----:B-1----:R-:W-:-:S02]  /*84e00*/  IMAD.MOV.U32 R127, RZ, RZ, R21 ;  /* 0x000000ffff7f7224 */ /* 0x002fc400078e0015 */
[----:B------:R-:W-:Y:S01]  /*84e10*/  STL [R1+0x9fc], R245 ;  /* 0x0009fcf501007387 */ /* 0x000fe20000100800 */
[----:B------:R-:W-:-:S03]  /*84e20*/  IMAD.MOV.U32 R126, RZ, RZ, R3 ;  /* 0x000000ffff7e7224 */ /* 0x000fc600078e0003 */
[----:B------:R-:W4:Y:S04]  /*84e30*/  LDL.LU R21, [R1+0xab8] ;  /* 0x000ab80001157983 */ /* 0x000f280000300800 */
[----:B------:R1:W-:Y:S04]  /*84e40*/  STL [R1+0x9f8], R246 ;  /* 0x0009f8f601007387 */ /* 0x0003e80000100800 */
[----:B------:R-:W4:Y:S04]  /*84e50*/  LDL.LU R3, [R1+0xaf8] ;  /* 0x000af80001037983 */ /* 0x000f280000300800 */
[----:B------:R1:W-:Y:S02]  /*84e60*/  LDGSTS.E [R124+0x25100], desc[UR22][R126.64], P3 ;  /* 0x251000007e7c7fae */ /* 0x0003e400099a1016 */
[----:B-1----:R-:W-:-:S02]  /*84e70*/  IMAD.MOV.U32 R126, RZ, RZ, R245 ;  /* 0x000000ffff7e7224 */ /* 0x002fc400078e00f5 */
[----:B------:R-:W-:-:S05]  /*84e80*/  IMAD.MOV.U32 R127, RZ, RZ, R246 ;  /* 0x000000ffff7f7224 */ /* 0x000fca00078e00f6 */
[----:B------:R1:W-:Y:S01]  /*84e90*/  LDGSTS.E [R124+0x25500], desc[UR22][R126.64], P3 ;  /* 0x255000007e7c7fae */ /* 0x0003e200099a1016 */
[----:B--2---:R-:W-:-:S05]  /*84ea0*/  IADD3 R24, P4, PT, R24, UR14, RZ ;  /* 0x0000000e18187c10 */ /* 0x004fca000ff9e0ff */
[----:B-1----:R-:W-:Y:S01]  /*84eb0*/  IMAD.MOV.U32 R126, RZ, RZ, R24 ;  /* 0x000000ffff7e7224 */ /* 0x002fe200078e0018 */
[----:B---3--:R-:W-:Y:S02]  /*84ec0*/  IADD3 R22, P5, PT, R22, UR14, RZ ;  /* 0x0000000e16167c10 */ /* 0x008fe4000ffbe0ff */
[----:B------:R-:W-:-:S05]  /*84ed0*/  IADD3.X R25, PT, PT, R25, UR15, RZ, P4, !PT ;  /* 0x0000000f19197c10 */ /* 0x000fca000a7fe4ff */
[----:B------:R-:W-:Y:S01]  /*84ee0*/  IMAD.MOV.U32 R127, RZ, RZ, R25 ;  /* 0x000000ffff7f7224 */ /* 0x000fe200078e0019 */
[----:B------:R-:W-:Y:S01]  /*84ef0*/  IADD3.X R23, PT, PT, R23, UR15, RZ, P5, !PT ;  /* 0x0000000f17177c10 */ /* 0x000fe2000affe4ff */
[----:B------:R1:W-:Y:S04]  /*84f00*/  STL [R1+0xa3c], R24 ;  /* 0x000a3c1801007387 */ /* 0x0003e80000100800 */
[----:B------:R2:W-:Y:S01]  /*84f10*/  LDGSTS.E [R124+0x25900], desc[UR22][R126.64], P3 ;  /* 0x259000007e7c7fae */ /* 0x0005e200099a1016 */
[----:B----4-:R-:W-:-:S03]  /*84f20*/  IADD3 R20, P4, PT, R20, UR14, RZ ;  /* 0x0000000e14147c10 */ /* 0x010fc6000ff9e0ff */
[----:B------:R-:W-:Y:S01]  /*84f30*/  STL [R1+0xa38], R25 ;  /* 0x000a381901007387 */ /* 0x000fe20000100800 */
[----:B------:R-:W-:Y:S01]  /*84f40*/  IADD3 R0, P5, PT, R0, UR14, RZ ;  /* 0x0000000e00007c10 */ /* 0x000fe2000ffbe0ff */
[----:B--2---:R-:W-:Y:S02]  /*84f50*/  IMAD.MOV.U32 R126, RZ, RZ, R22 ;  /* 0x000000ffff7e7224 */ /* 0x004fe400078e0016 */
        /* <DEDUP_REMOVED lines=42> */
[----:B------:R-:W-:Y:S01]  /*85200*/  IADD3 R20, P4, PT, R20, UR14, RZ ;  /* 0x0000000e14147c10 */ /* 0x000fe2000ff9e0ff */
[----:B------:R-:W-:Y:S01]  /*85210*/  STL [R1+0xb7c], R245 ;  /* 0x000b7cf501007387 */ /* 0x000fe20000100800 */
[----:B-1----:R-:W-:Y:S02]  /*85220*/  IMAD.MOV.U32 R126, RZ, RZ, R245 ;  /* 0x000000ffff7e7224 */ /* 0x002fe400078e00f5 */
[----:B------:R-:W-:Y:S01]  /*85230*/  IMAD.MOV.U32 R127, RZ, RZ, R246 ;  /* 0x000000ffff7f7224 */ /* 0x000fe200078e00f6 */
[----:B------:R-:W-:-:S04]  /*85240*/  IADD3 R0, P5, PT, R0, UR14, RZ ;  /* 0x0000000e00007c10 */ /* 0x000fc8000ffbe0ff */
[----:B------:R1:W-:Y:S01]  /*85250*/  LDGSTS.E [R124+0x26d00], desc[UR22][R126.64], P3 ;  /* 0x26d000007e7c7fae */ /* 0x0003e200099a1016 */
[----:B------:R-:W-:-:S03]  /*85260*/  IADD3.X R21, PT, PT, R21, UR15, RZ, P4, !PT ;  /* 0x0000000f15157c10 */ /* 0x000fc6000a7fe4ff */
[----:B------:R-:W-:Y:S01]  /*85270*/  STL [R1+0xb78], R246 ;  /* 0x000b78f601007387 */ /* 0x000fe20000100800 */
[----:B------:R-:W-:-:S03]  /*85280*/  IADD3.X R3, PT, PT, R3, UR15, RZ, P5, !PT ;  /* 0x0000000f03037c10 */ /* 0x000fc6000affe4ff */
[----:B------:R-:W-:Y:S01]  /*85290*/  STL [R1+0xbbc], R24 ;  /* 0x000bbc1801007387 */ /* 0x000fe20000100800 */
[----:B-1----:R-:W-:Y:S01]  /*852a0*/  IMAD.MOV.U32 R126, RZ, RZ, R24 ;  /* 0x000000ffff7e7224 */ /* 0x002fe200078e0018 */
[----:B------:R-:W-:Y:S02]  /*852b0*/  MOV R127, R25 ;  /* 0x00000019007f7202 */ /* 0x000fe40000000f00 */
[----:B------:R1:W-:Y:S04]  /*852c0*/  STL [R1+0xbb8], R25 ;  /* 0x000bb81901007387 */ /* 0x0003e80000100800 */
[----:B------:R2:W-:Y:S04]  /*852d0*/  LDGSTS.E [R124+0x27100], desc[UR22][R126.64], P3 ;  /* 0x271000007e7c7fae */ /* 0x0005e800099a1016 */
[----:B------:R-:W-:Y:S04]  /*852e0*/  STL [R1+0xbfc], R22 ;  /* 0x000bfc1601007387 */ /* 0x000fe80000100800 */
[----:B------:R-:W-:Y:S01]  /*852f0*/  STL [R1+0xbf8], R23 ;  /* 0x000bf81701007387 */ /* 0x000fe20000100800 */
[----:B--2---:R-:W-:-:S02]  /*85300*/  IMAD.MOV.U32 R126, RZ, RZ, R22 ;  /* 0x000000ffff7e7224 */ /* 0x004fc400078e0016 */
[----:B------:R-:W-:Y:S01]  /*85310*/  IMAD.MOV.U32 R127, RZ, RZ, R23 ;  /* 0x000000ffff7f7224 */ /* 0x000fe200078e0017 */
[----:B------:R-:W-:Y:S04]  /*85320*/  STL [R1+0xc3c], R20 ;  /* 0x000c3c1401007387 */ /* 0x000fe80000100800 */
[----:B------:R2:W-:Y:S04]  /*85330*/  STL [R1+0xc38], R21 ;  /* 0x000c381501007387 */ /* 0x0005e80000100800 */
[----:B------:R3:W-:Y:S04]  /*85340*/  STL [R1+0xc7c], R0 ;  /* 0x000c7c0001007387 */ /* 0x0007e80000100800 */
[----:B------:R4:W-:Y:S04]  /*85350*/  LDGSTS.E [R124+0x27500], desc[UR22][R126.64], P3 ;  /* 0x275000007e7c7fae */ /* 0x0009e800099a1016 */
[----:B------:R2:W-:Y:S04]  /*85360*/  STL [R1+0xc78], R3 ;  /* 0x000c780301007387 */ /* 0x0005e80000100800 */
[----:B-1----:R-:W3:Y:S01]  /*85370*/  LDL.LU R25, [R1] ;  /* 0x0000000001197983 */ /* 0x002ee20000300800 */
[----:B----4-:R-:W-:-:S03]  /*85380*/  IMAD.MOV.U32 R127, RZ, RZ, R21 ;  /* 0x000000ffff7f7224 */ /* 0x010fc600078e0015 */
[----:B--2---:R-:W2:Y:S01]  /*85390*/  LDL.LU R21, [R1+0x4] ;  /* 0x0000040001157983 */ /* 0x004ea20000300800 */
[----:B------:R-:W-:Y:S01]  /*853a0*/  IMAD.MOV.U32 R126, RZ, RZ, R20 ;  /* 0x000000ffff7e7224 */ /* 0x000fe200078e0014 */
[----:B------:R-:W-:Y:S02]  /*853b0*/  IADD3 R65, P4, PT, R65, UR14, RZ ;  /* 0x0000000e41417c10 */ /* 0x000fe4000ff9e0ff */
[----:B------:R-:W-:Y:S01]  /*853c0*/  IADD3 R50, P5, PT, R50, UR14, RZ ;  /* 0x0000000e32327c10 */ /* 0x000fe2000ffbe0ff */
[----:B------:R-:W4:Y:S01]  /*853d0*/  LDL.LU R22, [R1+0x40] ;  /* 0x0000400001167983 */ /* 0x000f220000300800 */
[----:B------:R-:W-:-:S03]  /*853e0*/  IADD3.X R66, PT, PT, R66, UR15, RZ, P4, !PT ;  /* 0x0000000f42427c10 */ /* 0x000fc6000a7fe4ff */
[----:B------:R1:W-:Y:S01]  /*853f0*/  LDGSTS.E [R124+0x27900], desc[UR22][R126.64], P3 ;  /* 0x279000007e7c7fae */ /* 0x0003e200099a1016 */
[----:B------:R-:W-:Y:S02]  /*85400*/  IADD3 R118, P4, PT, R118, UR14, RZ ;  /* 0x0000000e76767c10 */ /* 0x000fe4000ff9e0ff */
[----:B------:R-:W-:Y:S02]  /*85410*/  IADD3.X R51, PT, PT, R51, UR15, RZ, P5, !PT ;  /* 0x0000000f33337c10 */ /* 0x000fe4000affe4ff */
[----:B------:R-:W-:Y:S01]  /*85420*/  IADD3.X R93, PT, PT, R93, UR15, RZ, P4, !PT ;  /* 0x0000000f5d5d7c10 */ /* 0x000fe2000a7fe4ff */
[----:B-1----:R-:W-:Y:S02]  /*85430*/  IMAD.MOV.U32 R126, RZ, RZ, R0 ;  /* 0x000000ffff7e7224 */ /* 0x002fe400078e0000 */
[----:B------:R-:W-:Y:S01]  /*85440*/  IMAD.MOV.U32 R127, RZ, RZ, R3 ;  /* 0x000000ffff7f7224 */ /* 0x000fe200078e0003 */
[----:B------:R-:W-:Y:S01]  /*85450*/  IADD3 R79, P5, PT, R79, UR14, RZ ;  /* 0x0000000e4f4f7c10 */ /* 0x000fe2000ffbe0ff */
[----:B---3--:R-:W3:Y:S04]  /*85460*/  LDL.LU R0, [R1+0x44] ;  /* 0x0000440001007983 */ /* 0x008ee80000300800 */
[----:B------:R1:W-:Y:S01]  /*85470*/  LDGSTS.E [R124+0x27d00], desc[UR22][R126.64], P3 ;  /* 0x27d000007e7c7fae */ /* 0x0003e200099a1016 */
[----:B------:R-:W-:-:S02]  /*85480*/  IADD3.X R80, PT, PT, R80, UR15, RZ, P5, !PT ;  /* 0x0000000f50507c10 */ /* 0x000fc4000affe4ff */
[----:B------:R-:W-:Y:S01]  /*85490*/  IADD3 R94, P4, PT, R94, UR14, RZ ;  /* 0x0000000e5e5e7c10 */ /* 0x000fe2000ff9e0ff */
[----:B------:R-:W4:Y:S01]  /*854a0*/  LDL.LU R23, [R1+0x80] ;  /* 0x0000800001177983 */ /* 0x000f220000300800 */
[----:B-1----:R-:W-:Y:S02]  /*854b0*/  VIADD R124, R14, UR5 ;  /* 0x000000050e7c7c36 */ /* 0x002fe40008000000 */
[----:B------:R-:W-:Y:S02]  /*854c0*/  IMAD.MOV.U32 R126, RZ, RZ, R65 ;  /* 0x000000ffff7e7224 */ /* 0x000fe400078e0041 */
[----:B------:R-:W-:Y:S01]  /*854d0*/  IMAD.MOV.U32 R127, RZ, RZ, R66 ;  /* 0x000000ffff7f7224 */ /* 0x000fe200078e0042 */
[----:B------:R-:W-:Y:S01]  /*854e0*/  IADD3.X R112, PT, PT, R112, UR15, RZ, P4, !PT ;  /* 0x0000000f70707c10 */ /* 0x000fe2000a7fe4ff */
[----:B------:R-:W4:Y:S04]  /*854f0*/  LDL.LU R20, [R1+0x84] ;  /* 0x0000840001147983 */ /* 0x000f280000300800 */
[----:B------:R1:W-:Y:S04]  /*85500*/  LDGSTS.E [R124+0x180], desc[UR22][R126.64], P3 ;  /* 0x001800007e7c7fae */ /* 0x0003e800099a1016 */
[----:B------:R-:W-:Y:S01]  /*85510*/  LDGSTS.E [R124+0x580], desc[UR22][R50.64], P3 ;  /* 0x00580000327c7fae */ /* 0x000fe200099a1016 */
[----:B------:R-:W-:-:S02]  /*85520*/  IADD3 R107, P5, PT, R107, UR14, RZ ;  /* 0x0000000e6b6b7c10 */ /* 0x000fc4000ffbe0ff */
[----:B------:R-:W-:Y:S01]  /*85530*/  IADD3 R142, P4, PT, R142, UR14, RZ ;  /* 0x0000000e8e8e7c10 */ /* 0x000fe2000ff9e0ff */
[----:B------:R-:W4:Y:S01]  /*85540*/  LDL.LU R3, [R1+0xc4] ;  /* 0x0000c40001037983 */ /* 0x000f220000300800 */
[----:B-1----:R-:W-:Y:S02]  /*85550*/  IMAD.MOV.U32 R126, RZ, RZ, R118 ;  /* 0x000000ffff7e7224 */ /* 0x002fe400078e0076 */
[----:B------:R-:W-:Y:S01]  /*85560*/  IMAD.MOV.U32 R127, RZ, RZ, R93 ;  /* 0x000000ffff7f7224 */ /* 0x000fe200078e005d */
[----:B------:R-:W-:Y:S01]  /*85570*/  IADD3.X R108, PT, PT, R108, UR15, RZ, P5, !PT ;  /* 0x0000000f6c6c7c10 */ /* 0x000fe2000affe4ff */
[----:B------:R-:W4:Y:S04]  /*85580*/  LDL.LU R24, [R1+0x104] ;  /* 0x0001040001187983 */ /* 0x000f280000300800 */
[----:B------:R1:W-:Y:S02]  /*85590*/  LDGSTS.E [R124+0x980], desc[UR22][R126.64], P3 ;  /* 0x009800007e7c7fae */ /* 0x0003e400099a1016 */
[----:B-1----:R-:W-:-:S02]  /*855a0*/  IMAD.MOV.U32 R126, RZ, RZ, R79 ;  /* 0x000000ffff7e7224 */ /* 0x002fc400078e004f */
        /* <DEDUP_REMOVED lines=42> */
[----:B--2---:R-:W-:-:S04]  /*85850*/  IADD3 R21, P5, PT, R21, UR14, RZ ;  /* 0x0000000e15157c10 */ /* 0x004fc8000ffbe0ff */
[----:B------:R-:W-:Y:S01]  /*85860*/  IADD3.X R25, PT, PT, R25, UR15, RZ, P5, !PT ;  /* 0x0000000f19197c10 */ /* 0x000fe2000affe4ff */
[----:B------:R2:W-:Y:S01]  /*85870*/  STL [R1+0x4], R21 ;  /* 0x0000041501007387 */ /* 0x0005e20000100800 */
[----:B-1----:R-:W-:-:S03]  /*85880*/  MOV R126, R21 ;  /* 0x00000015007e7202 */ /* 0x002fc60000000f00 */
[----:B------:R1:W-:Y:S01]  /*85890*/  STL [R1], R25 ;  /* 0x0000001901007387 */ /* 0x0003e20000100800 */
[----:B------:R-:W-:-:S03]  /*858a0*/  IMAD.MOV.U32 R127, RZ, RZ, R25 ;  /* 0x000000ffff7f7224 */ /* 0x000fc600078e0019 */
[----:B--2---:R-:W2:Y:S04]  /*858b0*/  LDL.LU R21, [R1+0xc0] ;  /* 0x0000c00001157983 */ /* 0x004ea80000300800 */
[----:B-1----:R-:W2:Y:S04]  /*858c0*/  LDL.LU R25, [R1+0x100] ;  /* 0x0001000001197983 */ /* 0x002ea80000300800 */
[----:B------:R1:W-:Y:S01]  /*858d0*/  LDGSTS.E [R124+0x3580], desc[UR22][R126.64], P3 ;  /* 0x035800007e7c7fae */ /* 0x0003e200099a1016 */
[----:B---3--:R-:W-:-:S04]  /*858e0*/  IADD3 R0, P4, PT, R0, UR14, RZ ;  /* 0x0000000e00007c10 */ /* 0x008fc8000ff9e0ff */
[----:B----4-:R-:W-:Y:S01]  /*858f0*/  IADD3.X R22, PT, PT, R22, UR15, RZ, P4, !PT ;  /* 0x0000000f16167c10 */ /* 0x010fe2000a7fe4ff */
[----:B------:R3:W-:Y:S04]  /*85900*/  STL [R1+0x44], R0 ;  /* 0x0000440001007387 */ /* 0x0007e80000100800 */
[----:B------:R4:W-:Y:S01]  /*85910*/  STL [R1+0x40], R22 ;  /* 0x0000401601007387 */ /* 0x0009e20000100800 */
[----:B-1----:R-:W-:Y:S02]  /*85920*/  IMAD.MOV.U32 R126, RZ, RZ, R0 ;  /* 0x000000ffff7e7224 */ /* 0x002fe400078e0000 */
[----:B------:R-:W-:-:S05]  /*85930*/  IMAD.MOV.U32 R127, RZ, RZ, R22 ;  /* 0x000000ffff7f7224 */ /* 0x000fca00078e0016 */
[----:B------:R1:W-:Y:S01]  /*85940*/  LDGSTS.E [R124+0x3980], desc[UR22][R126.64], P3 ;  /* 0x039800007e7c7fae */ /* 0x0003e200099a1016 */
[----:B------:R-:W-:-:S04]  /*85950*/  IADD3 R20, P5, PT, R20, UR14, RZ ;  /* 0x0000000e14147c10 */ /* 0x000fc8000ffbe0ff */
[----:B------:R-:W-:Y:S01]  /*85960*/  IADD3.X R23, PT, PT, R23, UR15, RZ, P5, !PT ;  /* 0x0000000f17177c10 */ /* 0x000fe2000affe4ff */
[----:B------:R1:W-:Y:S04]  /*85970*/  STL [R1+0x84], R20 ;  /* 0x0000841401007387 */ /* 0x0003e80000100800 */
[----:B---3--:R-:W3:Y:S01]  /*85980*/  LDL.LU R0, [R1+0x144] ;  /* 0x0001440001007983 */ /* 0x008ee20000300800 */
[----:B------:R-:W-:-:S03]  /*85990*/  IADD3 R3, P4, PT, R3, UR14, RZ ;  /* 0x0000000e03037c10 */ /* 0x000fc6000ff9e0ff */
[----:B------:R4:W-:Y:S01]  /*859a0*/  STL [R1+0x80], R23 ;  /* 0x0000801701007387 */ /* 0x0009e20000100800 */
[----:B-1----:R-:W-:Y:S02]  /*859b0*/  IMAD.MOV.U32 R126, RZ, RZ, R20 ;  /* 0x000000ffff7e7224 */ /* 0x002fe400078e0014 */
[----:B------:R-:W-:Y:S01]  /*859c0*/  IMAD.MOV.U32 R127, RZ, RZ, R23 ;  /* 0x000000ffff7f7224 */ /* 0x000fe200078e0017 */
[----:B----4-:R-:W4:Y:S01]  /*859d0*/  LDL.LU R22, [R1+0x184] ;  /* 0x0001840001167983 */ /* 0x010f220000300800 */
[----:B------:R-:W-:-:S03]  /*859e0*/  IADD3 R24, P5, PT, R24, UR14, RZ ;  /* 0x0000000e18187c10 */ /* 0x000fc6000ffbe0ff */
[----:B------:R-:W4:Y:S04]  /*859f0*/  LDL.LU R20, [R1+0x140] ;  /* 0x0001400001147983 */ /* 0x000f280000300800 */
[----:B------:R-:W4:Y:S04]  /*85a00*/  LDL.LU R23, [R1+0x180] ;  /* 0x0001800001177983 */ /* 0x000f280000300800 */
[----:B------:R1:W-:Y:S04]  /*85a10*/  LDGSTS.E [R124+0x3d80], desc[UR22][R126.64], P3 ;  /* 0x03d800007e7c7fae */ /* 0x0003e800099a1016 */
[----:B------:R2:W-:Y:S01]  /*85a20*/  STL [R1+0xc4], R3 ;  /* 0x0000c40301007387 */ /* 0x0005e20000100800 */
[----:B-1----:R-:W-:Y:S01]  /*85a30*/  IMAD.MOV.U32 R126, RZ, RZ, R3 ;  /* 0x000000ffff7e7224 */ /* 0x002fe200078e0003 */
[----:B--2---:R-:W-:-:S02]  /*85a40*/  IADD3.X R21, PT, PT, R21, UR15, RZ, P4, !PT ;  /* 0x0000000f15157c10 */ /* 0x004fc4000a7fe4ff */
[----:B------:R-:W-:-:S03]  /*85a50*/  IADD3.X R25, PT, PT, R25, UR15, RZ, P5, !PT ;  /* 0x0000000f19197c10 */ /* 0x000fc6000affe4ff */
[----:B------:R-:W-:Y:S01]  /*85a60*/  IMAD.MOV.U32 R127, RZ, RZ, R21 ;  /* 0x000000ffff7f7224 */ /* 0x000fe200078e0015 */
[----:B------:R1:W-:Y:S04]  /*85a70*/  STL [R1+0xc0], R21 ;  /* 0x0000c01501007387 */ /* 0x0003e80000100800 */
[----:B------:R2:W-:Y:S04]  /*85a80*/  STL [R1+0x104], R24 ;  /* 0x0001041801007387 */ /* 0x0005e80000100800 */
[----:B------:R-:W4:Y:S04]  /*85a90*/  LDL.LU R3, [R1+0x1c4] ;  /* 0x0001c40001037983 */ /* 0x000f280000300800 */
[----:B------:R2:W-:Y:S04]  /*85aa0*/  STL [R1+0x100], R25 ;  /* 0x0001001901007387 */ /* 0x0005e80000100800 */
[----:B------:R2:W-:Y:S04]  /*85ab0*/  LDGSTS.E [R124+0x4180], desc[UR22][R126.64], P3 ;  /* 0x041800007e7c7fae */ /* 0x0005e800099a1016 */
[----:B-1----:R-:W4:Y:S01]  /*85ac0*/  LDL.LU R21, [R1+0x204] ;  /* 0x0002040001157983 */ /* 0x002f220000300800 */
[----:B--2---:R-:W-:-:S03]  /*85ad0*/  IMAD.MOV.U32 R126, RZ, RZ, R24 ;  /* 0x000000ffff7e7224 */ /* 0x004fc600078e0018 */
[----:B------:R-:W2:Y:S01]  /*85ae0*/  LDL.LU R24, [R1+0x1c0] ;  /* 0x0001c00001187983 */ /* 0x000ea20000300800 */
[----:B------:R-:W-:-:S03]  /*85af0*/  IMAD.MOV.U32 R127, RZ, RZ, R25 ;  /* 0x000000ffff7f7224 */ /* 0x000fc600078e0019 */
[----:B------:R-:W2:Y:S01]  /*85b00*/  LDL.LU R25, [R1+0x200] ;  /* 0x0002000001197983 */ /* 0x000ea20000300800 */
[----:B---3--:R-:W-:-:S03]  /*85b10*/  IADD3 R0, P4, PT, R0, UR14, RZ ;  /* 0x0000000e00007c10 */ /* 0x008fc6000ff9e0ff */
[----:B------:R1:W-:Y:S01]  /*85b20*/  LDGSTS.E [R124+0x4580], desc[UR22][R126.64], P3 ;  /* 0x045800007e7c7fae */ /* 0x0003e200099a1016 */
[----:B----4-:R-:W-:Y:S02]  /*85b30*/  IADD3 R22, P5, PT, R22, UR14, RZ ;  /* 0x0000000e16167c10 */ /* 0x010fe4000ffbe0ff */
[----:B------:R-:W-:Y:S01]  /*85b40*/  IADD3.X R20, PT, PT, R20, UR15, RZ, P4, !PT ;  /* 0x0000000f14147c10 */ /* 0x000fe2000a7fe4ff */
[----:B------:R3:W-:Y:S01]  /*85b50*/  STL [R1+0x144], R0 ;  /* 0x0001440001007387 */ /* 0x0007e20000100800 */
[----:B-1----:R-:W-:Y:S01]  /*85b60*/  IMAD.MOV.U32 R126, RZ, RZ, R0 ;  /* 0x000000ffff7e7224 */ /* 0x002fe200078e0000 */
[----:B------:R-:W-:Y:S02]  /*85b70*/  IADD3.X R23, PT, PT, R23, UR15, RZ, P5, !PT ;  /* 0x0000000f17177c10 */ /* 0x000fe4000affe4ff */
[----:B------:R-:W-:Y:S01]  /*85b80*/  IMAD.MOV.U32 R127, RZ, RZ, R20 ;  /* 0x000000ffff7f7224 */ /* 0x000fe200078e0014 */
[----:B------:R1:W-:Y:S04]  /*85b90*/  STL [R1+0x140], R20 ;  /* 0x0001401401007387 */ /* 0x0003e80000100800 */
[----:B------:R4:W-:Y:S04]  /*85ba0*/  STL [R1+0x184], R22 ;  /* 0x0001841601007387 */ /* 0x0009e80000100800 */
[----:B---3--:R-:W3:Y:S04]  /*85bb0*/  LDL.LU R0, [R1+0x244] ;  /* 0x0002440001007983 */ /* 0x008ee80000300800 */
[----:B------:R4:W-:Y:S04]  /*85bc0*/  STL [R1+0x180], R23 ;  /* 0x0001801701007387 */ /* 0x0009e80000100800 */
[----:B------:R4:W-:Y:S04]  /*85bd0*/  LDGSTS.E [R124+0x4980], desc[UR22][R126.64], P3 ;  /* 0x049800007e7c7fae */ /* 0x0009e800099a1016 */
[----:B-1----:R-:W3:Y:S01]  /*85be0*/  LDL.LU R20, [R1+0x284] ;  /* 0x0002840001147983 */ /* 0x002ee20000300800 */
[----:B----4-:R-:W-:-:S02]  /*85bf0*/  IMAD.MOV.U32 R126, RZ, RZ, R22 ;  /* 0x000000ffff7e7224 */ /* 0x010fc400078e0016 */
[----:B------:R-:W-:Y:S01]  /*85c00*/  IMAD.MOV.U32 R127, RZ, RZ, R23 ;  /* 0x000000ffff7f7224 */ /* 0x000fe200078e0017 */
[----:B------:R-:W4:Y:S04]  /*85c10*/  LDL.LU R22, [R1+0x240] ;  /* 0x0002400001167983 */ /* 0x000f280000300800 */
[----:B------:R-:W4:Y:S04]  /*85c20*/  LDL.LU R23, [R1+0x280] ;  /* 0x0002800001177983 */ /* 0x000f280000300800 */
[----:B------:R1:W-:Y:S01]  /*85c30*/  LDGSTS.E [R124+0x4d80], desc[UR22][R126.64], P3 ;  /* 0x04d800007e7c7fae */ /* 0x0003e200099a1016 */
[----:B------:R-:W-:-:S05]  /*85c40*/  IADD3 R3, P4, PT, R3, UR14, RZ ;  /* 0x0000000e03037c10 */ /* 0x000fca000ff9e0ff */
[----:B------:R2:W-:Y:S01]  /*85c50*/  STL [R1+0x1c4], R3 ;  /* 0x0001c40301007387 */ /* 0x0005e20000100800 */
[----:B-1----:R-:W-:Y:S01]  /*85c60*/  IMAD.MOV.U32 R126, RZ, RZ, R3 ;  /* 0x000000ffff7e7224 */ /* 0x002fe200078e0003 */
[----:B------:R-:W-:Y:S02]  /*85c70*/  IADD3 R21, P5, PT, R21, UR14, RZ ;  /* 0x0000000e15157c10 */ /* 0x000fe4000ffbe0ff */
[----:B--2---:R-:W-:Y:S02]  /*85c80*/  IADD3.X R24, PT, PT, R24, UR15, RZ, P4, !PT ;  /* 0x0000000f18187c10 */ /* 0x004fe4000a7fe4ff */
        /* <DEDUP_REMOVED lines=8> */
[----:B--2---:R-:W-:-:S03]  /*85d10*/  MOV R126, R21 ;  /* 0x00000015007e7202 */ /* 0x004fc60000000f00 */
[----:B------:R-:W2:Y:S01]  /*85d20*/  LDL.LU R21, [R1+0x2c0] ;  /* 0x0002c00001157983 */ /* 0x000ea20000300800 */
[----:B------:R-:W-:-:S03]  /*85d30*/  IMAD.MOV.U32 R127, RZ, RZ, R25 ;  /* 0x000000ffff7f7224 */ /* 0x000fc600078e0019 */
[----:B------:R-:W2:Y:S01]  /*85d40*/  LDL.LU R25, [R1+0x300] ;  /* 0x0003000001197983 */ /* 0x000ea20000300800 */
[----:B---3--:R-:W-:Y:S02]  /*85d50*/  IADD3 R0, P4, PT, R0, UR14, RZ ;  /* 0x0000000e00007c10 */ /* 0x008fe4000ff9e0ff */
[----:B------:R-:W-:Y:S01]  /*85d60*/  IADD3 R20, P5, PT, R20, UR14, RZ ;  /* 0x0000000e14147c10 */ /* 0x000fe2000ffbe0ff */
[----:B------:R1:W-:Y:S04]  /*85d70*/  LDGSTS.E [R124+0x5580], desc[UR22][R126.64], P3 ;  /* 0x055800007e7c7fae */ /* 0x0003e800099a1016 */
[----:B------:R3:W-:Y:S01]  /*85d80*/  STL [R1+0x244], R0 ;  /* 0x0002440001007387 */ /* 0x0007e20000100800 */
[----:B----4-:R-:W-:Y:S01]  /*85d90*/  IADD3.X R22, PT, PT, R22, UR15, RZ, P4, !PT ;  /* 0x0000000f16167c10 */ /* 0x010fe2000a7fe4ff */
[----:B-1----:R-:W-:Y:S01]  /*85da0*/  IMAD.MOV.U32 R126, RZ, RZ, R0 ;  /* 0x000000ffff7e7224 */ /* 0x002fe200078e0000 */
[----:B------:R-:W-:-:S03]  /*85db0*/  IADD3.X R23, PT, PT, R23, UR15, RZ, P5, !PT ;  /* 0x0000000f17177c10 */ /* 0x000fc6000affe4ff */
        /* <DEDUP_REMOVED lines=65> */
[----:B---3--:R-:W-:-:S03]  /*861d0*/  IADD3 R0, P4, PT, R0, UR14, RZ ;  /* 0x0000000e00007c10 */ /* 0x008fc6000ff9e0ff */
[----:B------:R1:W-:Y:S01]  /*861e0*/  LDGSTS.E [R124+0x7580], desc[UR22][R126.64], P3 ;  /* 0x075800007e7c7fae */ /* 0x0003e200099a1016 */
[----:B------:R-:W-:-:S03]  /*861f0*/  IADD3 R20, P5, PT, R20, UR14, RZ ;  /* 0x0000000e14147c10 */ /* 0x000fc6000ffbe0ff */
        /* <DEDUP_REMOVED lines=125> */
[----:B------:R-:W-:Y:S01]  /*869d0*/  STL [R1+0x7c4], R3 ;  /* 0x0007c40301007387 */ /* 0x000fe20000100800 */
[----:B-1----:R-:W-:Y:S01]  /*869e0*/  IMAD.MOV.U32 R126, RZ, RZ, R3 ;  /* 0x000000ffff7e7224 */ /* 0x002fe200078e0003 */
[----:B------:R-:W-:Y:S02]  /*869f0*/  IADD3 R21, P5, PT, R21, UR14, RZ ;  /* 0x0000000e15157c10 */ /* 0x000fe4000ffbe0ff */
[----:B--2---:R-:W-:Y:S02]  /*86a00*/  IADD3.X R24, PT, PT, R24, UR15, RZ, P4, !PT ;  /* 0x0000000f18187c10 */ /* 0x004fe4000a7fe4ff */
[----:B------:R-:W-:-:S03]  /*86a10*/  IADD3.X R25, PT, PT, R25, UR15, RZ, P5, !PT ;  /* 0x0000000f19197c10 */ /* 0x000fc6000affe4ff */
[----:B------:R-:W-:Y:S01]  /*86a20*/  IMAD.MOV.U32 R127, RZ, RZ, R24 ;  /* 0x000000ffff7f7224 */ /* 0x000fe200078e0018 */
[----:B------:R1:W-:Y:S04]  /*86a30*/  STL [R1+0x7c0], R24 ;  /* 0x0007c01801007387 */ /* 0x0003e80000100800 */
[----:B------:R-:W-:Y:S04]  /*86a40*/  STL [R1+0x804], R21 ;  /* 0x0008041501007387 */ /* 0x000fe80000100800 */
[----:B------:R2:W-:Y:S04]  /*86a50*/  LDGSTS.E [R124+0x23180], desc[UR22][R126.64], P3 ;  /* 0x231800007e7c7fae */ /* 0x0005e800099a1016 */
[----:B-1----:R-:W4:Y:S04]  /*86a60*/  LDL.LU R24, [R1+0x8c4] ;  /* 0x0008c40001187983 */ /* 0x002f280000300800 */
[----:B------:R1:W-:Y:S04]  /*86a70*/  STL [R1+0x800], R25 ;  /* 0x0008001901007387 */ /* 0x0003e80000100800 */
[----:B------:R-:W4:Y:S01]  /*86a80*/  LDL.LU R3, [R1+0x904] ;  /* 0x0009040001037983 */ /* 0x000f220000300800 */
[----:B--2---:R-:W-:-:S03]  /*86a90*/  IMAD.MOV.U32 R127, RZ, RZ, R25 ;  /* 0x000000ffff7f7224 */ /* 0x004fc600078e0019 */
[----:B-1----:R-:W2:Y:S01]  /*86aa0*/  LDL.LU R25, [R1+0x8c0] ;  /* 0x0008c00001197983 */ /* 0x002ea20000300800 */
[----:B------:R-:W-:-:S03]  /*86ab0*/  MOV R126, R21 ;  /* 0x00000015007e7202 */ /* 0x000fc60000000f00 */
[----:B------:R-:W2:Y:S01]  /*86ac0*/  LDL.LU R21, [R1+0x900] ;  /* 0x0009000001157983 */ /* 0x000ea20000300800 */
[----:B---3--:R-:W-:-:S03]  /*86ad0*/  IADD3 R0, P4, PT, R0, UR14, RZ ;  /* 0x0000000e00007c10 */ /* 0x008fc6000ff9e0ff */
[----:B------:R1:W-:Y:S04]  /*86ae0*/  LDGSTS.E [R124+0x23580], desc[UR22][R126.64], P3 ;  /* 0x235800007e7c7fae */ /* 0x0003e800099a1016 */
[----:B------:R-:W-:Y:S01]  /*86af0*/  STL [R1+0x844], R0 ;  /* 0x0008440001007387 */ /* 0x000fe20000100800 */
[----:B------:R-:W-:Y:S01]  /*86b00*/  IADD3 R20, P5, PT, R20, UR14, RZ ;  /* 0x0000000e14147c10 */ /* 0x000fe2000ffbe0ff */
[----:B-1----:R-:W-:Y:S01]  /*86b10*/  IMAD.MOV.U32 R126, RZ, RZ, R0 ;  /* 0x000000ffff7e7224 */ /* 0x002fe200078e0000 */
[----:B----4-:R-:W-:Y:S02]  /*86b20*/  IADD3.X R22, PT, PT, R22, UR15, RZ, P4, !PT ;  /* 0x0000000f16167c10 */ /* 0x010fe4000a7fe4ff */
[----:B------:R-:W-:-:S03]  /*86b30*/  IADD3.X R23, PT, PT, R23, UR15, RZ, P5, !PT ;  /* 0x0000000f17177c10 */ /* 0x000fc6000affe4ff */
[----:B------:R-:W-:Y:S01]  /*86b40*/  IMAD.MOV.U32 R127, RZ, RZ, R22 ;  /* 0x000000ffff7f7224 */ /* 0x000fe200078e0016 */
[----:B------:R1:W-:Y:S04]  /*86b50*/  STL [R1+0x840], R22 ;  /* 0x0008401601007387 */ /* 0x0003e80000100800 */
[----:B------:R-:W-:Y:S04]  /*86b60*/  STL [R1+0x884], R20 ;  /* 0x0008841401007387 */ /* 0x000fe80000100800 */
[----:B------:R3:W-:Y:S04]  /*86b70*/  LDGSTS.E [R124+0x23980], desc[UR22][R126.64], P3 ;  /* 0x239800007e7c7fae */ /* 0x0007e800099a1016 */
[----:B-1----:R-:W4:Y:S04]  /*86b80*/  LDL.LU R22, [R1+0x944] ;  /* 0x0009440001167983 */ /* 0x002f280000300800 */
[----:B------:R1:W-:Y:S01]  /*86b90*/  STL [R1+0x880], R23 ;  /* 0x0008801701007387 */ /* 0x0003e20000100800 */
[----:B---3--:R-:W-:-:S03]  /*86ba0*/  IMAD.MOV.U32 R126, RZ, RZ, R20 ;  /* 0x000000ffff7e7224 */ /* 0x008fc600078e0014 */
[----:B------:R-:W3:Y:S01]  /*86bb0*/  LDL.LU R0, [R1+0x984] ;  /* 0x0009840001007983 */ /* 0x000ee20000300800 */
[----:B------:R-:W-:-:S03]  /*86bc0*/  IMAD.MOV.U32 R127, RZ, RZ, R23 ;  /* 0x000000ffff7f7224 */ /* 0x000fc600078e0017 */
[----:B-1----:R-:W3:Y:S04]  /*86bd0*/  LDL.LU R23, [R1+0x940] ;  /* 0x0009400001177983 */ /* 0x002ee80000300800 */
[----:B------:R1:W-:Y:S04]  /*86be0*/  LDGSTS.E [R124+0x23d80], desc[UR22][R126.64], P3 ;  /* 0x23d800007e7c7fae */ /* 0x0003e800099a1016 */
[----:B------:R-:W3:Y:S01]  /*86bf0*/  LDL.LU R20, [R1+0x980] ;  /* 0x0009800001147983 */ /* 0x000ee20000300800 */
[----:B------:R-:W-:-:S05]  /*86c00*/  IADD3 R24, P4, PT, R24, UR14, RZ ;  /* 0x0000000e18187c10 */ /* 0x000fca000ff9e0ff */
[----:B-1----:R-:W-:Y:S01]  /*86c10*/  IMAD.MOV.U32 R126, RZ, RZ, R24 ;  /* 0x000000ffff7e7224 */ /* 0x002fe200078e0018 */
[----:B------:R-:W-:Y:S02]  /*86c20*/  IADD3 R3, P5, PT, R3, UR14, RZ ;  /* 0x0000000e03037c10 */ /* 0x000fe4000ffbe0ff */
[----:B--2---:R-:W-:Y:S01]  /*86c30*/  IADD3.X R25, PT, PT, R25, UR15, RZ, P4, !PT ;  /* 0x0000000f19197c10 */ /* 0x004fe2000a7fe4ff */
[----:B------:R-:W-:Y:S01]  /*86c40*/  STL [R1+0x8c4], R24 ;  /* 0x0008c41801007387 */ /* 0x000fe20000100800 */
[----:B------:R-:W-:-:S03]  /*86c50*/  IADD3.X R21, PT, PT, R21, UR15, RZ, P5, !PT ;  /* 0x0000000f15157c10 */ /* 0x000fc6000affe4ff */
[----:B------:R-:W-:Y:S01]  /*86c60*/  IMAD.MOV.U32 R127, RZ, RZ, R25 ;  /* 0x000000ffff7f7224 */ /* 0x000fe200078e0019 */
[----:B------:R-:W-:Y:S04]  /*86c70*/  STL [R1+0x8c0], R25 ;  /* 0x0008c01901007387 */ /* 0x000fe80000100800 */
[----:B------:R-:W-:Y:S04]  /*86c80*/  STL [R1+0x904], R3 ;  /* 0x0009040301007387 */ /* 0x000fe80000100800 */
[----:B------:R1:W-:Y:S04]  /*86c90*/  LDGSTS.E [R124+0x24180], desc[UR22][R126.64], P3 ;  /* 0x241800007e7c7fae */ /* 0x0003e800099a1016 */
[----:B------:R2:W-:Y:S01]  /*86ca0*/  STL [R1+0x900], R21 ;  /* 0x0009001501007387 */ /* 0x0005e20000100800 */
[----:B-1----:R-:W-:-:S02]  /*86cb0*/  IMAD.MOV.U32 R127, RZ, RZ, R21 ;  /* 0x000000ffff7f7224 */ /* 0x002fc400078e0015 */
[----:B------:R-:W-:Y:S01]  /*86cc0*/  IMAD.MOV.U32 R126, RZ, RZ, R3 ;  /* 0x000000ffff7e7224 */ /* 0x000fe200078e0003 */
[----:B--2---:R-:W2:Y:S04]  /*86cd0*/  LDL.LU R21, [R1+0x9c0] ;  /* 0x0009c00001157983 */ /* 0x004ea80000300800 */
[----:B------:R-:W2:Y:S04]  /*86ce0*/  LDL.LU R3, [R1+0x9c4] ;  /* 0x0009c40001037983 */ /* 0x000ea80000300800 */
[----:B------:R-:W2:Y:S04]  /*86cf0*/  LDL.LU R246, [R1+0xa00] ;  /* 0x000a000001f67983 */ /* 0x000ea80000300800 */
[----:B------:R-:W2:Y:S04]  /*86d00*/  LDL.LU R245, [R1+0xa04] ;  /* 0x000a040001f57983 */ /* 0x000ea80000300800 */
[----:B------:R1:W-:Y:S01]  /*86d10*/  LDGSTS.E [R124+0x24580], desc[UR22][R126.64], P3 ;  /* 0x245800007e7c7fae */ /* 0x0003e200099a1016 */
[----:B----4-:R-:W-:-:S05]  /*86d20*/  IADD3 R22, P4, PT, R22, UR14, RZ ;  /* 0x0000000e16167c10 */ /* 0x010fca000ff9e0ff */
[----:B------:R4:W-:Y:S01]  /*86d30*/  STL [R1+0x944], R22 ;  /* 0x0009441601007387 */ /* 0x0009e20000100800 */
[----:B---3--:R-:W-:Y:S02]  /*86d40*/  IADD3 R0, P5, PT, R0, UR14, RZ ;  /* 0x0000000e00007c10 */ /* 0x008fe4000ffbe0ff */
[----:B------:R-:W-:Y:S01]  /*86d50*/  IADD3.X R23, PT, PT, R23, UR15, RZ, P4, !PT ;  /* 0x0000000f17177c10 */ /* 0x000fe2000a7fe4ff */
[----:B-1----:R-:W-:-:S04]  /*86d60*/  IMAD.MOV.U32 R126, RZ, RZ, R22 ;  /* 0x000000ffff7e7224 */ /* 0x002fc800078e0016 */
[----:B------:R1:W-:Y:S01]  /*86d70*/  STL [R1+0x940], R23 ;  /* 0x0009401701007387 */ /* 0x0003e20000100800 */
[----:B------:R-:W-:-:S03]  /*86d80*/  IADD3.X R20, PT, PT, R20, UR15, RZ, P5, !PT ;  /* 0x0000000f14147c10 */ /* 0x000fc6000affe4ff */
[----:B------:R-:W-:Y:S01]  /*86d90*/  STL [R1+0x984], R0 ;  /* 0x0009840001007387 */ /* 0x000fe20000100800 */
[----:B------:R-:W-:-:S03]  /*86da0*/  IMAD.MOV.U32 R127, RZ, RZ, R23 ;  /* 0x000000ffff7f7224 */ /* 0x000fc600078e0017 */
[----:B------:R-:W3:Y:S04]  /*86db0*/  LDL.LU R24, [R1+0xa44] ;  /* 0x000a440001187983 */ /* 0x000ee80000300800 */
[----:B------:R1:W-:Y:S04]  /*86dc0*/  STL [R1+0x980], R20 ;  /* 0x0009801401007387 */ /* 0x0003e80000100800 */
[----:B----4-:R-:W4:Y:S04]  /*86dd0*/  LDL.LU R22, [R1+0xa84] ;  /* 0x000a840001167983 */ /* 0x010f280000300800 */
[----:B------:R-:W4:Y:S04]  /*86de0*/  LDL.LU R25, [R1+0xa40] ;  /* 0x000a400001197983 */ /* 0x000f280000300800 */
[----:B------:R1:W-:Y:S04]  /*86df0*/  LDGSTS.E [R124+0x24980], desc[UR22][R126.64], P3 ;  /* 0x249800007e7c7fae */ /* 0x0003e800099a1016 */
[----:B-1----:R-:W4:Y:S01]  /*86e00*/  LDL.LU R23, [R1+0xa80] ;  /* 0x000a800001177983 */ /* 0x002f220000300800 */
[----:B------:R-:W-:-:S02]  /*86e10*/  IMAD.MOV.U32 R126, RZ, RZ, R0 ;  /* 0x000000ffff7e7224 */ /* 0x000fc400078e0000 */
[----:B------:R-:W-:Y:S02]  /*86e20*/  IMAD.MOV.U32 R127, RZ, RZ, R20 ;  /* 0x000000ffff7f7224 */ /* 0x000fe400078e0014 */
[----:B------:R-:W4:Y:S04]  /*86e30*/  LDL.LU R20, [R1+0xac4] ;  /* 0x000ac40001147983 */ /* 0x000f280000300800 */
[----:B------:R-:W4:Y:S04]  /*86e40*/  LDL.LU R0, [R1+0xb04] ;  /* 0x000b040001007983 */ /* 0x000f280000300800 */
[----:B------:R1:W-:Y:S01]  /*86e50*/  LDGSTS.E [R124+0x24d80], desc[UR22][R126.64], P3 ;  /* 0x24d800007e7c7fae */ /* 0x0003e200099a1016 */
[----:B--2---:R-:W-:-:S04]  /*86e60*/  IADD3 R3, P4, PT, R3, UR14, RZ ;  /* 0x0000000e03037c10 */ /* 0x004fc8000ff9e0ff */
[----:B------:R-:W-:Y:S01]  /*86e70*/  IADD3.X R21, PT, PT, R21, UR15, RZ, P4, !PT ;  /* 0x0000000f15157c10 */ /* 0x000fe2000a7fe4ff */
[----:B------:R-:W-:Y:S01]  /*86e80*/  STL [R1+0x9c4], R3 ;  /* 0x0009c40301007387 */ /* 0x000fe20000100800 */
[----:B------:R-:W-:-:S03]  /*86e90*/  IADD3 R245, P5, PT, R245, UR14, RZ ;  /* 0x0000000ef5f57c10 */ /* 0x000fc6000ffbe0ff */
[----:B------:R2:W-:Y:S01]  /*86ea0*/  STL [R1+0x9c0], R21 ;  /* 0x0009c01501007387 */ /* 0x0005e20000100800 */
[----:B-1----:R-:W-:Y:S01]  /*86eb0*/  IMAD.MOV.U32 R127, RZ, RZ, R21 ;  /* 0x000000ffff7f7224 */ /* 0x002fe200078e0015 */
[----:B------:R-:W-:Y:S02]  /*86ec0*/  IADD3.X R246, PT, PT, R246, UR15, RZ, P5, !PT ;  /* 0x0000000ff6f67c10 */ /* 0x000fe4000affe4ff */
[----:B------:R-:W-:Y:S01]  /*86ed0*/  STL [R1+0xa04], R245 ;  /* 0x000a04f501007387 */ /* 0x000fe20000100800 */
[----:B------:R-:W-:-:S03]  /*86ee0*/  IMAD.MOV.U32 R126, RZ, RZ, R3 ;  /* 0x000000ffff7e7224 */ /* 0x000fc600078e0003 */
[----:B--2---:R-:W2:Y:S04]  /*86ef0*/  LDL.LU R21, [R1+0xac0] ;  /* 0x000ac00001157983 */ /* 0x004ea80000300800 */
[----:B------:R1:W-:Y:S04]  /*86f00*/  STL [R1+0xa00], R246 ;  /* 0x000a00f601007387 */ /* 0x0003e80000100800 */
[----:B------:R-:W2:Y:S04]  /*86f10*/  LDL.LU R3, [R1+0xb00] ;  /* 0x000b000001037983 */ /* 0x000ea80000300800 */
[----:B------:R1:W-:Y:S01]  /*86f20*/  LDGSTS.E [R124+0x25180], desc[UR22][R126.64], P3 ;  /* 0x251800007e7c7fae */ /* 0x0003e200099a1016 */
[----:B---3--:R-:W-:-:S02]  /*86f30*/  IADD3 R24, P4, PT, R24, UR14, RZ ;  /* 0x0000000e18187c10 */ /* 0x008fc4000ff9e0ff */
[----:B-1----:R-:W-:Y:S01]  /*86f40*/  MOV R126, R245 ;  /* 0x000000f5007e7202 */ /* 0x002fe20000000f00 */
[----:B------:R-:W-:Y:S01]  /*86f50*/  IMAD.MOV.U32 R127, RZ, RZ, R246 ;  /* 0x000000ffff7f7224 */ /* 0x000fe200078e00f6 */
[----:B----4-:R-:W-:-:S04]  /*86f60*/  IADD3 R22, P5, PT, R22, UR14, RZ ;  /* 0x0000000e16167c10 */ /* 0x010fc8000ffbe0ff */
[----:B------:R1:W-:Y:S01]  /*86f70*/  LDGSTS.E [R124+0x25580], desc[UR22][R126.64], P3 ;  /* 0x255800007e7c7fae */ /* 0x0003e200099a1016 */
[----:B------:R-:W-:-:S03]  /*86f80*/  IADD3.X R25, PT, PT, R25, UR15, RZ, P4, !PT ;  /* 0x0000000f19197c10 */ /* 0x000fc6000a7fe4ff */
[----:B------:R3:W-:Y:S01]  /*86f90*/  STL [R1+0xa44], R24 ;  /* 0x000a441801007387 */ /* 0x0007e20000100800 */
[----:B------:R-:W-:Y:S01]  /*86fa0*/  IADD3.X R23, PT, PT, R23, UR15, RZ, P5, !PT ;  /* 0x0000000f17177c10 */ /* 0x000fe2000affe4ff */
[----:B-1----:R-:W-:Y:S02]  /*86fb0*/  IMAD.MOV.U32 R126, RZ, RZ, R24 ;  /* 0x000000ffff7e7224 */ /* 0x002fe400078e0018 */
[----:B------:R-:W-:Y:S01]  /*86fc0*/  IMAD.MOV.U32 R127, RZ, RZ, R25 ;  /* 0x000000ffff7f7224 */ /* 0x000fe200078e0019 */
[----:B------:R-:W-:Y:S04]  /*86fd0*/  STL [R1+0xa40], R25 ;  /* 0x000a401901007387 */ /* 0x000fe80000100800 */
[----:B------:R1:W-:Y:S01]  /*86fe0*/  LDGSTS.E [R124+0x25980], desc[UR22][R126.64], P3 ;  /* 0x259800007e7c7fae */ /* 0x0003e200099a1016 */
[----:B------:R-:W-:-:S03]  /*86ff0*/  IADD3 R20, P4, PT, R20, UR14, RZ ;  /* 0x0000000e14147c10 */ /* 0x000fc6000ff9e0ff */
[----:B------:R4:W-:Y:S01]  /*87000*/  STL [R1+0xa84], R22 ;  /* 0x000a841601007387 */ /* 0x0009e20000100800 */
[----:B------:R-:W-:-:S03]  /*87010*/  IADD3 R0, P5, PT, R0, UR14, RZ ;  /* 0x0000000e00007c10 */ /* 0x000fc6000ffbe0ff */
[----:B------:R2:W-:Y:S01]  /*87020*/  STL [R1+0xa80], R23 ;  /* 0x000a801701007387 */ /* 0x0005e20000100800 */
[----:B-1----:R-:W-:-:S03]  /*87030*/  IMAD.MOV.U32 R126, RZ, RZ, R22 ;  /* 0x000000ffff7e7224 */ /* 0x002fc600078e0016 */
[----:B------:R-:W4:Y:S01]  /*87040*/  LDL.LU R246, [R1+0xb80] ;  /* 0x000b800001f67983 */ /* 0x000f220000300800 */
[----:B------:R-:W-:-:S03]  /*87050*/  IMAD.MOV.U32 R127, RZ, RZ, R23 ;  /* 0x000000ffff7f7224 */ /* 0x000fc600078e0017 */
[----:B------:R-:W4:Y:S04]  /*87060*/  LDL.LU R245, [R1+0xb84] ;  /* 0x000b840001f57983 */ /* 0x000f280000300800 */
[----:B------:R1:W-:Y:S04]  /*87070*/  LDGSTS.E [R124+0x25d80], desc[UR22][R126.64], P3 ;  /* 0x25d800007e7c7fae */ /* 0x0003e800099a1016 */
[----:B------:R-:W-:Y:S01]  /*87080*/  STL [R1+0xac4], R20 ;  /* 0x000ac41401007387 */ /* 0x000fe20000100800 */
[----:B-1----:R-:W-:Y:S01]  /*87090*/  IMAD.MOV.U32 R126, RZ, RZ, R20 ;  /* 0x000000ffff7e7224 */ /* 0x002fe200078e0014 */
[----:B--2---:R-:W-:-:S05]  /*870a0*/  IADD3.X R21, PT, PT, R21, UR15, RZ, P4, !PT ;  /* 0x0000000f15157c10 */ /* 0x004fca000a7fe4ff */
[----:B------:R-:W-:Y:S01]  /*870b0*/  IMAD.MOV.U32 R127, RZ, RZ, R21 ;  /* 0x000000ffff7f7224 */ /* 0x000fe200078e0015 */
[----:B------:R1:W-:Y:S01]  /*870c0*/  STL [R1+0xac0], R21 ;  /* 0x000ac01501007387 */ /* 0x0003e20000100800 */
[----:B------:R-:W-:-:S03]  /*870d0*/  IADD3.X R3, PT, PT, R3, UR15, RZ, P5, !PT ;  /* 0x0000000f03037c10 */ /* 0x000fc6000affe4ff */
[----:B------:R-:W-:Y:S04]  /*870e0*/  STL [R1+0xb04], R0 ;  /* 0x000b040001007387 */ /* 0x000fe80000100800 */
[----:B---3--:R-:W2:Y:S04]  /*870f0*/  LDL.LU R24, [R1+0xbc4] ;  /* 0x000bc40001187983 */ /* 0x008ea80000300800 */
[----:B------:R3:W-:Y:S04]  /*87100*/  STL [R1+0xb00], R3 ;  /* 0x000b000301007387 */ /* 0x0007e80000100800 */
[----:B----4-:R-:W4:Y:S04]  /*87110*/  LDL.LU R22, [R1+0xc04] ;  /* 0x000c040001167983 */ /* 0x010f280000300800 */
[----:B------:R1:W-:Y:S04]  /*87120*/  LDGSTS.E [R124+0x26180], desc[UR22][R126.64], P3 ;  /* 0x261800007e7c7fae */ /* 0x0003e800099a1016 */
[----:B------:R-:W2:Y:S04]  /*87130*/  LDL.LU R25, [R1+0xbc0] ;  /* 0x000bc00001197983 */ /* 0x000ea80000300800 */
[----:B------:R-:W2:Y:S01]  /*87140*/  LDL.LU R23, [R1+0xc00] ;  /* 0x000c000001177983 */ /* 0x000ea20000300800 */
[----:B-1----:R-:W-:-:S03]  /*87150*/  IMAD.MOV.U32 R126, RZ, RZ, R0 ;  /* 0x000000ffff7e7224 */ /* 0x002fc600078e0000 */
[----:B------:R-:W2:Y:S01]  /*87160*/  LDL.LU R21, [R1+0xc40] ;  /* 0x000c400001157983 */ /* 0x000ea20000300800 */
[----:B------:R-:W-:-:S03]  /*87170*/  IMAD.MOV.U32 R127, RZ, RZ, R3 ;  /* 0x000000ffff7f7224 */ /* 0x000fc600078e0003 */
[----:B------:R-:W2:Y:S04]  /*87180*/  LDL.LU R20, [R1+0xc44] ;  /* 0x000c440001147983 */ /* 0x000ea80000300800 */
[----:B---3--:R-:W3:Y:S04]  /*87190*/  LDL.LU R3, [R1+0xc80] ;  /* 0x000c800001037983 */ /* 0x008ee80000300800 */
[----:B------:R-:W3:Y:S04]  /*871a0*/  LDL.LU R0, [R1+0xc84] ;  /* 0x000c840001007983 */ /* 0x000ee80000300800 */
[----:B------:R1:W-:Y:S04]  /*871b0*/  LDGSTS.E [R124+0x26580], desc[UR22][R126.64], P3 ;  /* 0x265800007e7c7fae */ /* 0x0003e800099a1016 */
[----:B------:R-:W3:Y:S04]  /*871c0*/  LDL.LU R126, [R1+0xb40] ;  /* 0x000b4000017e7983 */ /* 0x000ee80000300800 */
[----:B------:R-:W1:Y:S01]  /*871d0*/  LDL.LU R127, [R1+0xb44] ;  /* 0x000b4400017f7983 */ /* 0x000e620000300800 */
[----:B------:R-:W-:-:S04]  /*871e0*/  IADD3 R245, P5, PT, R245, UR14, RZ ;  /* 0x0000000ef5f57c10 */ /* 0x000fc8000ffbe0ff */
[----:B------:R-:W-:Y:S02]  /*871f0*/  IADD3.X R246, PT, PT, R246, UR15, RZ, P5, !PT ;  /* 0x0000000ff6f67c10 */ /* 0x000fe4000affe4ff */
[----:B----4-:R-:W-:-:S04]  /*87200*/  IADD3 R22, P5, PT, R22, UR14, RZ ;  /* 0x0000000e16167c10 */ /* 0x010fc8000ffbe0ff */
[----:B--2---:R-:W-:Y:S02]  /*87210*/  IADD3.X R23, PT, PT, R23, UR15, RZ, P5, !PT ;  /* 0x0000000f17177c10 */ /* 0x004fe4000affe4ff */
[----:B-1----:R-:W-:-:S04]  /*87220*/  IADD3 R127, P4, PT, R127, UR14, RZ ;  /* 0x0000000e7f7f7c10 */ /* 0x002fc8000ff9e0ff */
[----:B---3--:R-:W-:Y:S01]  /*87230*/  IADD3.X R126, PT, PT, R126, UR15, RZ, P4, !PT ;  /* 0x0000000f7e7e7c10 */ /* 0x008fe2000a7fe4ff */
        /* <DEDUP_REMOVED lines=18> */
[----:B-1----:R-:W-:Y:S02]  /*87360*/  IMAD.MOV.U32 R126, RZ, RZ, R24 ;  /* 0x000000ffff7e7224 */ /* 0x002fe400078e0018 */
[----:B------:R-:W-:Y:S01]  /*87370*/  IMAD.MOV.U32 R127, RZ, RZ, R25 ;  /* 0x000000ffff7f7224 */ /* 0x000fe200078e0019 */
        /* <DEDUP_REMOVED lines=11> */
[----:B-1----:R-:W3:Y:S01]  /*87430*/  LDL.LU R25, [R1+0x8] ;  /* 0x0000080001197983 */ /* 0x002ee20000300800 */
[----:B----4-:R-:W-:-:S03]  /*87440*/  IMAD.MOV.U32 R127, RZ, RZ, R21 ;  /* 0x000000ffff7f7224 */ /* 0x010fc600078e0015 */
[----:B--2---:R-:W2:Y:S01]  /*87450*/  LDL.LU R21, [R1+0xc] ;  /* 0x00000c0001157983 */ /* 0x004ea20000300800 */
[----:B------:R-:W-:Y:S02]  /*87460*/  MOV R126, R20 ;  /* 0x00000014007e7202 */ /* 0x000fe40000000f00 */
[----:B------:R-:W-:Y:S01]  /*87470*/  IADD3 R67, P4, PT, R67, UR14, RZ ;  /* 0x0000000e43437c10 */ /* 0x000fe2000ff9e0ff */
[----:B------:R-:W4:Y:S04]  /*87480*/  LDL.LU R22, [R1+0x48] ;  /* 0x0000480001167983 */ /* 0x000f280000300800 */
[----:B------:R1:W-:Y:S01]  /*87490*/  LDGSTS.E [R124+0x27980], desc[UR22][R126.64], P3 ;  /* 0x279800007e7c7fae */ /* 0x0003e200099a1016 */
[----:B------:R-:W-:Y:S02]  /*874a0*/  IADD3.X R68, PT, PT, R68, UR15, RZ, P4, !PT ;  /* 0x0000000f44447c10 */ /* 0x000fe4000a7fe4ff */
[----:B------:R-:W-:-:S02]  /*874b0*/  IADD3 R119, P4, PT, R119, UR14, RZ ;  /* 0x0000000e77777c10 */ /* 0x000fc4000ff9e0ff */
[----:B------:R-:W-:Y:S01]  /*874c0*/  IADD3 R52, P5, PT, R52, UR14, RZ ;  /* 0x0000000e34347c10 */ /* 0x000fe2000ffbe0ff */
[----:B-1----:R-:W-:Y:S02]  /*874d0*/  IMAD.MOV.U32 R126, RZ, RZ, R0 ;  /* 0x000000ffff7e7224 */ /* 0x002fe400078e0000 */
[----:B------:R-:W-:Y:S01]  /*874e0*/  IMAD.MOV.U32 R127, RZ, RZ, R3 ;  /* 0x000000ffff7f7224 */ /* 0x000fe200078e0003 */
[----:B------:R-:W-:Y:S01]  /*874f0*/  IADD3.X R95, PT, PT, R95, UR15, RZ, P4, !PT ;  /* 0x0000000f5f5f7c10 */ /* 0x000fe2000a7fe4ff */
[----:B---3--:R-:W3:Y:S01]  /*87500*/  LDL.LU R0, [R1+0x4c] ;  /* 0x00004c0001007983 */ /* 0x008ee20000300800 */
[----:B------:R-:W-:-:S03]  /*87510*/  IADD3.X R53, PT, PT, R53, UR15, RZ, P5, !PT ;  /* 0x0000000f35357c10 */ /* 0x000fc6000affe4ff */
[----:B------:R1:W-:Y:S01]  /*87520*/  LDGSTS.E [R124+0x27d80], desc[UR22][R126.64], P3 ;  /* 0x27d800007e7c7fae */ /* 0x0003e200099a1016 */
[----:B------:R-:W-:Y:S02]  /*87530*/  IADD3 R81, P5, PT, R81, UR14, RZ ;  /* 0x0000000e51517c10 */ /* 0x000fe4000ffbe0ff */
[----:B------:R-:W-:Y:S01]  /*87540*/  IADD3 R96, P4, PT, R96, UR14, RZ ;  /* 0x0000000e60607c10 */ /* 0x000fe2000ff9e0ff */
[----:B------:R-:W4:Y:S01]  /*87550*/  LDL.LU R23, [R1+0x88] ;  /* 0x0000880001177983 */ /* 0x000f220000300800 */
[----:B------:R-:W-:Y:S01]  /*87560*/  IADD3.X R82, PT, PT, R82, UR15, RZ, P5, !PT ;  /* 0x0000000f52527c10 */ /* 0x000fe2000affe4ff */
        /* <DEDUP_REMOVED lines=61> */
[----:B-1----:R-:W-:-:S03]  /*87940*/  IMAD.MOV.U32 R126, RZ, RZ, R21 ;  /* 0x000000ffff7e7224 */ /* 0x002fc600078e0015 */
[----:B------:R1:W-:Y:S01]  /*87950*/  STL [R1+0x8], R25 ;  /* 0x0000081901007387 */ /* 0x0003e20000100800 */
        /* <DEDUP_REMOVED lines=8> */
[----:B-1----:R-:W-:Y:S01]  /*879e0*/  IMAD.MOV.U32 R126, RZ, RZ, R0 ;  /* 0x000000ffff7e7224 */ /* 0x002fe200078e0000 */
[----:B------:R-:W-:-:S05]  /*879f0*/  MOV R127, R22 ;  /* 0x00000016007f7202 */ /* 0x000fca0000000f00 */
        /* <DEDUP_REMOVED lines=40> */
[----:B------:R4:W-:Y:S04]  /*87c80*/  LDGSTS.E [R124+0x4a00], desc[UR22][R126.64], P3 ;  /* 0x04a000007e7c7fae */ /* 0x0009e800099a1016 */
[----:B------:R4:W-:Y:S04]  /*87c90*/  STL [R1+0x188], R23 ;  /* 0x0001881701007387 */ /* 0x0009e80000100800 */
        /* <DEDUP_REMOVED lines=25> */
[----:B------:R1:W-:Y:S01]  /*87e30*/  LDGSTS.E [R124+0x5600], desc[UR22][R126.64], P3 ;  /* 0x056000007e7c7fae */ /* 0x0003e200099a1016 */
[----:B----4-:R-:W-:-:S03]  /*87e40*/  IADD3.X R22, PT, PT, R22, UR15, RZ, P4, !PT ;  /* 0x0000000f16167c10 */ /* 0x010fc6000a7fe4ff */
[----:B------:R3:W-:Y:S01]  /*87e50*/  STL [R1+0x24c], R0 ;  /* 0x00024c0001007387 */ /* 0x0007e20000100800 */
[----:B------:R-:W-:-:S03]  /*87e60*/  IADD3.X R23, PT, PT, R23, UR15, RZ, P5, !PT ;  /* 0x0000000f17177c10 */ /* 0x000fc6000affe4ff */
[----:B------:R4:W-:Y:S01]  /*87e70*/  STL [R1+0x248], R22 ;  /* 0x0002481601007387 */ /* 0x0009e20000100800 */
[----:B-1----:R-:W-:Y:S01]  /*87e80*/  IMAD.MOV.U32 R126, RZ, RZ, R0 ;  /* 0x000000ffff7e7224 */ /* 0x002fe200078e0000 */
[----:B------:R-:W-:Y:S02]  /*87e90*/  MOV R127, R22 ;  /* 0x00000016007f7202 */ /* 0x000fe40000000f00 */
[----:B------:R1:W-:Y:S04]  /*87ea0*/  STL [R1+0x28c], R20 ;  /* 0x00028c1401007387 */ /* 0x0003e80000100800 */
[----:B---3--:R-:W3:Y:S04]  /*87eb0*/  LDL.LU R0, [R1+0x34c] ;  /* 0x00034c0001007983 */ /* 0x008ee80000300800 */
[----:B------:R1:W-:Y:S04]  /*87ec0*/  STL [R1+0x288], R23 ;  /* 0x0002881701007387 */ /* 0x0003e80000100800 */
[----:B------:R1:W-:Y:S04]  /*87ed0*/  LDGSTS.E [R124+0x5a00], desc[UR22][R126.64], P3 ;  /* 0x05a000007e7c7fae */ /* 0x0003e800099a1016 */
[----:B----4-:R-:W4:Y:S01]  /*87ee0*/  LDL.LU R22, [R1+0x38c] ;  /* 0x00038c0001167983 */ /* 0x010f220000300800 */
[----:B-1----:R-:W-:-:S02]  /*87ef0*/  IMAD.MOV.U32 R126, RZ, RZ, R20 ;  /* 0x000000ffff7e7224 */ /* 0x002fc400078e0014 */
        /* <DEDUP_REMOVED lines=22> */
[----:B----4-:R-:W-:Y:S01]  /*88060*/  IADD3 R22, P5, PT, R22, UR14, RZ ;  /* 0x0000000e16167c10 */ /* 0x010fe2000ffbe0ff */
[----:B------:R1:W-:Y:S01]  /*88070*/  LDGSTS.E [R124+0x6600], desc[UR22][R126.64], P3 ;  /* 0x066000007e7c7fae */ /* 0x0003e200099a1016 */
[----:B------:R-:W-:-:S03]  /*88080*/  IADD3.X R20, PT, PT, R20, UR15, RZ, P4, !PT ;  /* 0x0000000f14147c10 */ /* 0x000fc6000a7fe4ff */
[----:B------:R3:W-:Y:S01]  /*88090*/  STL [R1+0x34c], R0 ;  /* 0x00034c0001007387 */ /* 0x0007e20000100800 */
[----:B------:R-:W-:Y:S01]  /*880a0*/  IADD3.X R23, PT, PT, R23, UR15, RZ, P5, !PT ;  /* 0x0000000f17177c10 */ /* 0x000fe2000affe4ff */
[----:B-1----:R-:W-:Y:S02]  /*880b0*/  IMAD.MOV.U32 R126, RZ, RZ, R0 ;  /* 0x000000ffff7e7224 */ /* 0x002fe400078e0000 */
        /* <DEDUP_REMOVED lines=171> */
[----:B------:R-:W-:-:S03]  /*88b70*/  IMAD.MOV.U32 R126, RZ, RZ, R21 ;  /* 0x000000ffff7e7224 */ /* 0x000fc600078e0015 */
[----:B------:R-:W2:Y:S01]  /*88b80*/  LDL.LU R21, [R1+0x908] ;  /* 0x0009080001157983 */ /* 0x000ea20000300800 */
[----:B---3--:R-:W-:-:S03]  /*88b90*/  IADD3 R0, P4, PT, R0, UR14, RZ ;  /* 0x0000000e00007c10 */ /* 0x008fc6000ff9e0ff */
[----:B------:R1:W-:Y:S01]  /*88ba0*/  LDGSTS.E [R124+0x23600], desc[UR22][R126.64], P3 ;  /* 0x236000007e7c7fae */ /* 0x0003e200099a1016 */
[----:B------:R-:W-:-:S03]  /*88bb0*/  IADD3 R20, P5, PT, R20, UR14, RZ ;  /* 0x0000000e14147c10 */ /* 0x000fc6000ffbe0ff */
[----:B------:R-:W-:Y:S01]  /*88bc0*/  STL [R1+0x84c], R0 ;  /* 0x00084c0001007387 */ /* 0x000fe20000100800 */
[----:B----4-:R-:W-:Y:S01]  /*88bd0*/  IADD3.X R22, PT, PT, R22, UR15, RZ, P4, !PT ;  /* 0x0000000f16167c10 */ /* 0x010fe2000a7fe4ff */
[----:B-1----:R-:W-:-:S03]  /*88be0*/  IMAD.MOV.U32 R126, RZ, RZ, R0 ;  /* 0x000000ffff7e7224 */ /* 0x002fc600078e0000 */
[----:B------:R-:W-:Y:S02]  /*88bf0*/  MOV R127, R22 ;  /* 0x00000016007f7202 */ /* 0x000fe40000000f00 */
[----:B------:R-:W-:Y:S01]  /*88c00*/  IADD3.X R23, PT, PT, R23, UR15, RZ, P5, !PT ;  /* 0x0000000f17177c10 */ /* 0x000fe2000affe4ff */
        /* <DEDUP_REMOVED lines=27> */
[----:B------:R-:W2:Y:S01]  /*88dc0*/  LDL.LU R245, [R1+0xa0c] ;  /* 0x000a0c0001f57983 */ /* 0x000ea20000300800 */
[----:B----4-:R-:W-:-:S03]  /*88dd0*/  IADD3 R22, P4, PT, R22, UR14, RZ ;  /* 0x0000000e16167c10 */ /* 0x010fc6000ff9e0ff */
[----:B------:R1:W-:Y:S01]  /*88de0*/  LDGSTS.E [R124+0x24600], desc[UR22][R126.64], P3 ;  /* 0x246000007e7c7fae */ /* 0x0003e200099a1016 */
[----:B---3--:R-:W-:Y:S02]  /*88df0*/  IADD3 R0, P5, PT, R0, UR14, RZ ;  /* 0x0000000e00007c10 */ /* 0x008fe4000ffbe0ff */
[----:B------:R-:W-:Y:S01]  /*88e00*/  IADD3.X R23, PT, PT, R23, UR15, RZ, P4, !PT ;  /* 0x0000000f17177c10 */ /* 0x000fe2000a7fe4ff */
[----:B------:R3:W-:Y:S04]  /*88e10*/  STL [R1+0x94c], R22 ;  /* 0x00094c1601007387 */ /* 0x0007e80000100800 */
[----:B------:R4:W-:Y:S01]  /*88e20*/  STL [R1+0x948], R23 ;  /* 0x0009481701007387 */ /* 0x0009e20000100800 */
[----:B------:R-:W-:-:S03]  /*88e30*/  IADD3.X R20, PT, PT, R20, UR15, RZ, P5, !PT ;  /* 0x0000000f14147c10 */ /* 0x000fc6000affe4ff */
[----:B------:R-:W-:Y:S01]  /*88e40*/  STL [R1+0x98c], R0 ;  /* 0x00098c0001007387 */ /* 0x000fe20000100800 */
[----:B-1----:R-:W-:-:S03]  /*88e50*/  IMAD.MOV.U32 R126, RZ, RZ, R22 ;  /* 0x000000ffff7e7224 */ /* 0x002fc600078e0016 */
[----:B------:R-:W2:Y:S01]  /*88e60*/  LDL.LU R24, [R1+0xa4c] ;  /* 0x000a4c0001187983 */ /* 0x000ea20000300800 */
[----:B------:R-:W-:-:S03]  /*88e70*/  IMAD.MOV.U32 R127, RZ, RZ, R23 ;  /* 0x000000ffff7f7224 */ /* 0x000fc600078e0017 */
[----:B------:R1:W-:Y:S04]  /*88e80*/  STL [R1+0x988], R20 ;  /* 0x0009881401007387 */ /* 0x0003e80000100800 */
[----:B---3--:R-:W3:Y:S04]  /*88e90*/  LDL.LU R22, [R1+0xa8c] ;  /* 0x000a8c0001167983 */ /* 0x008ee80000300800 */
[----:B------:R-:W3:Y:S04]  /*88ea0*/  LDL.LU R25, [R1+0xa48] ;  /* 0x000a480001197983 */ /* 0x000ee80000300800 */
[----:B------:R1:W-:Y:S04]  /*88eb0*/  LDGSTS.E [R124+0x24a00], desc[UR22][R126.64], P3 ;  /* 0x24a000007e7c7fae */ /* 0x0003e800099a1016 */
[----:B----4-:R-:W4:Y:S01]  /*88ec0*/  LDL.LU R23, [R1+0xa88] ;  /* 0x000a880001177983 */ /* 0x010f220000300800 */
[----:B-1----:R-:W-:-:S02]  /*88ed0*/  IMAD.MOV.U32 R126, RZ, RZ, R0 ;  /* 0x000000ffff7e7224 */ /* 0x002fc400078e0000 */
        /* <DEDUP_REMOVED lines=15> */
[----:B------:R-:W2:Y:S01]  /*88fd0*/  LDL.LU R3, [R1+0xb08] ;  /* 0x000b080001037983 */ /* 0x000ea20000300800 */
[----:B------:R-:W-:-:S03]  /*88fe0*/  IADD3 R24, P4, PT, R24, UR14, RZ ;  /* 0x0000000e18187c10 */ /* 0x000fc6000ff9e0ff */
[----:B------:R1:W-:Y:S01]  /*88ff0*/  LDGSTS.E [R124+0x25200], desc[UR22][R126.64], P3 ;  /* 0x252000007e7c7fae */ /* 0x0003e200099a1016 */
[----:B---3--:R-:W-:Y:S01]  /*89000*/  IADD3 R22, P5, PT, R22, UR14, RZ ;  /* 0x0000000e16167c10 */ /* 0x008fe2000ffbe0ff */
[----:B-1----:R-:W-:Y:S02]  /*89010*/  IMAD.MOV.U32 R126, RZ, RZ, R245 ;  /* 0x000000ffff7e7224 */ /* 0x002fe400078e00f5 */
[----:B------:R-:W-:Y:S01]  /*89020*/  IMAD.MOV.U32 R127, RZ, RZ, R246 ;  /* 0x000000ffff7f7224 */ /* 0x000fe200078e00f6 */
[----:B------:R-:W-:-:S04]  /*89030*/  IADD3.X R25, PT, PT, R25, UR15, RZ, P4, !PT ;  /* 0x0000000f19197c10 */ /* 0x000fc8000a7fe4ff */
[----:B------:R1:W-:Y:S01]  /*89040*/  LDGSTS.E [R124+0x25600], desc[UR22][R126.64], P3 ;  /* 0x256000007e7c7fae */ /* 0x0003e200099a1016 */
[----:B----4-:R-:W-:-:S03]  /*89050*/  IADD3.X R23, PT, PT, R23, UR15, RZ, P5, !PT ;  /* 0x0000000f17177c10 */ /* 0x010fc6000affe4ff */
[----:B------:R3:W-:Y:S01]  /*89060*/  STL [R1+0xa4c], R24 ;  /* 0x000a4c1801007387 */ /* 0x0007e20000100800 */
[----:B-1----:R-:W-:Y:S01]  /*89070*/  IMAD.MOV.U32 R126, RZ, RZ, R24 ;  /* 0x000000ffff7e7224 */ /* 0x002fe200078e0018 */
[----:B------:R-:W-:Y:S02]  /*89080*/  MOV R127, R25 ;  /* 0x00000019007f7202 */ /* 0x000fe40000000f00 */
[----:B------:R-:W-:Y:S01]  /*89090*/  IADD3 R20, P4, PT, R20, UR14, RZ ;  /* 0x0000000e14147c10 */ /* 0x000fe2000ff9e0ff */
[----:B------:R-:W-:Y:S01]  /*890a0*/  STL [R1+0xa48], R25 ;  /* 0x000a481901007387 */ /* 0x000fe20000100800 */
[----:B------:R-:W-:-:S03]  /*890b0*/  IADD3 R0, P5, PT, R0, UR14, RZ ;  /* 0x0000000e00007c10 */ /* 0x000fc6000ffbe0ff */
[----:B------:R1:W-:Y:S04]  /*890c0*/  LDGSTS.E [R124+0x25a00], desc[UR22][R126.64], P3 ;  /* 0x25a000007e7c7fae */ /* 0x0003e800099a1016 */
[----:B------:R4:W-:Y:S04]  /*890d0*/  STL [R1+0xa8c], R22 ;  /* 0x000a8c1601007387 */ /* 0x0009e80000100800 */
        /* <DEDUP_REMOVED lines=77> */
[----:B-1----:R-:W-:Y:S01]  /*895b0*/  IMAD.MOV.U32 R126, RZ, RZ, R0 ;  /* 0x000000ffff7e7224 */ /* 0x002fe200078e0000 */
[----:B------:R-:W-:Y:S01]  /*895c0*/  MOV R127, R3 ;  /* 0x00000003007f7202 */ /* 0x000fe20000000f00 */
[----:B---3--:R-:W3:Y:S04]  /*895d0*/  LDL.LU R0, [R1+0x54] ;  /* 0x0000540001007983 */ /* 0x008ee80000300800 */
[----:B------:R1:W-:Y:S01]  /*895e0*/  LDGSTS.E [R124+0x27e00], desc[UR22][R126.64], P3 ;  /* 0x27e000007e7c7fae */ /* 0x0003e200099a1016 */
[----:B------:R-:W-:-:S02]  /*895f0*/  IADD3 R83, P5, PT, R83, UR14, RZ ;  /* 0x0000000e53537c10 */ /* 0x000fc4000ffbe0ff */
        /* <DEDUP_REMOVED lines=68> */
[----:B-1----:R-:W2:Y:S01]  /*89a40*/  LDL.LU R25, [R1+0x110] ;  /* 0x0001100001197983 */ /* 0x002ea20000300800 */
[----:B---3--:R-:W-:-:S03]  /*89a50*/  IADD3 R0, P4, PT, R0, UR14, RZ ;  /* 0x0000000e00007c10 */ /* 0x008fc6000ff9e0ff */
[----:B------:R1:W-:Y:S01]  /*89a60*/  LDGSTS.E [R124+0x3680], desc[UR22][R126.64], P3 ;  /* 0x036800007e7c7fae */ /* 0x0003e200099a1016 */
[----:B----4-:R-:W-:-:S03]  /*89a70*/  IADD3.X R22, PT, PT, R22, UR15, RZ, P4, !PT ;  /* 0x0000000f16167c10 */ /* 0x010fc6000a7fe4ff */
        /* <DEDUP_REMOVED lines=19> */
[----:B-1----:R-:W-:-:S02]  /*89bb0*/  MOV R126, R3 ;  /* 0x00000003007e7202 */ /* 0x002fc40000000f00 */
        /* <DEDUP_REMOVED lines=18> */
[----:B------:R-:W-:Y:S01]  /*89ce0*/  IADD3.X R23, PT, PT, R23, UR15, RZ, P5, !PT ;  /* 0x0000000f17177c10 */ /* 0x000fe2000affe4ff */
[----:B-1----:R-:W-:Y:S02]  /*89cf0*/  IMAD.MOV.U32 R126, RZ, RZ, R0 ;  /* 0x000000ffff7e7224 */ /* 0x002fe400078e0000 */
[----:B------:R1:W-:Y:S01]  /*89d00*/  STL [R1+0x150], R20 ;  /* 0x0001501401007387 */ /* 0x0003e20000100800 */
[----:B------:R-:W-:-:S03]  /*89d10*/  IMAD.MOV.U32 R127, RZ, RZ, R20 ;  /* 0x000000ffff7f7224 */ /* 0x000fc600078e0014 */
        /* <DEDUP_REMOVED lines=46> */
[----:B------:R-:W-:-:S04]  /*8a000*/  IADD3 R3, P4, PT, R3, UR14, RZ ;  /* 0x0000000e03037c10 */ /* 0x000fc8000ff9e0ff */
[----:B-1----:R-:W-:Y:S01]  /*8a010*/  MOV R126, R3 ;  /* 0x00000003007e7202 */ /* 0x002fe20000000f00 */
[----:B------:R1:W-:Y:S01]  /*8a020*/  STL [R1+0x2d4], R3 ;  /* 0x0002d40301007387 */ /* 0x0003e20000100800 */
[----:B------:R-:W-:Y:S02]  /*8a030*/  IADD3 R24, P5, PT, R24, UR14, RZ ;  /* 0x0000000e18187c10 */ /* 0x000fe4000ffbe0ff */
[----:B--2---:R-:W-:Y:S02]  /*8a040*/  IADD3.X R21, PT, PT, R21, UR15, RZ, P4, !PT ;  /* 0x0000000f15157c10 */ /* 0x004fe4000a7fe4ff */
[----:B------:R-:W-:-:S03]  /*8a050*/  IADD3.X R25, PT, PT, R25, UR15, RZ, P5, !PT ;  /* 0x0000000f19197c10 */ /* 0x000fc6000affe4ff */
[----:B------:R-:W-:Y:S01]  /*8a060*/  IMAD.MOV.U32 R127, RZ, RZ, R21 ;  /* 0x000000ffff7f7224 */ /* 0x000fe200078e0015 */
[----:B------:R2:W-:Y:S04]  /*8a070*/  STL [R1+0x2d0], R21 ;  /* 0x0002d01501007387 */ /* 0x0005e80000100800 */
[----:B------:R2:W-:Y:S04]  /*8a080*/  STL [R1+0x314], R24 ;  /* 0x0003141801007387 */ /* 0x0005e80000100800 */
[----:B-1----:R-:W4:Y:S04]  /*8a090*/  LDL.LU R3, [R1+0x3d4] ;  /* 0x0003d40001037983 */ /* 0x002f280000300800 */
[----:B------:R1:W-:Y:S04]  /*8a0a0*/  STL [R1+0x310], R25 ;  /* 0x0003101901007387 */ /* 0x0003e80000100800 */
[----:B------:R1:W-:Y:S04]  /*8a0b0*/  LDGSTS.E [R124+0x6280], desc[UR22][R126.64], P3 ;  /* 0x062800007e7c7fae */ /* 0x0003e800099a1016 */
[----:B--2---:R-:W2:Y:S01]  /*8a0c0*/  LDL.LU R21, [R1+0x414] ;  /* 0x0004140001157983 */ /* 0x004ea20000300800 */
[----:B-1----:R-:W-:-:S03]  /*8a0d0*/  IMAD.MOV.U32 R126, RZ, RZ, R24 ;  /* 0x000000ffff7e7224 */ /* 0x002fc600078e0018 */
        /* <DEDUP_REMOVED lines=25> */
[----:B--2---:R-:W-:Y:S02]  /*8a270*/  IADD3 R21, P5, PT, R21, UR14, RZ ;  /* 0x0000000e15157c10 */ /* 0x004fe4000ffbe0ff */
[----:B------:R-:W-:Y:S02]  /*8a280*/  IADD3.X R24, PT, PT, R24, UR15, RZ, P4, !PT ;  /* 0x0000000f18187c10 */ /* 0x000fe4000a7fe4ff */
        /* <DEDUP_REMOVED lines=142> */
[----:B--2---:R-:W-:Y:S02]  /*8ab70*/  IADD3 R21, P5, PT, R21, UR14, RZ ;  /* 0x0000000e15157c10 */ /* 0x004fe4000ffbe0ff */
[----:B------:R-:W-:Y:S02]  /*8ab80*/  IADD3.X R24, PT, PT, R24, UR15, RZ, P4, !PT ;  /* 0x0000000f18187c10 */ /* 0x000fe4000a7fe4ff */
        /* <DEDUP_REMOVED lines=31> */
[----:B------:R-:W-:-:S04]  /*8ad80*/  IADD3 R24, P4, PT, R24, UR14, RZ ;  /* 0x0000000e18187c10 */ /* 0x000fc8000ff9e0ff */
[----:B-1----:R-:W-:Y:S02]  /*8ad90*/  MOV R126, R24 ;  /* 0x00000018007e7202 */ /* 0x002fe40000000f00 */
        /* <DEDUP_REMOVED lines=16> */
[----:B------:R1:W-:Y:S04]  /*8aea0*/  LDGSTS.E [R124+0x24680], desc[UR22][R126.64], P3 ;  /* 0x246800007e7c7fae */ /* 0x0003e800099a1016 */
        /* <DEDUP_REMOVED lines=32> */
[----:B---3--:R-:W-:Y:S01]  /*8b0b0*/  IADD3 R24, P4, PT, R24, UR14, RZ ;  /* 0x0000000e18187c10 */ /* 0x008fe2000ff9e0ff */
[----:B-1----:R-:W-:-:S02]  /*8b0c0*/  IMAD.MOV.U32 R126, RZ, RZ, R245 ;  /* 0x000000ffff7e7224 */ /* 0x002fc400078e00f5 */
[----:B------:R-:W-:Y:S01]  /*8b0d0*/  IMAD.MOV.U32 R127, RZ, RZ, R246 ;  /* 0x000000ffff7f7224 */ /* 0x000fe200078e00f6 */
[----:B----4-:R-:W-:Y:S02]  /*8b0e0*/  IADD3 R22, P5, PT, R22, UR14, RZ ;  /* 0x0000000e16167c10 */ /* 0x010fe4000ffbe0ff */
[----:B------:R-:W-:Y:S02]  /*8b0f0*/  IADD3.X R25, PT, PT, R25, UR15, RZ, P4, !PT ;  /* 0x0000000f19197c10 */ /* 0x000fe4000a7fe4ff */
[----:B------:R1:W-:Y:S01]  /*8b100*/  LDGSTS.E [R124+0x25680], desc[UR22][R126.64], P3 ;  /* 0x256800007e7c7fae */ /* 0x0003e200099a1016 */
[----:B------:R-:W-:Y:S01]  /*8b110*/  IADD3.X R23, PT, PT, R23, UR15, RZ, P5, !PT ;  /* 0x0000000f17177c10 */ /* 0x000fe2000affe4ff */
[----:B-1----:R-:W-:Y:S02]  /*8b120*/  IMAD.MOV.U32 R126, RZ, RZ, R24 ;  /* 0x000000ffff7e7224 */ /* 0x002fe400078e0018 */
[----:B------:R-:W-:Y:S01]  /*8b130*/  IMAD.MOV.U32 R127, RZ, RZ, R25 ;  /* 0x000000ffff7f7224 */ /* 0x000fe200078e0019 */
[----:B------:R1:W-:Y:S01]  /*8b140*/  STL [R1+0xa54], R24 ;  /* 0x000a541801007387 */ /* 0x0003e20000100800 */
[----:B------:R-:W-:-:S03]  /*8b150*/  IADD3 R20, P4, PT, R20, UR14, RZ ;  /* 0x0000000e14147c10 */ /* 0x000fc6000ff9e0ff */
[----:B------:R3:W-:Y:S01]  /*8b160*/  LDGSTS.E [R124+0x25a80], desc[UR22][R126.64], P3 ;  /* 0x25a800007e7c7fae */ /* 0x0007e200099a1016 */
[----:B------:R-:W-:-:S03]  /*8b170*/  IADD3 R0, P5, PT, R0, UR14, RZ ;  /* 0x0000000e00007c10 */ /* 0x000fc6000ffbe0ff */
[----:B------:R-:W-:Y:S04]  /*8b180*/  STL [R1+0xa50], R25 ;  /* 0x000a501901007387 */ /* 0x000fe80000100800 */
[----:B------:R4:W-:Y:S01]  /*8b190*/  STL [R1+0xa94], R22 ;  /* 0x000a941601007387 */ /* 0x0009e20000100800 */
[----:B---3--:R-:W-:Y:S02]  /*8b1a0*/  IMAD.MOV.U32 R126, RZ, RZ, R22 ;  /* 0x000000ffff7e7224 */ /* 0x008fe400078e0016 */
[----:B------:R-:W-:Y:S01]  /*8b1b0*/  IMAD.MOV.U32 R127, RZ, RZ, R23 ;  /* 0x000000ffff7f7224 */ /* 0x000fe200078e0017 */
[----:B------:R3:W-:Y:S04]  /*8b1c0*/  STL [R1+0xa90], R23 ;  /* 0x000a901701007387 */ /* 0x0007e80000100800 */
[----:B------:R-:W3:Y:S04]  /*8b1d0*/  LDL.LU R246, [R1+0xb90] ;  /* 0x000b900001f67983 */ /* 0x000ee80000300800 */
[----:B------:R-:W3:Y:S04]  /*8b1e0*/  LDL.LU R245, [R1+0xb94] ;  /* 0x000b940001f57983 */ /* 0x000ee80000300800 */
[----:B------:R1:W-:Y:S04]  /*8b1f0*/  LDGSTS.E [R124+0x25e80], desc[UR22][R126.64], P3 ;  /* 0x25e800007e7c7fae */ /* 0x0003e800099a1016 */
[----:B------:R-:W-:Y:S01]  /*8b200*/  STL [R1+0xad4], R20 ;  /* 0x000ad41401007387 */ /* 0x000fe20000100800 */
[----:B-1----:R-:W-:-:S02]  /*8b210*/  MOV R126, R20 ;  /* 0x00000014007e7202 */ /* 0x002fc40000000f00 */
[----:B--2---:R-:W-:-:S05]  /*8b220*/  IADD3.X R21, PT, PT, R21, UR15, RZ, P4, !PT ;  /* 0x0000000f15157c10 */ /* 0x004fca000a7fe4ff */
[----:B------:R-:W-:Y:S01]  /*8b230*/  IMAD.MOV.U32 R127, RZ, RZ, R21 ;  /* 0x000000ffff7f7224 */ /* 0x000fe200078e0015 */
[----:B------:R1:W-:Y:S01]  /*8b240*/  STL [R1+0xad0], R21 ;  /* 0x000ad01501007387 */ /* 0x0003e20000100800 */
[----:B------:R-:W-:-:S03]  /*8b250*/  IADD3.X R3, PT, PT, R3, UR15, RZ, P5, !PT ;  /* 0x0000000f03037c10 */ /* 0x000fc6000affe4ff */
[----:B------:R-:W-:Y:S04]  /*8b260*/  STL [R1+0xb14], R0 ;  /* 0x000b140001007387 */ /* 0x000fe80000100800 */
[----:B------:R-:W2:Y:S04]  /*8b270*/  LDL.LU R24, [R1+0xbd4] ;  /* 0x000bd40001187983 */ /* 0x000ea80000300800 */
[----:B------:R1:W-:Y:S04]  /*8b280*/  STL [R1+0xb10], R3 ;  /* 0x000b100301007387 */ /* 0x0003e80000100800 */
[----:B----4-:R-:W4:Y:S04]  /*8b290*/  LDL.LU R22, [R1+0xc14] ;  /* 0x000c140001167983 */ /* 0x010f280000300800 */
[----:B------:R1:W-:Y:S04]  /*8b2a0*/  LDGSTS.E [R124+0x26280], desc[UR22][R126.64], P3 ;  /* 0x262800007e7c7fae */ /* 0x0003e800099a1016 */
[----:B------:R-:W2:Y:S04]  /*8b2b0*/  LDL.LU R25, [R1+0xbd0] ;  /* 0x000bd00001197983 */ /* 0x000ea80000300800 */
[----:B---3--:R-:W3:Y:S01]  /*8b2c0*/  LDL.LU R23, [R1+0xc10] ;  /* 0x000c100001177983 */ /* 0x008ee20000300800 */
[----:B-1----:R-:W-:-:S03]  /*8b2d0*/  IMAD.MOV.U32 R126, RZ, RZ, R0 ;  /* 0x000000ffff7e7224 */ /* 0x002fc600078e0000 */
[----:B------:R-:W2:Y:S01]  /*8b2e0*/  LDL.LU R21, [R1+0xc50] ;  /* 0x000c500001157983 */ /* 0x000ea20000300800 */
[----:B------:R-:W-:-:S03]  /*8b2f0*/  IMAD.MOV.U32 R127, RZ, RZ, R3 ;  /* 0x000000ffff7f7224 */ /* 0x000fc600078e0003 */
[----:B------:R-:W2:Y:S04]  /*8b300*/  LDL.LU R20, [R1+0xc54] ;  /* 0x000c540001147983 */ /* 0x000ea80000300800 */
[----:B------:R-:W2:Y:S04]  /*8b310*/  LDL.LU R3, [R1+0xc90] ;  /* 0x000c900001037983 */ /* 0x000ea80000300800 */
[----:B------:R-:W2:Y:S04]  /*8b320*/  LDL.LU R0, [R1+0xc94] ;  /* 0x000c940001007983 */ /* 0x000ea80000300800 */
[----:B------:R1:W-:Y:S04]  /*8b330*/  LDGSTS.E [R124+0x26680], desc[UR22][R126.64], P3 ;  /* 0x266800007e7c7fae */ /* 0x0003e800099a1016 */
[----:B------:R-:W2:Y:S04]  /*8b340*/  LDL.LU R126, [R1+0xb50] ;  /* 0x000b5000017e7983 */ /* 0x000ea80000300800 */
[----:B------:R-:W1:Y:S01]  /*8b350*/  LDL.LU R127, [R1+0xb54] ;  /* 0x000b5400017f7983 */ /* 0x000e620000300800 */
[----:B------:R-:W-:-:S04]  /*8b360*/  IADD3 R245, P5, PT, R245, UR14, RZ ;  /* 0x0000000ef5f57c10 */ /* 0x000fc8000ffbe0ff */
[----:B------:R-:W-:Y:S02]  /*8b370*/  IADD3.X R246, PT, PT, R246, UR15, RZ, P5, !PT ;  /* 0x0000000ff6f67c10 */ /* 0x000fe4000affe4ff */
[----:B----4-:R-:W-:-:S04]  /*8b380*/  IADD3 R22, P5, PT, R22, UR14, RZ ;  /* 0x0000000e16167c10 */ /* 0x010fc8000ffbe0ff */
[----:B---3--:R-:W-:Y:S02]  /*8b390*/  IADD3.X R23, PT, PT, R23, UR15, RZ, P5, !PT ;  /* 0x0000000f17177c10 */ /* 0x008fe4000affe4ff */
[----:B-1----:R-:W-:-:S04]  /*8b3a0*/  IADD3 R127, P4, PT, R127, UR14, RZ ;  /* 0x0000000e7f7f7c10 */ /* 0x002fc8000ff9e0ff */
[----:B--2---:R-:W-:Y:S01]  /*8b3b0*/  IADD3.X R126, PT, PT, R126, UR15, RZ, P4, !PT ;  /* 0x0000000f7e7e7c10 */ /* 0x004fe2000a7fe4ff */
        /* <DEDUP_REMOVED lines=51> */
[----:B-1----:R-:W-:Y:S01]  /*8b6f0*/  VIADD R124, R17, UR5 ;  /* 0x00000005117c7c36 */ /* 0x002fe20008000000 */
[----:B------:R-:W-:Y:S01]  /*8b700*/  MOV R127, R72 ;  /* 0x00000048007f7202 */ /* 0x000fe20000000f00 */
        /* <DEDUP_REMOVED lines=98> */
[----:B------:R-:W-:-:S03]  /*8bd30*/  MOV R127, R25 ;  /* 0x00000019007f7202 */ /* 0x000fc60000000f00 */
        /* <DEDUP_REMOVED lines=283> */
[----:B-1----:R-:W-:Y:S01]  /*8cef0*/  MOV R127, R21 ;  /* 0x00000015007f7202 */ /* 0x002fe20000000f00 */
[----:B------:R-:W-:-:S02]  /*8cf00*/  IMAD.MOV.U32 R126, RZ, RZ, R3 ;  /* 0x000000ffff7e7224 */ /* 0x000fc400078e0003 */
        /* <DEDUP_REMOVED lines=72> */
[----:B-1----:R-:W-:Y:S01]  /*8d390*/  IMAD.MOV.U32 R126, RZ, RZ, R0 ;  /* 0x000000ffff7e7224 */ /* 0x002fe200078e0000 */
[----:B------:R-:W-:-:S02]  /*8d3a0*/  MOV R127, R3 ;  /* 0x00000003007f7202 */ /* 0x000fc40000000f00 */
[----:B------:R-:W2:Y:S04]  /*8d3b0*/  LDL.LU R21, [R1+0xc58] ;  /* 0x000c580001157983 */ /* 0x000ea80000300800 */
        /* <DEDUP_REMOVED lines=21> */
[----:B-1----:R-:W-:Y:S02]  /*8d510*/  IMAD.MOV.U32 R126, RZ, RZ, R245 ;  /* 0x000000ffff7e7224 */ /* 0x002fe400078e00f5 */
[----:B------:R-:W-:-:S05]  /*8d520*/  IMAD.MOV.U32 R127, RZ, RZ, R246 ;  /* 0x000000ffff7f7224 */ /* 0x000fca00078e00f6 */
[----:B------:R1:W-:Y:S01]  /*8d530*/  LDGSTS.E [R124+0x26f00], desc[UR22][R126.64], P3 ;  /* 0x26f000007e7c7fae */ /* 0x0003e200099a1016 */
[----:B------:R-:W-:-:S03]  /*8d540*/  IADD3.X R21, PT, PT, R21, UR15, RZ, P4, !PT ;  /* 0x0000000f15157c10 */ /* 0x000fc6000a7fe4ff */
[----:B------:R-:W-:Y:S01]  /*8d550*/  STL [R1+0xb9c], R245 ;  /* 0x000b9cf501007387 */ /* 0x000fe20000100800 */
[----:B-1----:R-:W-:Y:S02]  /*8d560*/  IMAD.MOV.U32 R126, RZ, RZ, R24 ;  /* 0x000000ffff7e7224 */ /* 0x002fe400078e0018 */
[----:B------:R-:W-:Y:S01]  /*8d570*/  IMAD.MOV.U32 R127, RZ, RZ, R25 ;  /* 0x000000ffff7f7224 */ /* 0x000fe200078e0019 */
[----:B------:R1:W-:Y:S01]  /*8d580*/  STL [R1+0xb98], R246 ;  /* 0x000b98f601007387 */ /* 0x0003e20000100800 */
[----:B------:R-:W-:-:S03]  /*8d590*/  IADD3 R0, P5, PT, R0, UR14, RZ ;  /* 0x0000000e00007c10 */ /* 0x000fc6000ffbe0ff */
[----:B------:R2:W-:Y:S01]  /*8d5a0*/  LDGSTS.E [R124+0x27300], desc[UR22][R126.64], P3 ;  /* 0x273000007e7c7fae */ /* 0x0005e200099a1016 */
[----:B------:R-:W-:-:S03]  /*8d5b0*/  IADD3.X R3, PT, PT, R3, UR15, RZ, P5, !PT ;  /* 0x0000000f03037c10 */ /* 0x000fc6000affe4ff */
[----:B-1----:R-:W3:Y:S04]  /*8d5c0*/  LDL.LU R246, [R1+0x19dc] ;  /* 0x0019dc0001f67983 */ /* 0x002ee80000300800 */
[----:B------:R-:W4:Y:S01]  /*8d5d0*/  LDL.LU R245, [R1+0x19d8] ;  /* 0x0019d80001f57983 */ /* 0x000f220000300800 */
[----:B--2---:R-:W-:Y:S02]  /*8d5e0*/  IMAD.MOV.U32 R126, RZ, RZ, R22 ;  /* 0x000000ffff7e7224 */ /* 0x004fe400078e0016 */
[----:B------:R-:W-:Y:S01]  /*8d5f0*/  IMAD.MOV.U32 R127, RZ, RZ, R23 ;  /* 0x000000ffff7f7224 */ /* 0x000fe200078e0017 */
[----:B------:R-:W-:Y:S04]  /*8d600*/  STL [R1+0xbdc], R24 ;  /* 0x000bdc1801007387 */ /* 0x000fe80000100800 */
[----:B------:R1:W-:Y:S04]  /*8d610*/  STL [R1+0xbd8], R25 ;  /* 0x000bd81901007387 */ /* 0x0003e80000100800 */
[----:B------:R2:W-:Y:S04]  /*8d620*/  LDGSTS.E [R124+0x27700], desc[UR22][R126.64], P3 ;  /* 0x277000007e7c7fae */ /* 0x0005e800099a1016 */
[----:B------:R-:W-:Y:S04]  /*8d630*/  STL [R1+0xc1c], R22 ;  /* 0x000c1c1601007387 */ /* 0x000fe80000100800 */
[----:B------:R-:W-:Y:S01]  /*8d640*/  STL [R1+0xc18], R23 ;  /* 0x000c181701007387 */ /* 0x000fe20000100800 */
[----:B--2---:R-:W-:-:S02]  /*8d650*/  IMAD.MOV.U32 R126, RZ, RZ, R20 ;  /* 0x000000ffff7e7224 */ /* 0x004fc400078e0014 */
[----:B------:R-:W-:Y:S01]  /*8d660*/  IMAD.MOV.U32 R127, RZ, RZ, R21 ;  /* 0x000000ffff7f7224 */ /* 0x000fe200078e0015 */
[----:B------:R-:W-:Y:S04]  /*8d670*/  STL [R1+0xc5c], R20 ;  /* 0x000c5c1401007387 */ /* 0x000fe80000100800 */
[----:B------:R-:W-:Y:S04]  /*8d680*/  STL [R1+0xc58], R21 ;  /* 0x000c581501007387 */ /* 0x000fe80000100800 */
[----:B------:R-:W-:Y:S04]  /*8d690*/  STL [R1+0xc9c], R0 ;  /* 0x000c9c0001007387 */ /* 0x000fe80000100800 */
[----:B------:R2:W-:Y:S04]  /*8d6a0*/  LDGSTS.E [R124+0x27b00], desc[UR22][R126.64], P3 ;  /* 0x27b000007e7c7fae */ /* 0x0005e800099a1016 */
[----:B------:R2:W-:Y:S04]  /*8d6b0*/  STL [R1+0xc98], R3 ;  /* 0x000c980301007387 */ /* 0x0005e80000100800 */
[----:B-1----:R-:W4:Y:S01]  /*8d6c0*/  LDL.LU R25, [R1+0x20] ;  /* 0x0000200001197983 */ /* 0x002f220000300800 */
[----:B--2---:R-:W-:-:S03]  /*8d6d0*/  IMAD.MOV.U32 R127, RZ, RZ, R3 ;  /* 0x000000ffff7f7224 */ /* 0x004fc600078e0003 */
[----:B------:R-:W2:Y:S01]  /*8d6e0*/  LDL.LU R3, [R1+0x24] ;  /* 0x0000240001037983 */ /* 0x000ea20000300800 */
[----:B------:R-:W-:Y:S01]  /*8d6f0*/  IADD3 R73, P4, PT, R73, UR14, RZ ;  /* 0x0000000e49497c10 */ /* 0x000fe2000ff9e0ff */
[----:B------:R-:W-:Y:S01]  /*8d700*/  IMAD.MOV.U32 R126, RZ, RZ, R0 ;  /* 0x000000ffff7e7224 */ /* 0x000fe200078e0000 */
[----:B------:R-:W-:Y:S01]  /*8d710*/  IADD3 R58, P5, PT, R58, UR14, RZ ;  /* 0x0000000e3a3a7c10 */ /* 0x000fe2000ffbe0ff */
[----:B------:R-:W2:Y:S01]  /*8d720*/  LDL.LU R22, [R1+0x60] ;  /* 0x0000600001167983 */ /* 0x000ea20000300800 */
[----:B------:R-:W-:Y:S02]  /*8d730*/  IADD3.X R74, PT, PT, R74, UR15, RZ, P4, !PT ;  /* 0x0000000f4a4a7c10 */ /* 0x000fe4000a7fe4ff */
[----:B------:R-:W-:Y:S01]  /*8d740*/  IADD3 R122, P4, PT, R122, UR14, RZ ;  /* 0x0000000e7a7a7c10 */ /* 0x000fe2000ff9e0ff */
[----:B------:R1:W-:Y:S01]  /*8d750*/  LDGSTS.E [R124+0x27f00], desc[UR22][R126.64], P3 ;  /* 0x27f000007e7c7fae */ /* 0x0003e200099a1016 */
[----:B------:R-:W-:Y:S02]  /*8d760*/  IADD3.X R59, PT, PT, R59, UR15, RZ, P5, !PT ;  /* 0x0000000f3b3b7c10 */ /* 0x000fe4000affe4ff */
[----:B------:R-:W-:Y:S01]  /*8d770*/  IADD3.X R101, PT, PT, R101, UR15, RZ, P4, !PT ;  /* 0x0000000f65657c10 */ /* 0x000fe2000a7fe4ff */
[----:B------:R-:W2:Y:S01]  /*8d780*/  LDL.LU R21, [R1+0x64] ;  /* 0x0000640001157983 */ /* 0x000ea20000300800 */
[----:B------:R-:W-:Y:S01]  /*8d790*/  IADD3 R87, P5, PT, R87, UR14, RZ ;  /* 0x0000000e57577c10 */ /* 0x000fe2000ffbe0ff */
[----:B-1----:R-:W-:-:S02]  /*8d7a0*/  VIADD R124, R18, UR5 ;  /* 0x00000005127c7c36 */ /* 0x002fc40008000000 */
[----:B------:R-:W-:Y:S02]  /*8d7b0*/  IMAD.MOV.U32 R126, RZ, RZ, R73 ;  /* 0x000000ffff7e7224 */ /* 0x000fe400078e0049 */
[----:B------:R-:W-:Y:S01]  /*8d7c0*/  IMAD.MOV.U32 R127, RZ, RZ, R74 ;  /* 0x000000ffff7f7224 */ /* 0x000fe200078e004a */
[----:B------:R-:W-:Y:S01]  /*8d7d0*/  IADD3.X R88, PT, PT, R88, UR15, RZ, P5, !PT ;  /* 0x0000000f58587c10 */ /* 0x000fe2000affe4ff */
[----:B------:R-:W2:Y:S04]  /*8d7e0*/  LDL.LU R24, [R1+0xa0] ;  /* 0x0000a00001187983 */ /* 0x000ea80000300800 */
[----:B------:R1:W-:Y:S01]  /*8d7f0*/  LDGSTS.E [R124+0x380], desc[UR22][R126.64], P3 ;  /* 0x003800007e7c7fae */ /* 0x0003e200099a1016 */
[----:B------:R-:W-:-:S03]  /*8d800*/  IADD3 R102, P4, PT, R102, UR14, RZ ;  /* 0x0000000e66667c10 */ /* 0x000fc6000ff9e0ff */
[----:B------:R-:W-:Y:S01]  /*8d810*/  LDGSTS.E [R124+0x780], desc[UR22][R58.64], P3 ;  /* 0x007800003a7c7fae */ /* 0x000fe200099a1016 */
[----:B------:R-:W-:Y:S02]  /*8d820*/  IADD3.X R116, PT, PT, R116, UR15, RZ, P4, !PT ;  /* 0x0000000f74747c10 */ /* 0x000fe4000a7fe4ff */
[----:B------:R-:W-:Y:S01]  /*8d830*/  IADD3 R134, P5, PT, R134, UR14, RZ ;  /* 0x0000000e86867c10 */ /* 0x000fe2000ffbe0ff */
[----:B------:R-:W2:Y:S01]  /*8d840*/  LDL.LU R23, [R1+0xa4] ;  /* 0x0000a40001177983 */ /* 0x000ea20000300800 */
[----:B-1----:R-:W-:Y:S02]  /*8d850*/  IMAD.MOV.U32 R126, RZ, RZ, R122 ;  /* 0x000000ffff7e7224 */ /* 0x002fe400078e007a */
[----:B------:R-:W-:Y:S01]  /*8d860*/  IMAD.MOV.U32 R127, RZ, RZ, R101 ;  /* 0x000000ffff7f7224 */ /* 0x000fe200078e0065 */
[----:B------:R-:W-:Y:S01]  /*8d870*/  IADD3.X R133, PT, PT, R133, UR15, RZ, P5, !PT ;  /* 0x0000000f85857c10 */ /* 0x000fe2000affe4ff */
[----:B------:R-:W2:Y:S04]  /*8d880*/  LDL.LU R0, [R1+0xe4] ;  /* 0x0000e40001007983 */ /* 0x000ea80000300800 */
[----:B------:R1:W-:Y:S01]  /*8d890*/  LDGSTS.E [R124+0xb80], desc[UR22][R126.64], P3 ;  /* 0x00b800007e7c7fae */ /* 0x0003e200099a1016 */
[----:B------:R-:W-:-:S02]  /*8d8a0*/  IADD3 R150, P4, PT, R150, UR14, RZ ;  /* 0x0000000e96967c10 */ /* 0x000fc4000ff9e0ff */
[----:B------:R-:W-:Y:S01]  /*8d8b0*/  IADD3 R166, P5, PT, R166, UR14, RZ ;  /* 0x0000000ea6a67c10 */ /* 0x000fe2000ffbe0ff */
[----:B------:R-:W2:Y:S01]  /*8d8c0*/  LDL.LU R20, [R1+0x124] ;  /* 0x0001240001147983 */ /* 0x000ea20000300800 */
[----:B-1----:R-:W-:Y:S01]  /*8d8d0*/  MOV R126, R87 ;  /* 0x00000057007e7202 */ /* 0x002fe20000000f00 */
[----:B------:R-:W-:-:S05]  /*8d8e0*/  IMAD.MOV.U32 R127, RZ, RZ, R88 ;  /* 0x000000ffff7f7224 */ /* 0x000fca00078e0058 */
[----:B------:R1:W-:Y:S01]  /*8d8f0*/  LDGSTS.E [R124+0xf80], desc[UR22][R126.64], P3 ;  /* 0x00f800007e7c7fae */ /* 0x0003e200099a1016 */
        /* <DEDUP_REMOVED lines=31> */
[----:B-1----:R-:W-:Y:S01]  /*8daf0*/  MOV R126, R230 ;  /* 0x000000e6007e7202 */ /* 0x002fe20000000f00 */
[----:B------:R-:W-:-:S05]  /*8db00*/  IMAD.MOV.U32 R127, RZ, RZ, R229 ;  /* 0x000000ffff7f7224 */ /* 0x000fca00078e00e5 */
[----:B------:R1:W-:Y:S01]  /*8db10*/  LDGSTS.E [R124+0x2f80], desc[UR22][R126.64], P3 ;  /* 0x02f800007e7c7fae */ /* 0x0003e200099a1016 */
[----:B---3--:R-:W-:-:S04]  /*8db20*/  IADD3 R246, P4, PT, R246, UR14, RZ ;  /* 0x0000000ef6f67c10 */ /* 0x008fc8000ff9e0ff */
[----:B----4-:R-:W-:Y:S01]  /*8db30*/  IADD3.X R245, PT, PT, R245, UR15, RZ, P4, !PT ;  /* 0x0000000ff5f57c10 */ /* 0x010fe2000a7fe4ff */
[----:B-1----:R-:W-:-:S04]  /*8db40*/  IMAD.MOV.U32 R126, RZ, RZ, R246 ;  /* 0x000000ffff7e7224 */ /* 0x002fc800078e00f6 */
        /* <DEDUP_REMOVED lines=9> */
[----:B-1----:R-:W3:Y:S01]  /*8dbe0*/  LDL.LU R25, [R1+0x120] ;  /* 0x0001200001197983 */ /* 0x002ee20000300800 */
[----:B------:R-:W-:-:S03]  /*8dbf0*/  IADD3 R21, P4, PT, R21, UR14, RZ ;  /* 0x0000000e15157c10 */ /* 0x000fc6000ff9e0ff */
[----:B------:R1:W-:Y:S01]  /*8dc00*/  LDGSTS.E [R124+0x3780], desc[UR22][R126.64], P3 ;  /* 0x037800007e7c7fae */ /* 0x0003e200099a1016 */
[----:B------:R-:W-:-:S03]  /*8dc10*/  IADD3.X R22, PT, PT, R22, UR15, RZ, P4, !PT ;  /* 0x0000000f16167c10 */ /* 0x000fc6000a7fe4ff */
[----:B------:R4:W-:Y:S04]  /*8dc20*/  STL [R1+0x64], R21 ;  /* 0x0000641501007387 */ /* 0x0009e80000100800 */
[----:B------:R1:W-:Y:S01]  /*8dc30*/  STL [R1+0x60], R22 ;  /* 0x0000601601007387 */ /* 0x0003e20000100800 */
[----:B------:R-:W-:Y:S01]  /*8dc40*/  IADD3 R23, P5, PT, R23, UR14, RZ ;  /* 0x0000000e17177c10 */ /* 0x000fe2000ffbe0ff */
[----:B-1----:R-:W-:Y:S02]  /*8dc50*/  IMAD.MOV.U32 R126, RZ, RZ, R21 ;  /* 0x000000ffff7e7224 */ /* 0x002fe400078e0015 */
[----:B------:R-:W-:Y:S01]  /*8dc60*/  IMAD.MOV.U32 R127, RZ, RZ, R22 ;  /* 0x000000ffff7f7224 */ /* 0x000fe200078e0016 */
[----:B------:R-:W-:Y:S01]  /*8dc70*/  IADD3.X R24, PT, PT, R24, UR15, RZ, P5, !PT ;  /* 0x0000000f18187c10 */ /* 0x000fe2000affe4ff */
[----:B------:R1:W-:Y:S01]  /*8dc80*/  STL [R1+0xa4], R23 ;  /* 0x0000a41701007387 */ /* 0x0003e20000100800 */
[----:B------:R-:W-:-:S03]  /*8dc90*/  IADD3 R0, P4, PT, R0, UR14, RZ ;  /* 0x0000000e00007c10 */ /* 0x000fc6000ff9e0ff */
[----:B----4-:R-:W4:Y:S04]  /*8dca0*/  LDL.LU R21, [R1+0x164] ;  /* 0x0001640001157983 */ /* 0x010f280000300800 */
[----:B------:R1:W-:Y:S04]  /*8dcb0*/  STL [R1+0xa0], R24 ;  /* 0x0000a01801007387 */ /* 0x0003e80000100800 */
[----:B------:R1:W-:Y:S01]  /*8dcc0*/  LDGSTS.E [R124+0x3b80], desc[UR22][R126.64], P3 ;  /* 0x03b800007e7c7fae */ /* 0x0003e200099a1016 */
[----:B------:R-:W-:-:S03]  /*8dcd0*/  IADD3 R20, P5, PT, R20, UR14, RZ ;  /* 0x0000000e14147c10 */ /* 0x000fc6000ffbe0ff */
[----:B------:R-:W4:Y:S01]  /*8dce0*/  LDL.LU R22, [R1+0x1a4] ;  /* 0x0001a40001167983 */ /* 0x000f220000300800 */
[----:B-1----:R-:W-:Y:S02]  /*8dcf0*/  IMAD.MOV.U32 R126, RZ, RZ, R23 ;  /* 0x000000ffff7e7224 */ /* 0x002fe400078e0017 */
[----:B------:R-:W-:Y:S01]  /*8dd00*/  IMAD.MOV.U32 R127, RZ, RZ, R24 ;  /* 0x000000ffff7f7224 */ /* 0x000fe200078e0018 */
[----:B------:R-:W4:Y:S04]  /*8dd10*/  LDL.LU R23, [R1+0x160] ;  /* 0x0001600001177983 */ /* 0x000f280000300800 */
[----:B------:R-:W4:Y:S04]  /*8dd20*/  LDL.LU R24, [R1+0x1a0] ;  /* 0x0001a00001187983 */ /* 0x000f280000300800 */
[----:B------:R1:W-:Y:S04]  /*8dd30*/  LDGSTS.E [R124+0x3f80], desc[UR22][R126.64], P3 ;  /* 0x03f800007e7c7fae */ /* 0x0003e800099a1016 */
[----:B------:R2:W-:Y:S01]  /*8dd40*/  STL [R1+0xe4], R0 ;  /* 0x0000e40001007387 */ /* 0x0005e20000100800 */
[----:B-1----:R-:W-:Y:S01]  /*8dd50*/  IMAD.MOV.U32 R126, RZ, RZ, R0 ;  /* 0x000000ffff7e7224 */ /* 0x002fe200078e0000 */
[----:B--2---:R-:W-:-:S02]  /*8dd60*/  IADD3.X R3, PT, PT, R3, UR15, RZ, P4, !PT ;  /* 0x0000000f03037c10 */ /* 0x004fc4000a7fe4ff */
[----:B---3--:R-:W-:-:S03]  /*8dd70*/  IADD3.X R25, PT, PT, R25, UR15, RZ, P5, !PT ;  /* 0x0000000f19197c10 */ /* 0x008fc6000affe4ff */
[----:B------:R-:W-:Y:S01]  /*8dd80*/  IMAD.MOV.U32 R127, RZ, RZ, R3 ;  /* 0x000000ffff7f7224 */ /* 0x000fe200078e0003 */
[----:B------:R1:W-:Y:S04]  /*8dd90*/  STL [R1+0xe0], R3 ;  /* 0x0000e00301007387 */ /* 0x0003e80000100800 */
[----:B------:R2:W-:Y:S04]  /*8dda0*/  STL [R1+0x124], R20 ;  /* 0x0001241401007387 */ /* 0x0005e80000100800 */
[----:B------:R-:W3:Y:S04]  /*8ddb0*/  LDL.LU R0, [R1+0x1e4] ;  /* 0x0001e40001007983 */ /* 0x000ee80000300800 */
[----:B------:R2:W-:Y:S04]  /*8ddc0*/  STL [R1+0x120], R25 ;  /* 0x0001201901007387 */ /* 0x0005e80000100800 */
[----:B------:R2:W-:Y:S04]  /*8ddd0*/  LDGSTS.E [R124+0x4380], desc[UR22][R126.64], P3 ;  /* 0x043800007e7c7fae */ /* 0x0005e800099a1016 */
[----:B-1----:R-:W3:Y:S01]  /*8dde0*/  LDL.LU R3, [R1+0x224] ;  /* 0x0002240001037983 */ /* 0x002ee20000300800 */
[----:B--2---:R-:W-:-:S03]  /*8ddf0*/  IMAD.MOV.U32 R126, RZ, RZ, R20 ;  /* 0x000000ffff7e7224 */ /* 0x004fc600078e0014 */
[----:B------:R-:W2:Y:S01]  /*8de00*/  LDL.LU R20, [R1+0x1e0] ;  /* 0x0001e00001147983 */ /* 0x000ea20000300800 */
[----:B------:R-:W-:-:S03]  /*8de10*/  IMAD.MOV.U32 R127, RZ, RZ, R25 ;  /* 0x000000ffff7f7224 */ /* 0x000fc600078e0019 */
[----:B------:R-:W2:Y:S01]  /*8de20*/  LDL.LU R25, [R1+0x220] ;  /* 0x0002200001197983 */ /* 0x000ea20000300800 */
[----:B----4-:R-:W-:Y:S02]  /*8de30*/  IADD3 R21, P4, PT, R21, UR14, RZ ;  /* 0x0000000e15157c10 */ /* 0x010fe4000ff9e0ff */
[----:B------:R-:W-:Y:S01]  /*8de40*/  IADD3 R22, P5, PT, R22, UR14, RZ ;  /* 0x0000000e16167c10 */ /* 0x000fe2000ffbe0ff */
[----:B------:R1:W-:Y:S04]  /*8de50*/  LDGSTS.E [R124+0x4780], desc[UR22][R126.64], P3 ;  /* 0x047800007e7c7fae */ /* 0x0003e800099a1016 */
[----:B------:R4:W-:Y:S01]  /*8de60*/  STL [R1+0x164], R21 ;  /* 0x0001641501007387 */ /* 0x0009e20000100800 */
[----:B------:R-:W-:Y:S01]  /*8de70*/  IADD3.X R23, PT, PT, R23, UR15, RZ, P4, !PT ;  /* 0x0000000f17177c10 */ /* 0x000fe2000a7fe4ff */
[----:B-1----:R-:W-:Y:S01]  /*8de80*/  IMAD.MOV.U32 R126, RZ, RZ, R21 ;  /* 0x000000ffff7e7224 */ /* 0x002fe200078e0015 */
[----:B------:R-:W-:-:S03]  /*8de90*/  IADD3.X R24, PT, PT, R24, UR15, RZ, P5, !PT ;  /* 0x0000000f18187c10 */ /* 0x000fc6000affe4ff */
[----:B------:R-:W-:Y:S01]  /*8dea0*/  IMAD.MOV.U32 R127, RZ, RZ, R23 ;  /* 0x000000ffff7f7224 */ /* 0x000fe200078e0017 */
[----:B------:R1:W-:Y:S04]  /*8deb0*/  STL [R1+0x160], R23 ;  /* 0x0001601701007387 */ /* 0x0003e80000100800 */
[----:B------:R1:W-:Y:S04]  /*8dec0*/  STL [R1+0x1a4], R22 ;  /* 0x0001a41601007387 */ /* 0x0003e80000100800 */
[----:B----4-:R-:W4:Y:S04]  /*8ded0*/  LDL.LU R21, [R1+0x264] ;  /* 0x0002640001157983 */ /* 0x010f280000300800 */
[----:B------:R1:W-:Y:S04]  /*8dee0*/  STL [R1+0x1a0], R24 ;  /* 0x0001a01801007387 */ /* 0x0003e80000100800 */
[----:B------:R1:W-:Y:S04]  /*8def0*/  LDGSTS.E [R124+0x4b80], desc[UR22][R126.64], P3 ;  /* 0x04b800007e7c7fae */ /* 0x0003e800099a1016 */
[----:B-1----:R-:W4:Y:S01]  /*8df00*/  LDL.LU R23, [R1+0x2a4] ;  /* 0x0002a40001177983 */ /* 0x002f220000300800 */
[----:B------:R-:W-:Y:S01]  /*8df10*/  MOV R126, R22 ;  /* 0x00000016007e7202 */ /* 0x000fe20000000f00 */
[----:B------:R-:W-:-:S02]  /*8df20*/  IMAD.MOV.U32 R127, RZ, RZ, R24 ;  /* 0x000000ffff7f7224 */ /* 0x000fc400078e0018 */
        /* <DEDUP_REMOVED lines=19> */
[----:B------:R-:W2:Y:S01]  /*8e060*/  LDL.LU R25, [R1+0x320] ;  /* 0x0003200001197983 */ /* 0x000ea20000300800 */
[----:B----4-:R-:W-:-:S03]  /*8e070*/  IADD3 R21, P4, PT, R21, UR14, RZ ;  /* 0x0000000e15157c10 */ /* 0x010fc6000ff9e0ff */
[----:B------:R1:W-:Y:S01]  /*8e080*/  LDGSTS.E [R124+0x5780], desc[UR22][R126.64], P3 ;  /* 0x057800007e7c7fae */ /* 0x0003e200099a1016 */
[----:B------:R-:W-:-:S03]  /*8e090*/  IADD3 R23, P5, PT, R23, UR14, RZ ;  /* 0x0000000e17177c10 */ /* 0x000fc6000ffbe0ff */
        /* <DEDUP_REMOVED lines=11> */
[----:B------:R-:W-:-:S02]  /*8e150*/  IMAD.MOV.U32 R126, RZ, RZ, R23 ;  /* 0x000000ffff7e7224 */ /* 0x000fc400078e0017 */
[----:B------:R-:W-:Y:S01]  /*8e160*/  IMAD.MOV.U32 R127, RZ, RZ, R24 ;  /* 0x000000ffff7f7224 */ /* 0x000fe200078e0018 */
        /* <DEDUP_REMOVED lines=238> */
[----:B------:R-:W-:Y:S02]  /*8f050*/  IADD3 R22, P5, PT, R22, UR14, RZ ;  /* 0x0000000e16167c10 */ /* 0x000fe4000ffbe0ff */
[----:B------:R-:W-:Y:S01]  /*8f060*/  IADD3.X R23, PT, PT, R23, UR15, RZ, P4, !PT ;  /* 0x0000000f17177c10 */ /* 0x000fe2000a7fe4ff */
[----:B-1----:R-:W-:Y:S01]  /*8f070*/  IMAD.MOV.U32 R126, RZ, RZ, R21 ;  /* 0x000000ffff7e7224 */ /* 0x002fe200078e0015 */
[----:B------:R-:W-:-:S03]  /*8f080*/  IADD3.X R24, PT, PT, R24, UR15, RZ, P5, !PT ;  /* 0x0000000f18187c10 */ /* 0x000fc6000affe4ff */
[----:B------:R-:W-:Y:S01]  /*8f090*/  IMAD.MOV.U32 R127, RZ, RZ, R23 ;  /* 0x000000ffff7f7224 */ /* 0x000fe200078e0017 */
[----:B------:R-:W-:Y:S04]  /*8f0a0*/  STL [R1+0x964], R21 ;  /* 0x0009641501007387 */ /* 0x000fe80000100800 */
[----:B------:R1:W-:Y:S04]  /*8f0b0*/  LDGSTS.E [R124+0x24b80], desc[UR22][R126.64], P3 ;  /* 0x24b800007e7c7fae */ /* 0x0003e800099a1016 */
[----:B------:R4:W-:Y:S04]  /*8f0c0*/  STL [R1+0x960], R23 ;  /* 0x0009601701007387 */ /* 0x0009e80000100800 */
[----:B------:R-:W-:Y:S01]  /*8f0d0*/  STL [R1+0x9a4], R22 ;  /* 0x0009a41601007387 */ /* 0x000fe20000100800 */
[----:B-1----:R-:W-:Y:S01]  /*8f0e0*/  MOV R126, R22 ;  /* 0x00000016007e7202 */ /* 0x002fe20000000f00 */
[----:B------:R-:W-:-:S02]  /*8f0f0*/  IMAD.MOV.U32 R127, RZ, RZ, R24 ;  /* 0x000000ffff7f7224 */ /* 0x000fc400078e0018 */
[----:B----4-:R-:W4:Y:S04]  /*8f100*/  LDL.LU R23, [R1+0xa64] ;  /* 0x000a640001177983 */ /* 0x010f280000300800 */
[----:B------:R1:W-:Y:S04]  /*8f110*/  LDGSTS.E [R124+0x24f80], desc[UR22][R126.64], P3 ;  /* 0x24f800007e7c7fae */ /* 0x0003e800099a1016 */
[----:B------:R1:W-:Y:S04]  /*8f120*/  STL [R1+0x9a0], R24 ;  /* 0x0009a01801007387 */ /* 0x0003e80000100800 */
[----:B------:R-:W4:Y:S04]  /*8f130*/  LDL.LU R21, [R1+0xaa4] ;  /* 0x000aa40001157983 */ /* 0x000f280000300800 */
[----:B-1----:R-:W5:Y:S04]  /*8f140*/  LDL.LU R24, [R1+0x19d4] ;  /* 0x0019d40001187983 */ /* 0x002f680000300800 */
[----:B------:R-:W4:Y:S01]  /*8f150*/  LDL.LU R22, [R1+0xaa0] ;  /* 0x000aa00001167983 */ /* 0x000f220000300800 */
[----:B---3--:R-:W-:-:S05]  /*8f160*/  IADD3 R0, P4, PT, R0, UR14, RZ ;  /* 0x0000000e00007c10 */ /* 0x008fca000ff9e0ff */
[----:B------:R-:W-:Y:S01]  /*8f170*/  IMAD.MOV.U32 R126, RZ, RZ, R0 ;  /* 0x000000ffff7e7224 */ /* 0x000fe200078e0000 */
[----:B------:R-:W-:Y:S01]  /*8f180*/  IADD3 R3, P5, PT, R3, UR14, RZ ;  /* 0x0000000e03037c10 */ /* 0x000fe2000ffbe0ff */
[----:B------:R-:W-:Y:S01]  /*8f190*/  STL [R1+0x9e4], R0 ;  /* 0x0009e40001007387 */ /* 0x000fe20000100800 */
[----:B--2---:R-:W-:Y:S02]  /*8f1a0*/  IADD3.X R20, PT, PT, R20, UR15, RZ, P4, !PT ;  /* 0x0000000f14147c10 */ /* 0x004fe4000a7fe4ff */
[----:B------:R-:W-:-:S03]  /*8f1b0*/  IADD3.X R25, PT, PT, R25, UR15, RZ, P5, !PT ;  /* 0x0000000f19197c10 */ /* 0x000fc6000affe4ff */
[----:B------:R-:W-:Y:S01]  /*8f1c0*/  IMAD.MOV.U32 R127, RZ, RZ, R20 ;  /* 0x000000ffff7f7224 */ /* 0x000fe200078e0014 */
[----:B------:R1:W-:Y:S04]  /*8f1d0*/  STL [R1+0x9e0], R20 ;  /* 0x0009e01401007387 */ /* 0x0003e80000100800 */
[----:B------:R2:W-:Y:S04]  /*8f1e0*/  LDGSTS.E [R124+0x25380], desc[UR22][R126.64], P3 ;  /* 0x253800007e7c7fae */ /* 0x0005e800099a1016 */
[----:B------:R-:W-:Y:S04]  /*8f1f0*/  STL [R1+0xa24], R3 ;  /* 0x000a240301007387 */ /* 0x000fe80000100800 */
[----:B-1----:R-:W3:Y:S01]  /*8f200*/  LDL.LU R20, [R1+0xae4] ;  /* 0x000ae40001147983 */ /* 0x002ee20000300800 */
[----:B--2---:R-:W-:-:S02]  /*8f210*/  IMAD.MOV.U32 R126, RZ, RZ, R3 ;  /* 0x000000ffff7e7224 */ /* 0x004fc400078e0003 */
[----:B------:R-:W-:Y:S01]  /*8f220*/  IMAD.MOV.U32 R127, RZ, RZ, R25 ;  /* 0x000000ffff7f7224 */ /* 0x000fe200078e0019 */
[----:B------:R1:W-:Y:S04]  /*8f230*/  STL [R1+0xa20], R25 ;  /* 0x000a201901007387 */ /* 0x0003e80000100800 */
[----:B------:R-:W2:Y:S04]  /*8f240*/  LDL.LU R0, [R1+0xb24] ;  /* 0x000b240001007983 */ /* 0x000ea80000300800 */
[----:B------:R4:W-:Y:S04]  /*8f250*/  LDGSTS.E [R124+0x25780], desc[UR22][R126.64], P3 ;  /* 0x257800007e7c7fae */ /* 0x0009e800099a1016 */
[----:B-1----:R-:W5:Y:S04]  /*8f260*/  LDL.LU R25, [R1+0x19d0] ;  /* 0x0019d00001197983 */ /* 0x002f680000300800 */
[----:B------:R-:W2:Y:S04]  /*8f270*/  LDL.LU R3, [R1+0xb20] ;  /* 0x000b200001037983 */ /* 0x000ea80000300800 */
[----:B------:R-:W2:Y:S01]  /*8f280*/  LDL.LU R127, [R1+0xa60] ;  /* 0x000a6000017f7983 */ /* 0x000ea20000300800 */
[----:B----4-:R-:W-:-:S05]  /*8f290*/  IADD3 R23, P4, PT, R23, UR14, RZ ;  /* 0x0000000e17177c10 */ /* 0x010fca000ff9e0ff */
[----:B------:R-:W-:Y:S01]  /*8f2a0*/  IMAD.MOV.U32 R126, RZ, RZ, R23 ;  /* 0x000000ffff7e7224 */ /* 0x000fe200078e0017 */
[----:B------:R-:W-:Y:S01]  /*8f2b0*/  IADD3 R21, P5, PT, R21, UR14, RZ ;  /* 0x0000000e15157c10 */ /* 0x000fe2000ffbe0ff */
[----:B------:R1:W-:Y:S03]  /*8f2c0*/  STL [R1+0xa64], R23 ;  /* 0x000a641701007387 */ /* 0x0003e60000100800 */
[----:B------:R-:W-:Y:S02]  /*8f2d0*/  IADD3.X R22, PT, PT, R22, UR15, RZ, P5, !PT ;  /* 0x0000000f16167c10 */ /* 0x000fe4000affe4ff */
[----:B--2---:R-:W-:-:S05]  /*8f2e0*/  IADD3.X R127, PT, PT, R127, UR15, RZ, P4, !PT ;  /* 0x0000000f7f7f7c10 */ /* 0x004fca000a7fe4ff */
[----:B------:R2:W-:Y:S04]  /*8f2f0*/  STL [R1+0xa60], R127 ;  /* 0x000a607f01007387 */ /* 0x0005e80000100800 */
[----:B------:R4:W-:Y:S04]  /*8f300*/  LDGSTS.E [R124+0x25b80], desc[UR22][R126.64], P3 ;  /* 0x25b800007e7c7fae */ /* 0x0009e800099a1016 */
[----:B------:R-:W-:Y:S04]  /*8f310*/  STL [R1+0xaa4], R21 ;  /* 0x000aa41501007387 */ /* 0x000fe80000100800 */
[----:B-1----:R-:W3:Y:S01]  /*8f320*/  LDL.LU R23, [R1+0xba4] ;  /* 0x000ba40001177983 */ /* 0x002ee20000300800 */
[----:B----4-:R-:W-:-:S02]  /*8f330*/  IMAD.MOV.U32 R126, RZ, RZ, R21 ;  /* 0x000000ffff7e7224 */ /* 0x010fc400078e0015 */
[----:B--2---:R-:W-:Y:S01]  /*8f340*/  IMAD.MOV.U32 R127, RZ, RZ, R22 ;  /* 0x000000ffff7f7224 */ /* 0x004fe200078e0016 */
[----:B------:R1:W-:Y:S04]  /*8f350*/  STL [R1+0xaa0], R22 ;  /* 0x000aa01601007387 */ /* 0x0003e80000100800 */
[----:B------:R2:W-:Y:S04]  /*8f360*/  LDGSTS.E [R124+0x25f80], desc[UR22][R126.64], P3 ;  /* 0x25f800007e7c7fae */ /* 0x0005e800099a1016 */
[----:B-1----:R-:W4:Y:S04]  /*8f370*/  LDL.LU R22, [R1+0xba0] ;  /* 0x000ba00001167983 */ /* 0x002f280000300800 */
[----:B------:R-:W4:Y:S04]  /*8f380*/  LDL.LU R21, [R1+0xc24] ;  /* 0x000c240001157983 */ /* 0x000f280000300800 */
[----:B------:R-:W4:Y:S01]  /*8f390*/  LDL.LU R127, [R1+0xae0] ;  /* 0x000ae000017f7983 */ /* 0x000f220000300800 */
[----:B---3--:R-:W-:-:S02]  /*8f3a0*/  IADD3 R20, P4, PT, R20, UR14, RZ ;  /* 0x0000000e14147c10 */ /* 0x008fc4000ff9e0ff */
[----:B------:R-:W-:-:S03]  /*8f3b0*/  IADD3 R0, P5, PT, R0, UR14, RZ ;  /* 0x0000000e00007c10 */ /* 0x000fc6000ffbe0ff */
[----:B--2---:R-:W-:Y:S01]  /*8f3c0*/  IMAD.MOV.U32 R126, RZ, RZ, R20 ;  /* 0x000000ffff7e7224 */ /* 0x004fe200078e0014 */
[----:B------:R-:W-:Y:S01]  /*8f3d0*/  IADD3.X R3, PT, PT, R3, UR15, RZ, P5, !PT ;  /* 0x0000000f03037c10 */ /* 0x000fe2000affe4ff */
[----:B------:R1:W-:Y:S01]  /*8f3e0*/  STL [R1+0xae4], R20 ;  /* 0x000ae41401007387 */ /* 0x0003e20000100800 */
[----:B----4-:R-:W-:-:S05]  /*8f3f0*/  IADD3.X R127, PT, PT, R127, UR15, RZ, P4, !PT ;  /* 0x0000000f7f7f7c10 */ /* 0x010fca000a7fe4ff */
[----:B------:R2:W-:Y:S04]  /*8f400*/  STL [R1+0xae0], R127 ;  /* 0x000ae07f01007387 */ /* 0x0005e80000100800 */
[----:B------:R3:W-:Y:S04]  /*8f410*/  LDGSTS.E [R124+0x26380], desc[UR22][R126.64], P3 ;  /* 0x263800007e7c7fae */ /* 0x0007e800099a1016 */
[----:B------:R4:W-:Y:S04]  /*8f420*/  STL [R1+0xb24], R0 ;  /* 0x000b240001007387 */ /* 0x0009e80000100800 */
[----:B-1----:R-:W4:Y:S01]  /*8f430*/  LDL.LU R20, [R1+0xc20] ;  /* 0x000c200001147983 */ /* 0x002f220000300800 */
[----:B---3--:R-:W-:-:S02]  /*8f440*/  IMAD.MOV.U32 R126, RZ, RZ, R0 ;  /* 0x000000ffff7e7224 */ /* 0x008fc400078e0000 */
[----:B--2---:R-:W-:Y:S01]  /*8f450*/  IMAD.MOV.U32 R127, RZ, RZ, R3 ;  /* 0x000000ffff7f7224 */ /* 0x004fe200078e0003 */
[----:B------:R1:W-:Y:S04]  /*8f460*/  STL [R1+0xb20], R3 ;  /* 0x000b200301007387 */ /* 0x0003e80000100800 */
[----:B----4-:R-:W2:Y:S04]  /*8f470*/  LDL.LU R0, [R1+0xca0] ;  /* 0x000ca00001007983 */ /* 0x010ea80000300800 */
[----:B------:R3:W-:Y:S04]  /*8f480*/  LDGSTS.E [R124+0x26780], desc[UR22][R126.64], P3 ;  /* 0x267800007e7c7fae */ /* 0x0007e800099a1016 */
[----:B-1----:R-:W4:Y:S04]  /*8f490*/  LDL.LU R3, [R1+0xca4] ;  /* 0x000ca40001037983 */ /* 0x002f280000300800 */
[----:B------:R-:W2:Y:S04]  /*8f4a0*/  LDL.LU R126, [R1+0xb60] ;  /* 0x000b6000017e7983 */ /* 0x000ea80000300800 */
[----:B------:R-:W3:Y:S01]  /*8f4b0*/  LDL.LU R127, [R1+0xb64] ;  /* 0x000b6400017f7983 */ /* 0x000ee20000300800 */
[----:B------:R-:W-:-:S04]  /*8f4c0*/  IADD3 R23, P5, PT, R23, UR14, RZ ;  /* 0x0000000e17177c10 */ /* 0x000fc8000ffbe0ff */
[----:B------:R-:W-:Y:S02]  /*8f4d0*/  IADD3.X R22, PT, PT, R22, UR15, RZ, P5, !PT ;  /* 0x0000000f16167c10 */ /* 0x000fe4000affe4ff */
[----:B---3--:R-:W-:-:S04]  /*8f4e0*/  IADD3 R127, P4, PT, R127, UR14, RZ ;  /* 0x0000000e7f7f7c10 */ /* 0x008fc8000ff9e0ff */
[----:B--2---:R-:W-:Y:S01]  /*8f4f0*/  IADD3.X R126, PT, PT, R126, UR15, RZ, P4, !PT ;  /* 0x0000000f7e7e7c10 */ /* 0x004fe2000a7fe4ff */
[----:B------:R1:W-:Y:S04]  /*8f500*/  STL [R1+0xb64], R127 ;  /* 0x000b647f01007387 */ /* 0x0003e80000100800 */
[----:B------:R2:W-:Y:S01]  /*8f510*/  STL [R1+0xb60], R126 ;  /* 0x000b607e01007387 */ /* 0x0005e20000100800 */
[----:B-1----:R-:W-:-:S04]  /*8f520*/  LOP3.LUT R127, R127, R126, RZ, 0x3c, !PT ;  /* 0x0000007e7f7f7212 */ /* 0x002fc800078e3cff */
[----:B--2---:R-:W-:-:S04]  /*8f530*/  LOP3.LUT R126, R127, R126, RZ, 0x3c, !PT ;  /* 0x0000007e7f7e7212 */ /* 0x004fc800078e3cff */
[----:B------:R-:W-:Y:S01]  /*8f540*/  LOP3.LUT R127, R127, R126, RZ, 0x3c, !PT ;  /* 0x0000007e7f7f7212 */ /* 0x000fe200078e3cff */
[----:B------:R-:W-:Y:S04]  /*8f550*/  STL [R1+0xba4], R23 ;  /* 0x000ba41701007387 */ /* 0x000fe80000100800 */
[----:B------:R1:W-:Y:S04]  /*8f560*/  LDGSTS.E [R124+0x26b80], desc[UR22][R126.64], P3 ;  /* 0x26b800007e7c7fae */ /* 0x0003e800099a1016 */
[----:B------:R2:W-:Y:S01]  /*8f570*/  STL [R1+0xba0], R22 ;  /* 0x000ba01601007387 */ /* 0x0005e20000100800 */
[----:B-1----:R-:W-:-:S02]  /*8f580*/  IMAD.MOV.U32 R126, RZ, RZ, R23 ;  /* 0x000000ffff7e7224 */ /* 0x002fc400078e0017 */
[----:B------:R-:W-:Y:S02]  /*8f590*/  IMAD.MOV.U32 R127, RZ, RZ, R22 ;  /* 0x000000ffff7f7224 */ /* 0x000fe400078e0016 */
[----:B--2---:R-:W5:Y:S04]  /*8f5a0*/  LDL.LU R22, [R1+0x19cc] ;  /* 0x0019cc0001167983 */ /* 0x004f680000300800 */
[----:B------:R-:W5:Y:S04]  /*8f5b0*/  LDL.LU R23, [R1+0x19c8] ;  /* 0x0019c80001177983 */ /* 0x000f680000300800 */
[----:B------:R1:W-:Y:S04]  /*8f5c0*/  LDGSTS.E [R124+0x26f80], desc[UR22][R126.64], P3 ;  /* 0x26f800007e7c7fae */ /* 0x0003e800099a1016 */
[----:B------:R-:W2:Y:S04]  /*8f5d0*/  LDL.LU R126, [R1+0xbe0] ;  /* 0x000be000017e7983 */ /* 0x000ea80000300800 */
[----:B------:R-:W1:Y:S01]  /*8f5e0*/  LDL.LU R127, [R1+0xbe4] ;  /* 0x000be400017f7983 */ /* 0x000e620000300800 */
[----:B------:R-:W-:-:S04]  /*8f5f0*/  IADD3 R21, P5, PT, R21, UR14, RZ ;  /* 0x0000000e15157c10 */ /* 0x000fc8000ffbe0ff */
[----:B------:R-:W-:Y:S02]  /*8f600*/  IADD3.X R20, PT, PT, R20, UR15, RZ, P5, !PT ;  /* 0x0000000f14147c10 */ /* 0x000fe4000affe4ff */
[----:B-1----:R-:W-:-:S04]  /*8f610*/  IADD3 R127, P4, PT, R127, UR14, RZ ;  /* 0x0000000e7f7f7c10 */ /* 0x002fc8000ff9e0ff */
        /* <DEDUP_REMOVED lines=16> */
[----:B----4-:R-:W-:-:S04]  /*8f720*/  IADD3 R3, P5, PT, R3, UR14, RZ ;  /* 0x0000000e03037c10 */ /* 0x010fc8000ffbe0ff */
        /* <DEDUP_REMOVED lines=11> */
[----:B-1----:R-:W-:Y:S01]  /*8f7e0*/  MOV R126, R3 ;  /* 0x00000003007e7202 */ /* 0x002fe20000000f00 */
[----:B------:R-:W-:-:S02]  /*8f7f0*/  IMAD.MOV.U32 R127, RZ, RZ, R0 ;  /* 0x000000ffff7f7224 */ /* 0x000fc400078e0000 */
[----:B--2---:R-:W5:Y:S04]  /*8f800*/  LDL.LU R0, [R1+0x19bc] ;  /* 0x0019bc0001007983 */ /* 0x004f680000300800 */
[----:B------:R1:W-:Y:S01]  /*8f810*/  LDGSTS.E [R124+0x27f80], desc[UR22][R126.64], P3 ;  /* 0x27f800007e7c7fae */ /* 0x0003e200099a1016 */
[----:B------:R-:W2:Y:S01]  /*8f820*/  S2R R3, SR_TID.X ;  /* 0x0000000000037919 */ /* 0x000ea20000002100 */
[----:B------:R-:W-:Y:S02]  /*8f830*/  UIADD3 UR17, UPT, UPT, UR17, 0x1, URZ ;  /* 0x0000000111117890 */ /* 0x000fe4000fffe0ff */
[----:B------:R-:W-:Y:S01]  /*8f840*/  UIADD3 UR19, UPT, UPT, UR6, 0x1, URZ ;  /* 0x0000000106137890 */ /* 0x000fe2000fffe0ff */
[----:B------:R-:W0:Y:S04]  /*8f850*/  LDGDEPBAR ;  /* 0x00000000000079af */ /* 0x000e280000000000 */
[----:B------:R-:W3:Y:S01]  /*8f860*/  LDL R127, [R1+0xe48] ;  /* 0x000e4800017f7983 */ /* 0x000ee20000100800 */
[----:B------:R-:W-:-:S04]  /*8f870*/  UISETP.GT.AND UP1, UPT, UR17, 0x1, UPT ;  /* 0x000000011100788c */ /* 0x000fc8000bf24270 */
[----:B------:R-:W-:Y:S01]  /*8f880*/  USEL UR5, URZ, 0x1, !UP1 ;  /* 0x00000001ff057887 */ /* 0x000fe2000c800000 */
[----:B-1----:R-:W-:Y:S01]  /*8f890*/  IMAD.U32 R124, RZ, RZ, UR9 ;  /* 0x00000009ff7c7e24 */ /* 0x002fe2000f8e00ff */
[----:B------:R-:W-:Y:S02]  /*8f8a0*/  USEL UR17, UR17, URZ, !UP1 ;  /* 0x000000ff11117287 */ /* 0x000fe4000c800000 */
[----:B------:R-:W-:Y:S01]  /*8f8b0*/  ULOP3.LUT UR5, UR9, UR5, URZ, 0x3c, !UPT ;  /* 0x0000000509057292 */ /* 0x000fe2000f8e3cff */
[----:B------:R-:W-:Y:S01]  /*8f8c0*/  UMOV UR16, UR8 ;  /* 0x0000000800107c82 */ /* 0x000fe20008000000 */
[----:B--2---:R-:W-:-:S04]  /*8f8d0*/  SHF.R.U32.HI R3, RZ, 0x6, R3 ;  /* 0x00000006ff037819 */ /* 0x004fc80000011603 */
[----:B------:R-:W-:Y:S02]  /*8f8e0*/  SGXT.U32 R3, R3, 0x1 ;  /* 0x000000010303781a */ /* 0x000fe40000000000 */
[----:B---3--:R-:W-:Y:S01]  /*8f8f0*/  ISETP.NE.U32.AND P3, PT, R127, UR6, PT ;  /* 0x000000067f007c0c */ /* 0x008fe2000bf65070 */
[----:B------:R-:W-:-:S12]  /*8f900*/  UMOV UR6, UR19 ;  /* 0x0000001300067c82 */ /* 0x000fd80008000000 */
[----:B------:R-:W-:Y:S05]  /*8f910*/  @P3 BRA `(.L_x_10) ;  /* 0xfffffeb000dc3947 */ /* 0x000fea000383ffff */
.L_x_7:
[----:B------:R-:W-:Y:S05]  /*8f920*/  @!P1 BRA `(.L_x_11) ;  /* 0x0000000000109947 */ /* 0x000fea0003800000 */
[----:B------:R-:W-:-:S06]  /*8f930*/  USHF.L.U32 UR9, UR9, 0x1f, URZ ;  /* 0x0000001f09097899 */ /* 0x000fcc00080006ff */
[----:B------:R-:W-:-:S04]  /*8f940*/  IMAD.U32 R2, RZ, RZ, UR9 ;  /* 0x00000009ff027e24 */ /* 0x000fc8000f8e00ff */
[----:B------:R-:W2:Y:S02]  /*8f950*/  SYNCS.PHASECHK.TRANS64.TRYWAIT P1, [UR8], R2 ;  /* 0x00000002ff0075a7 */ /* 0x000ea40008021108 */
[----:B--2---:R-:W-:Y:S05]  /*8f960*/  @!P1 BRA `(.L_x_12) ;  /* 0x0000009000ec9947 */ /* 0x004fea0003800000 */
.L_x_11:
[----:B------:R-:W-:-:S04]  /*8f970*/  DEPBAR.LE SB0, 0x0 ;  /* 0x000080000000791a */ /* 0x000fc80000000000 */
[----:B------:R-:W-:Y:S06]  /*8f980*/  BAR.SYNC.DEFER_BLOCKING 0x0 ;  /* 0x0000000000007b1d */ /* 0x000fec0000010000 */
[----:B------:R-:W2:Y:S01]  /*8f990*/  LDCU UR4, c[0x0][0x3b4] ;  /* 0x00007680ff0477ac */ /* 0x000ea20008000800 */
[----:B------:R-:W3:Y:S01]  /*8f9a0*/  S2R R6, SR_TID.X ;  /* 0x0000000000067919 */ /* 0x000ee20000002100 */
[----:B------:R-:W4:Y:S01]  /*8f9b0*/  LDCU.128 UR12, c[0x0][0x390] ;  /* 0x00007200ff0c77ac */ /* 0x000f220008000c00 */
[----:B------:R-:W1:Y:S01]  /*8f9c0*/  LDCU UR6, c[0x0][0x39c] ;  /* 0x00007380ff0677ac */ /* 0x000e620008000800 */
[----:B------:R-:W1:Y:S01]  /*8f9d0*/  LDCU UR5, c[0x0][0x39c] ;  /* 0x00007380ff0577ac */ /* 0x000e620008000800 */
[----:B------:R-:W1:Y:S01]  /*8f9e0*/  LDCU UR8, c[0x0][0x39c] ;  /* 0x00007380ff0877ac */ /* 0x000e620008000800 */
[----:B------:R-:W1:Y:S02]  /*8f9f0*/  @!P0 SYNCS.CCTL.IV [UR7+0x1f8000] ;  /* 0x1f800000ff0089b1 */ /* 0x000e640008000007 */
[----:B-1----:R-:W-:Y:S06]  /*8fa00*/  BAR.SYNC.DEFER_BLOCKING 0x0 ;  /* 0x0000000000007b1d */ /* 0x002fec0000010000 */
[----:B------:R-:W1:Y:S01]  /*8fa10*/  LDCU UR9, c[0x0][0x39c] ;  /* 0x00007380ff0977ac */ /* 0x000e620008000800 */
[----:B-----5:R-:W1:Y:S01]  /*8fa20*/  LDTM.x64 R188, tmem[UR11] ;  /* 0x0000000b00bc79ee */ /* 0x020e620008340000 */
[C---:B---3--:R-:W-:Y:S01]  /*8fa30*/  IMAD.SHL.U32 R2, R6.reuse, 0x10, RZ ;  /* 0x0000001006027824 */ /* 0x048fe200078e00ff */
[C---:B------:R-:W-:Y:S01]  /*8fa40*/  LOP3.LUT R7, R6.reuse, 0x60, RZ, 0xc0, !PT ;  /* 0x0000006006077812 */ /* 0x040fe200078ec0ff */
[C---:B------:R-:W-:Y:S01]  /*8fa50*/  IMAD.SHL.U32 R4, R6.reuse, 0x80, RZ ;  /* 0x0000008006047824 */ /* 0x040fe200078e00ff */
[----:B------:R-:W-:-:S02]  /*8fa60*/  LOP3.LUT R252, R6, 0x7f, RZ, 0xc0, !PT ;  /* 0x0000007f06fc7812 */ /* 0x000fc400078ec0ff */
[----:B------:R-:W-:Y:S02]  /*8fa70*/  LOP3.LUT R2, R2, 0xf0, RZ, 0xc0, !PT ;  /* 0x000000f002027812 */ /* 0x000fe400078ec0ff */
[----:B------:R-:W-:Y:S01]  /*8fa80*/  LOP3.LUT R5, R4, 0x800, RZ, 0xc0, !PT ;  /* 0x0000080004057812 */ /* 0x000fe200078ec0ff */
[----:B------:R-:W3:Y:S03]  /*8fa90*/  @!P0 SYNCS.CCTL.IV [UR7+0x1f8008] ;  /* 0x1f800800ff0089b1 */ /* 0x000ee60008000007 */
[----:B------:R-:W-:-:S05]  /*8faa0*/  IADD3 R2, PT, PT, R2, UR7, R5 ;  /* 0x0000000702027c10 */ /* 0x000fca000fffe005 */
[----:B------:R-:W-:Y:S01]  /*8fab0*/  IMAD R2, R7, 0x8, R2 ;  /* 0x0000000807027824 */ /* 0x000fe200078e0202 */
[----:B-1----:R1:W-:Y:S04]  /*8fac0*/  STL.64 [R1+0x19d8], R246 ;  /* 0x0019d8f601007387 */ /* 0x0023e80000100a00 */
[----:B------:R2:W-:Y:S04]  /*8fad0*/  STL.64 [R1+0x19d0], R244 ;  /* 0x0019d0f401007387 */ /* 0x0005e80000100a00 */
[----:B------:R3:W-:Y:S04]  /*8fae0*/  STL.64 [R1+0x19c8], R250 ;  /* 0x0019c8fa01007387 */ /* 0x0007e80000100a00 */
[----:B------:R4:W-:Y:S01]  /*8faf0*/  STL.64 [R1+0x19c0], R248 ;  /* 0x0019c0f801007387 */ /* 0x0009e20000100a00 */
[----:B-1----:R-:W-:-:S02]  /*8fb00*/  IMAD.MOV.U32 R246, RZ, RZ, R192 ;  /* 0x000000fffff67224 */ /* 0x002fc400078e00c0 */
[----:B------:R-:W-:Y:S02]  /*8fb10*/  IMAD.MOV.U32 R247, RZ, RZ, R194 ;  /* 0x000000fffff77224 */ /* 0x000fe400078e00c2 */
[----:B--2---:R-:W-:Y:S02]  /*8fb20*/  IMAD.MOV.U32 R244, RZ, RZ, R188 ;  /* 0x000000fffff47224 */ /* 0x004fe400078e00bc */
[----:B------:R-:W-:Y:S02]  /*8fb30*/  IMAD.MOV.U32 R245, RZ, RZ, R190 ;  /* 0x000000fffff57224 */ /* 0x000fe400078e00be */
[----:B---3--:R-:W-:Y:S02]  /*8fb40*/  IMAD.MOV.U32 R250, RZ, RZ, R193 ;  /* 0x000000fffffa7224 */ /* 0x008fe400078e00c1 */
[----:B------:R-:W-:Y:S02]  /*8fb50*/  IMAD.MOV.U32 R251, RZ, RZ, R195 ;  /* 0x000000fffffb7224 */ /* 0x000fe400078e00c3 */
[----:B----4-:R-:W-:-:S02]  /*8fb60*/  IMAD.MOV.U32 R248, RZ, RZ, R189 ;  /* 0x000000fffff87224 */ /* 0x010fc400078e00bd */
[----:B------:R-:W-:Y:S02]  /*8fb70*/  IMAD.MOV.U32 R249, RZ, RZ, R191 ;  /* 0x000000fffff97224 */ /* 0x000fe400078e00bf */
[----:B------:R-:W-:Y:S01]  /*8fb80*/  LDTM.x64 R132, tmem[UR11+0x40] ;  /* 0x0000400b008479ee */ /* 0x000fe20008340000 */
[----:B------:R-:W-:Y:S01]  /*8fb90*/  LDTM.x64 R68, tmem[UR11+0x80] ;  /* 0x0000800b004479ee */ /* 0x000fe20008340000 */
[----:B------:R-:W1:Y:S01]  /*8fba0*/  LDTM.x64 R4, tmem[UR11+0xc0] ;  /* 0x0000c00b000479ee */ /* 0x000e620008340000 */
[----:B------:R-:W-:Y:S01]  /*8fbb0*/  NOP ;  /* 0x0000000000007918 */ /* 0x000fe20000000000 */
[----:B------:R2:W-:Y:S04]  /*8fbc0*/  STS.128 [R2], R244 ;  /* 0x000000f402007388 */ /* 0x0005e80000000c00 */
[----:B------:R3:W-:Y:S01]  /*8fbd0*/  STS.128 [R2+0x400], R248 ;  /* 0x000400f802007388 */ /* 0x0007e20000000c00 */
[----:B------:R-:W-:Y:S01]  /*8fbe0*/  LEA R252, R252, UR7, 0x4 ;  /* 0x00000007fcfc7c11 */ /* 0x000fe2000f8e20ff */
[----:B------:R-:W4:Y:S02]  /*8fbf0*/  LDCU UR7, c[0x0][0x39c] ;  /* 0x00007380ff0777ac */ /* 0x000f240008000800 */
[----:B--2---:R-:W2:Y:S01]  /*8fc00*/  LDL.LU.64 R246, [R1+0x19d8] ;  /* 0x0019d80001f67983 */ /* 0x004ea20000300a00 */
[----:B---3--:R-:W-:Y:S01]  /*8fc10*/  IMAD.MOV.U32 R249, RZ, RZ, R197 ;  /* 0x000000fffff97224 */ /* 0x008fe200078e00c5 */
[----:B------:R-:W-:Y:S01]  /*8fc20*/  MOV R248, R199 ;  /* 0x000000c700f87202 */ /* 0x000fe20000000f00 */
[----:B------:R-:W-:Y:S01]  /*8fc30*/  IMAD.MOV.U32 R197, RZ, RZ, R198 ;  /* 0x000000ffffc57224 */ /* 0x000fe200078e00c6 */
[----:B------:R-:W3:Y:S01]  /*8fc40*/  LDL.LU.64 R244, [R1+0x19d0] ;  /* 0x0019d00001f47983 */ /* 0x000ee20000300a00 */
[----:B------:R-:W-:-:S02]  /*8fc50*/  IMAD.MOV.U32 R199, RZ, RZ, R202 ;  /* 0x000000ffffc77224 */ /* 0x000fc400078e00ca */
[----:B------:R-:W-:Y:S01]  /*8fc60*/  IMAD.MOV.U32 R198, RZ, RZ, R200 ;  /* 0x000000ffffc67224 */ /* 0x000fe200078e00c8 */
[----:B-1----:R-:W-:Y:S01]  /*8fc70*/  BAR.SYNC.DEFER_BLOCKING 0x0 ;  /* 0x0000000000007b1d */ /* 0x002fe20000010000 */
[----:B------:R-:W-:Y:S02]  /*8fc80*/  IMAD.MOV.U32 R202, RZ, RZ, R201 ;  /* 0x000000ffffca7224 */ /* 0x000fe400078e00c9 */
[----:B------:R-:W-:Y:S02]  /*8fc90*/  IMAD.MOV.U32 R200, RZ, RZ, R249 ;  /* 0x000000ffffc87224 */ /* 0x000fe400078e00f9 */
[----:B------:R-:W-:Y:S02]  /*8fca0*/  IMAD.MOV.U32 R201, RZ, RZ, R248 ;  /* 0x000000ffffc97224 */ /* 0x000fe400078e00f8 */
[----:B------:R-:W1:Y:S04]  /*8fcb0*/  LDS.128 R248, [R252] ;  /* 0x00000000fcf87984 */ /* 0x000e680000000c00 */
[----:B-1----:R-:W-:Y:S04]  /*8fcc0*/  STL.64 [R1+0x40], R248 ;  /* 0x000040f801007387 */ /* 0x002fe80000100a00 */
[----:B------:R-:W-:Y:S04]  /*8fcd0*/  STL.64 [R1+0x48], R250 ;  /* 0x000048fa01007387 */ /* 0x000fe80000100a00 */
[----:B------:R-:W1:Y:S01]  /*8fce0*/  LDS.128 R248, [R252+0x800] ;  /* 0x00080000fcf87984 */ /* 0x000e620000000c00 */
[----:B------:R-:W-:Y:S06]  /*8fcf0*/  BAR.SYNC.DEFER_BLOCKING 0x0 ;  /* 0x0000000000007b1d */ /* 0x000fec0000010000 */
[----:B------:R-:W-:Y:S04]  /*8fd00*/  STS.128 [R2], R196 ;  /* 0x000000c402007388 */ /* 0x000fe80000000c00 */
[----:B------:R-:W-:Y:S04]  /*8fd10*/  STS.128 [R2+0x400], R200 ;  /* 0x000400c802007388 */ /* 0x000fe80000000c00 */
[----:B-1----:R-:W-:Y:S04]  /*8fd20*/  STL.64 [R1+0x60], R248 ;  /* 0x000060f801007387 */ /* 0x002fe80000100a00 */
[----:B------:R1:W-:Y:S04]  /*8fd30*/  STL.64 [R1+0x68], R250 ;  /* 0x000068fa01007387 */ /* 0x0003e80000100a00 */
[----:B-1----:R-:W4:Y:S04]  /*8fd40*/  LDL.LU.64 R250, [R1+0x19c8] ;  /* 0x0019c80001fa7983 */ /* 0x002f280000300a00 */
[----:B------:R-:W4:Y:S01]  /*8fd50*/  LDL.LU.64 R248, [R1+0x19c0] ;  /* 0x0019c00001f87983 */ /* 0x000f220000300a00 */
[----:B------:R-:W-:-:S02]  /*8fd60*/  IMAD.MOV.U32 R196, RZ, RZ, R204 ;  /* 0x000000ffffc47224 */ /* 0x000fc400078e00cc */
[----:B------:R-:W-:Y:S02]  /*8fd70*/  IMAD.MOV.U32 R197, RZ, RZ, R206 ;  /* 0x000000ffffc57224 */ /* 0x000fe400078e00ce */
[----:B------:R-:W-:Y:S02]  /*8fd80*/  IMAD.MOV.U32 R198, RZ, RZ, R208 ;  /* 0x000000ffffc67224 */ /* 0x000fe400078e00d0 */
[----:B------:R-:W-:Y:S01]  /*8fd90*/  IMAD.MOV.U32 R199, RZ, RZ, R210 ;  /* 0x000000ffffc77224 */ /* 0x000fe200078e00d2 */
[----:B------:R-:W-:Y:S01]  /*8fda0*/  BAR.SYNC.DEFER_BLOCKING 0x0 ;  /* 0x0000000000007b1d */ /* 0x000fe20000010000 */
[----:B------:R-:W-:Y:S02]  /*8fdb0*/  IMAD.MOV.U32 R200, RZ, RZ, R205 ;  /* 0x000000ffffc87224 */ /* 0x000fe400078e00cd */
[----:B------:R-:W-:Y:S02]  /*8fdc0*/  IMAD.MOV.U32 R201, RZ, RZ, R207 ;  /* 0x000000ffffc97224 */ /* 0x000fe400078e00cf */
[----:B------:R-:W-:-:S02]  /*8fdd0*/  IMAD.MOV.U32 R202, RZ, RZ, R209 ;  /* 0x000000ffffca7224 */ /* 0x000fc400078e00d1 */
[----:B------:R-:W-:Y:S02]  /*8fde0*/  IMAD.MOV.U32 R203, RZ, RZ, R211 ;  /* 0x000000ffffcb7224 */ /* 0x000fe400078e00d3 */
[----:B------:R-:W1:Y:S04]  /*8fdf0*/  LDS.128 R208, [R252] ;  /* 0x00000000fcd07984 */ /* 0x000e680000000c00 */
[----:B------:R-:W1:Y:S01]  /*8fe00*/  LDS.128 R204, [R252+0x800] ;  /* 0x00080000fccc7984 */ /* 0x000e620000000c00 */
[----:B------:R-:W-:Y:S06]  /*8fe10*/  BAR.SYNC.DEFER_BLOCKING 0x0 ;  /* 0x0000000000007b1d */ /* 0x000fec0000010000 */
[----:B------:R1:W-:Y:S04]  /*8fe20*/  STS.128 [R2], R196 ;  /* 0x000000c402007388 */ /* 0x0003e80000000c00 */
[----:B------:R-:W-:Y:S01]  /*8fe30*/  STS.128 [R2+0x400], R200 ;  /* 0x000400c802007388 */ /* 0x000fe20000000c00 */
[----:B------:R-:W-:Y:S06]  /*8fe40*/  BAR.SYNC.DEFER_BLOCKING 0x0 ;  /* 0x0000000000007b1d */ /* 0x000fec0000010000 */
[----:B-1----:R-:W-:Y:S01]  /*8fe50*/  STL.64 [R1+0x30], R208 ;  /* 0x000030d001007387 */ /* 0x002fe20000100a00 */
[----:B------:R-:W-:Y:S01]  /*8fe60*/  IMAD.MOV.U32 R196, RZ, RZ, R212 ;  /* 0x000000ffffc47224 */ /* 0x000fe200078e00d4 */
[----:B------:R-:W-:Y:S01]  /*8fe70*/  MOV R197, R214 ;  /* 0x000000d600c57202 */ /* 0x000fe20000000f00 */
[----:B------:R-:W-:Y:S01]  /*8fe80*/  IMAD.MOV.U32 R198, RZ, RZ, R216 ;  /* 0x000000ffffc67224 */ /* 0x000fe200078e00d8 */
[----:B------:R-:W-:Y:S01]  /*8fe90*/  STL.64 [R1+0x38], R210 ;  /* 0x000038d201007387 */ /* 0x000fe20000100a00 */
[----:B------:R-:W-:-:S02]  /*8fea0*/  IMAD.MOV.U32 R199, RZ, RZ, R218 ;  /* 0x000000ffffc77224 */ /* 0x000fc400078e00da */
[----:B------:R-:W-:Y:S01]  /*8feb0*/  IMAD.MOV.U32 R212, RZ, RZ, R229 ;  /* 0x000000ffffd47224 */ /* 0x000fe200078e00e5 */
[----:B------:R1:W-:Y:S01]  /*8fec0*/  STL.64 [R1+0x50], R204 ;  /* 0x000050cc01007387 */ /* 0x0003e20000100a00 */
[----:B------:R-:W-:Y:S02]  /*8fed0*/  IMAD.MOV.U32 R214, RZ, RZ, R233 ;  /* 0x000000ffffd67224 */ /* 0x000fe400078e00e9 */
[----:B------:R-:W-:Y:S01]  /*8fee0*/  IMAD.MOV.U32 R216, RZ, RZ, R236 ;  /* 0x000000ffffd87224 */ /* 0x000fe200078e00ec */
[----:B------:R1:W-:Y:S01]  /*8fef0*/  STL.64 [R1+0x58], R206 ;  /* 0x000058ce01007387 */ /* 0x0003e20000100a00 */
[----:B------:R-:W-:-:S03]  /*8ff00*/  IMAD.MOV.U32 R218, RZ, RZ, R240 ;  /* 0x000000ffffda7224 */ /* 0x000fc600078e00f0 */
[----:B------:R-:W1:Y:S04]  /*8ff10*/  LDS.128 R208, [R252] ;  /* 0x00000000fcd07984 */ /* 0x000e680000000c00 */
[----:B------:R-:W1:Y:S02]  /*8ff20*/  LDS.128 R200, [R252+0x800] ;  /* 0x00080000fcc87984 */ /* 0x000e640000000c00 */
[----:B-1----:R-:W-:Y:S02]  /*8ff30*/  IMAD.MOV.U32 R204, RZ, RZ, R213 ;  /* 0x000000ffffcc7224 */ /* 0x002fe400078e00d5 */
[----:B------:R-:W-:Y:S01]  /*8ff40*/  IMAD.MOV.U32 R205, RZ, RZ, R215 ;  /* 0x000000ffffcd7224 */ /* 0x000fe200078e00d7 */
[----:B------:R-:W-:Y:S01]  /*8ff50*/  BAR.SYNC.DEFER_BLOCKING 0x0 ;  /* 0x0000000000007b1d */ /* 0x000fe20000010000 */
[----:B------:R-:W-:-:S02]  /*8ff60*/  IMAD.MOV.U32 R206, RZ, RZ, R217 ;  /* 0x000000ffffce7224 */ /* 0x000fc400078e00d9 */
[----:B------:R-:W-:Y:S02]  /*8ff70*/  IMAD.MOV.U32 R207, RZ, RZ, R219 ;  /* 0x000000ffffcf7224 */ /* 0x000fe400078e00db */
[----:B------:R-:W-:Y:S02]  /*8ff80*/  IMAD.MOV.U32 R213, RZ, RZ, R231 ;  /* 0x000000ffffd57224 */ /* 0x000fe400078e00e7 */
[----:B------:R-:W-:Y:S02]  /*8ff90*/  IMAD.MOV.U32 R215, RZ, RZ, R235 ;  /* 0x000000ffffd77224 */ /* 0x000fe400078e00eb */
[----:B------:R-:W-:Y:S02]  /*8ffa0*/  IMAD.MOV.U32 R217, RZ, RZ, R238 ;  /* 0x000000ffffd97224 */ /* 0x000fe400078e00ee */
[----:B------:R-:W-:Y:S01]  /*8ffb0*/  IMAD.MOV.U32 R219, RZ, RZ, R242 ;  /* 0x000000ffffdb7224 */ /* 0x000fe200078e00f2 */
[----:B------:R-:W-:Y:S04]  /*8ffc0*/  STS.128 [R2], R196 ;  /* 0x000000c402007388 */ /* 0x000fe80000000c00 */
[----:B------:R-:W-:Y:S01]  /*8ffd0*/  STS.128 [R2+0x400], R204 ;  /* 0x000400cc02007388 */ /* 0x000fe20000000c00 */
[----:B------:R-:W-:Y:S06]  /*8ffe0*/  BAR.SYNC.DEFER_BLOCKING 0x0 ;  /* 0x0000000000007b1d */ /* 0x000fec0000010000 */
[----:B------:R1:W-:Y:S04]  /*8fff0*/  STL.64 [R1+0x20], R208 ;  /* 0x000020d001007387 */ /* 0x0003e80000100a00 */
[----:B------:R1:W-:Y:S04]  /*90000*/  STL.64 [R1+0x28], R210 ;  /* 0x000028d201007387 */ /* 0x0003e80000100a00 */
[----:B------:R1:W-:Y:S04]  /*90010*/  STL.64 [R1+0x10], R200 ;  /* 0x000010c801007387 */ /* 0x0003e80000100a00 */
[----:B------:R1:W-:Y:S02]  /*90020*/  STL.64 [R1+0x18], R202 ;  /* 0x000018ca01007387 */ /* 0x0003e40000100a00 */
[----:B-1----:R-:W-:-:S02]  /*90030*/  IMAD.MOV.U32 R208, RZ, RZ, R221 ;  /* 0x000000ffffd07224 */ /* 0x002fc400078e00dd */
[----:B------:R-:W-:Y:S01]  /*90040*/  IMAD.MOV.U32 R209, RZ, RZ, R223 ;  /* 0x000000ffffd17224 */ /* 0x000fe200078e00df */
[----:B------:R-:W1:Y:S01]  /*90050*/  LDS.128 R204, [R252] ;  /* 0x00000000fccc7984 */ /* 0x000e620000000c00 */
[----:B------:R-:W-:Y:S02]  /*90060*/  IMAD.MOV.U32 R210, RZ, RZ, R225 ;  /* 0x000000ffffd27224 */ /* 0x000fe400078e00e1 */
[----:B------:R-:W-:Y:S01]  /*90070*/  IMAD.MOV.U32 R211, RZ, RZ, R227 ;  /* 0x000000ffffd37224 */ /* 0x000fe200078e00e3 */
[----:B------:R-:W-:Y:S01]  /*90080*/  LDS.128 R196, [R252+0x800] ;  /* 0x00080000fcc47984 */ /* 0x000fe20000000c00 */
[----:B------:R-:W-:Y:S02]  /*90090*/  IMAD.MOV.U32 R200, RZ, RZ, R220 ;  /* 0x000000ffffc87224 */ /* 0x000fe400078e00dc */
        /* <DEDUP_REMOVED lines=8> */
[----:B-1----:R1:W-:Y:S01]  /*90120*/  STL.64 [R1], R204 ;  /* 0x000000cc01007387 */ /* 0x0023e20000100a00 */
[----:B---3--:R-:W-:-:S03]  /*90130*/  IMAD.MOV.U32 R224, RZ, RZ, R244 ;  /* 0x000000ffffe07224 */ /* 0x008fc600078e00f4 */
[----:B------:R-:W-:Y:S04]  /*90140*/  STS.128 [R2], R200 ;  /* 0x000000c802007388 */ /* 0x000fe80000000c00 */
[----:B------:R-:W-:Y:S01]  /*90150*/  STS.128 [R2+0x400], R208 ;  /* 0x000400d002007388 */ /* 0x000fe20000000c00 */
[----:B------:R-:W-:Y:S01]  /*90160*/  BAR.SYNC.DEFER_BLOCKING 0x0 ;  /* 0x0000000000007b1d */ /* 0x000fe20000010000 */
[----:B-1----:R-:W-:Y:S01]  /*90170*/  IMAD.MOV.U32 R204, RZ, RZ, R228 ;  /* 0x000000ffffcc7224 */ /* 0x002fe200078e00e4 */
[----:B------:R-:W-:-:S04]  /*90180*/  MOV R205, R230 ;  /* 0x000000e600cd7202 */ /* 0x000fc80000000f00 */
[----:B------:R1:W-:Y:S04]  /*90190*/  STL.64 [R1+0x8], R206 ;  /* 0x000008ce01007387 */ /* 0x0003e80000100a00 */
[----:B------:R-:W3:Y:S01]  /*901a0*/  LDS.128 R208, [R252] ;  /* 0x00000000fcd07984 */ /* 0x000ee20000000c00 */
[----:B-1----:R-:W-:Y:S02]  /*901b0*/  IMAD.MOV.U32 R206, RZ, RZ, R232 ;  /* 0x000000ffffce7224 */ /* 0x002fe400078e00e8 */
[----:B------:R-:W-:Y:S01]  /*901c0*/  IMAD.MOV.U32 R207, RZ, RZ, R234 ;  /* 0x000000ffffcf7224 */ /* 0x000fe200078e00ea */
[----:B------:R-:W-:Y:S01]  /*901d0*/  LDS.128 R200, [R252+0x800] ;  /* 0x00080000fcc87984 */ /* 0x000fe20000000c00 */
[----:B------:R-:W-:Y:S01]  /*901e0*/  BAR.SYNC.DEFER_BLOCKING 0x0 ;  /* 0x0000000000007b1d */ /* 0x000fe20000010000 */
[----:B--2---:R-:W-:Y:S01]  /*901f0*/  MOV R225, R246 ;  /* 0x000000f600e17202 */ /* 0x004fe20000000f00 */
[----:B------:R-:W-:-:S02]  /*90200*/  IMAD.MOV.U32 R228, RZ, RZ, R245 ;  /* 0x000000ffffe47224 */ /* 0x000fc400078e00f5 */
[----:B------:R-:W-:Y:S02]  /*90210*/  IMAD.MOV.U32 R229, RZ, RZ, R247 ;  /* 0x000000ffffe57224 */ /* 0x000fe400078e00f7 */
[----:B------:R-:W-:Y:S02]  /*90220*/  IMAD.MOV.U32 R233, RZ, RZ, R134 ;  /* 0x000000ffffe97224 */ /* 0x000fe400078e0086 */
[----:B------:R-:W-:Y:S01]  /*90230*/  IMAD.MOV.U32 R235, RZ, RZ, R138 ;  /* 0x000000ffffeb7224 */ /* 0x000fe200078e008a */
[----:B------:R-:W2:Y:S04]  /*90240*/  LDL.LU R244, [R1+0x18a8] ;  /* 0x0018a80001f47983 */ /* 0x000ea80000300800 */
[----:B------:R-:W-:Y:S04]  /*90250*/  STS.128 [R2], R204 ;  /* 0x000000cc02007388 */ /* 0x000fe80000000c00 */
[----:B------:R-:W-:Y:S01]  /*90260*/  STS.128 [R2+0x400], R212 ;  /* 0x000400d402007388 */ /* 0x000fe20000000c00 */
[----:B------:R-:W-:Y:S06]  /*90270*/  BAR.SYNC.DEFER_BLOCKING 0x0 ;  /* 0x0000000000007b1d */ /* 0x000fec0000010000 */
[----:B------:R-:W1:Y:S04]  /*90280*/  LDS.128 R212, [R252] ;  /* 0x00000000fcd47984 */ /* 0x000e680000000c00 */
[----:B------:R-:W-:Y:S01]  /*90290*/  LDS.128 R204, [R252+0x800] ;  /* 0x00080000fccc7984 */ /* 0x000fe20000000c00 */
[----:B------:R-:W-:Y:S06]  /*902a0*/  BAR.SYNC.DEFER_BLOCKING 0x0 ;  /* 0x0000000000007b1d */ /* 0x000fec0000010000 */
[----:B------:R-:W-:Y:S04]  /*902b0*/  STS.128 [R2], R216 ;  /* 0x000000d802007388 */ /* 0x000fe80000000c00 */
[----:B------:R-:W-:Y:S01]  /*902c0*/  STS.128 [R2+0x400], R220 ;  /* 0x000400dc02007388 */ /* 0x000fe20000000c00 */
[----:B------:R-:W-:Y:S01]  /*902d0*/  BAR.SYNC.DEFER_BLOCKING 0x0 ;  /* 0x0000000000007b1d */ /* 0x000fe20000010000 */
[----:B----4-:R-:W-:-:S02]  /*902e0*/  IMAD.MOV.U32 R226, RZ, RZ, R248 ;  /* 0x000000ffffe27224 */ /* 0x010fc400078e00f8 */
[----:B------:R-:W-:-:S03]  /*902f0*/  IMAD.MOV.U32 R227, RZ, RZ, R250 ;  /* 0x000000ffffe37224 */ /* 0x000fc600078e00fa */
[----:B------:R-:W4:Y:S04]  /*90300*/  LDS.128 R220, [R252] ;  /* 0x00000000fcdc7984 */ /* 0x000f280000000c00 */
[----:B------:R-:W-:Y:S01]  /*90310*/  LDS.128 R216, [R252+0x800] ;  /* 0x00080000fcd87984 */ /* 0x000fe20000000c00 */
[----:B------:R-:W-:Y:S01]  /*90320*/  BAR.SYNC.DEFER_BLOCKING 0x0 ;  /* 0x0000000000007b1d */ /* 0x000fe20000010000 */
[----:B------:R-:W-:Y:S02]  /*90330*/  IMAD.MOV.U32 R230, RZ, RZ, R249 ;  /* 0x000000ffffe67224 */ /* 0x000fe400078e00f9 */
[----:B------:R-:W-:Y:S02]  /*90340*/  IMAD.MOV.U32 R231, RZ, RZ, R251 ;  /* 0x000000ffffe77224 */ /* 0x000fe400078e00fb */
[----:B------:R-:W-:-:S02]  /*90350*/  IMAD.MOV.U32 R232, RZ, RZ, R132 ;  /* 0x000000ffffe87224 */ /* 0x000fc400078e0084 */
[----:B------:R-:W-:Y:S01]  /*90360*/  IMAD.MOV.U32 R234, RZ, RZ, R136 ;  /* 0x000000ffffea7224 */ /* 0x000fe200078e0088 */
[----:B------:R-:W2:Y:S04]  /*90370*/  LDL.LU R249, [R1+0x40] ;  /* 0x0000400001f97983 */ /* 0x000ea80000300800 */
[----:B------:R-:W-:Y:S04]  /*90380*/  STS.128 [R2], R224 ;  /* 0x000000e002007388 */ /* 0x000fe80000000c00 */
[----:B------:R1:W-:Y:S01]  /*90390*/  STS.128 [R2+0x400], R228 ;  /* 0x000400e402007388 */ /* 0x0003e20000000c00 */
[----:B------:R-:W-:Y:S01]  /*903a0*/  BAR.SYNC.DEFER_BLOCKING 0x0 ;  /* 0x0000000000007b1d */ /* 0x000fe20000010000 */
[----:B------:R-:W-:-:S02]  /*903b0*/  IMAD.MOV.U32 R132, RZ, RZ, R133 ;  /* 0x000000ffff847224 */ /* 0x000fc400078e0085 */
[----:B------:R-:W-:Y:S02]  /*903c0*/  IMAD.MOV.U32 R133, RZ, RZ, R135 ;  /* 0x000000ffff857224 */ /* 0x000fe400078e0087 */
[----:B------:R-:W-:Y:S02]  /*903d0*/  IMAD.MOV.U32 R134, RZ, RZ, R137 ;  /* 0x000000ffff867224 */ /* 0x000fe400078e0089 */
[----:B------:R-:W-:Y:S01]  /*903e0*/  IMAD.MOV.U32 R135, RZ, RZ, R139 ;  /* 0x000000ffff877224 */ /* 0x000fe200078e008b */
[----:B------:R-:W2:Y:S01]  /*903f0*/  LDL.LU R247, [R1+0x44] ;  /* 0x0000440001f77983 */ /* 0x000ea20000300800 */
[----:B------:R-:W-:Y:S02]  /*90400*/  IMAD.MOV.U32 R236, RZ, RZ, R141 ;  /* 0x000000ffffec7224 */ /* 0x000fe400078e008d */
[----:B------:R-:W-:Y:S01]  /*90410*/  IMAD.MOV.U32 R237, RZ, RZ, R143 ;  /* 0x000000ffffed7224 */ /* 0x000fe200078e008f */
[----:B-1----:R-:W-:Y:S01]  /*90420*/  MOV R229, R142 ;  /* 0x0000008e00e57202 */ /* 0x002fe20000000f00 */
[----:B------:R-:W-:Y:S01]  /*90430*/  IMAD.MOV.U32 R228, RZ, RZ, R140 ;  /* 0x000000ffffe47224 */ /* 0x000fe200078e008c */
[----:B------:R-:W2:Y:S04]  /*90440*/  LDL.LU R245, [R1+0x48] ;  /* 0x0000480001f57983 */ /* 0x000ea80000300800 */
[----:B------:R-:W1:Y:S04]  /*90450*/  LDS.128 R224, [R252] ;  /* 0x00000000fce07984 */ /* 0x000e680000000c00 */
[----:B------:R-:W-:Y:S01]  /*90460*/  LDS.128 R136, [R252+0x800] ;  /* 0x00080000fc887984 */ /* 0x000fe20000000c00 */
[----:B------:R-:W-:Y:S06]  /*90470*/  BAR.SYNC.DEFER_BLOCKING 0x0 ;  /* 0x0000000000007b1d */ /* 0x000fec0000010000 */
[----:B------:R3:W-:Y:S04]  /*90480*/  STS.128 [R2], R232 ;  /* 0x000000e802007388 */ /* 0x0007e80000000c00 */
[----:B------:R-:W-:Y:S01]  /*90490*/  STS.128 [R2+0x400], R132 ;  /* 0x0004008402007388 */ /* 0x000fe20000000c00 */
[----:B------:R-:W-:Y:S01]  /*904a0*/  BAR.SYNC.DEFER_BLOCKING 0x0 ;  /* 0x0000000000007b1d */ /* 0x000fe20000010000 */
[----:B------:R-:W-:-:S02]  /*904b0*/  IMAD.MOV.U32 R230, RZ, RZ, R144 ;  /* 0x000000ffffe67224 */ /* 0x000fc400078e0090 */
[----:B------:R-:W-:-:S03]  /*904c0*/  IMAD.MOV.U32 R231, RZ, RZ, R146 ;  /* 0x000000ffffe77224 */ /* 0x000fc600078e0092 */
[----:B------:R-:W1:Y:S04]  /*904d0*/  LDS.128 R140, [R252] ;  /* 0x00000000fc8c7984 */ /* 0x000e680000000c00 */
[----:B------:R-:W-:Y:S01]  /*904e0*/  LDS.128 R132, [R252+0x800] ;  /* 0x00080000fc847984 */ /* 0x000fe20000000c00 */
[----:B------:R-:W-:Y:S01]  /*904f0*/  BAR.SYNC.DEFER_BLOCKING 0x0 ;  /* 0x0000000000007b1d */ /* 0x000fe20000010000 */
[----:B------:R-:W-:Y:S02]  /*90500*/  IMAD.MOV.U32 R238, RZ, RZ, R145 ;  /* 0x000000ffffee7224 */ /* 0x000fe400078e0091 */
[----:B------:R-:W-:-:S03]  /*90510*/  IMAD.MOV.U32 R239, RZ, RZ, R147 ;  /* 0x000000ffffef7224 */ /* 0x000fc600078e0093 */
[----:B------:R1:W-:Y:S04]  /*90520*/  STS.128 [R2], R228 ;  /* 0x000000e402007388 */ /* 0x0003e80000000c00 */
[----:B------:R1:W-:Y:S01]  /*90530*/  STS.128 [R2+0x400], R236 ;  /* 0x000400ec02007388 */ /* 0x0003e20000000c00 */
[----:B------:R-:W-:Y:S02]  /*90540*/  IMAD.MOV.U32 R144, RZ, RZ, R148 ;  /* 0x000000ffff907224 */ /* 0x000fe400078e0094 */
[----:B------:R-:W-:Y:S02]  /*90550*/  IMAD.MOV.U32 R145, RZ, RZ, R150 ;  /* 0x000000ffff917224 */ /* 0x000fe400078e0096 */
[----:B------:R-:W-:Y:S02]  /*90560*/  IMAD.MOV.U32 R146, RZ, RZ, R152 ;  /* 0x000000ffff927224 */ /* 0x000fe400078e0098 */
[----:B------:R-:W-:Y:S01]  /*90570*/  IMAD.MOV.U32 R147, RZ, RZ, R154 ;  /* 0x000000ffff937224 */ /* 0x000fe200078e009a */
[----:B------:R-:W-:Y:S01]  /*90580*/  BAR.SYNC.DEFER_BLOCKING 0x0 ;  /* 0x0000000000007b1d */ /* 0x000fe20000010000 */
[----:B---3--:R-:W-:-:S02]  /*90590*/  IMAD.MOV.U32 R232, RZ, RZ, R149 ;  /* 0x000000ffffe87224 */ /* 0x008fc400078e0095 */
[----:B------:R-:W-:Y:S02]  /*905a0*/  IMAD.MOV.U32 R233, RZ, RZ, R151 ;  /* 0x000000ffffe97224 */ /* 0x000fe400078e0097 */
[----:B------:R-:W-:Y:S02]  /*905b0*/  IMAD.MOV.U32 R234, RZ, RZ, R153 ;  /* 0x000000ffffea7224 */ /* 0x000fe400078e0099 */
[----:B------:R-:W-:Y:S02]  /*905c0*/  IMAD.MOV.U32 R235, RZ, RZ, R155 ;  /* 0x000000ffffeb7224 */ /* 0x000fe400078e009b */
[----:B------:R-:W3:Y:S04]  /*905d0*/  LDS.128 R152, [R252] ;  /* 0x00000000fc987984 */ /* 0x000ee80000000c00 */
[----:B------:R-:W-:Y:S01]  /*905e0*/  LDS.128 R148, [R252+0x800] ;  /* 0x00080000fc947984 */ /* 0x000fe20000000c00 */
[----:B------:R-:W-:Y:S06]  /*905f0*/  BAR.SYNC.DEFER_BLOCKING 0x0 ;  /* 0x0000000000007b1d */ /* 0x000fec0000010000 */
[----:B------:R-:W-:Y:S04]  /*90600*/  STS.128 [R2], R144 ;  /* 0x0000009002007388 */ /* 0x000fe80000000c00 */
[----:B------:R3:W-:Y:S01]  /*90610*/  STS.128 [R2+0x400], R232 ;  /* 0x000400e802007388 */ /* 0x0007e20000000c00 */
[----:B------:R-:W-:Y:S01]  /*90620*/  BAR.SYNC.DEFER_BLOCKING 0x0 ;  /* 0x0000000000007b1d */ /* 0x000fe20000010000 */
[----:B-1----:R-:W-:Y:S01]  /*90630*/  IMAD.MOV.U32 R228, RZ, RZ, R156 ;  /* 0x000000ffffe47224 */ /* 0x002fe200078e009c */
[----:B------:R-:W-:Y:S01]  /*90640*/  MOV R229, R158 ;  /* 0x0000009e00e57202 */ /* 0x000fe20000000f00 */
[----:B------:R-:W-:-:S02]  /*90650*/  IMAD.MOV.U32 R236, RZ, RZ, R157 ;  /* 0x000000ffffec7224 */ /* 0x000fc400078e009d */
[----:B------:R-:W-:Y:S02]  /*90660*/  IMAD.MOV.U32 R237, RZ, RZ, R159 ;  /* 0x000000ffffed7224 */ /* 0x000fe400078e009f */
[----:B------:R-:W1:Y:S04]  /*90670*/  LDS.128 R156, [R252] ;  /* 0x00000000fc9c7984 */ /* 0x000e680000000c00 */
[----:B------:R-:W-:Y:S01]  /*90680*/  LDS.128 R144, [R252+0x800] ;  /* 0x00080000fc907984 */ /* 0x000fe20000000c00 */
[----:B------:R-:W-:Y:S02]  /*90690*/  IMAD.MOV.U32 R230, RZ, RZ, R160 ;  /* 0x000000ffffe67224 */ /* 0x000fe400078e00a0 */
[----:B------:R-:W-:Y:S01]  /*906a0*/  IMAD.MOV.U32 R231, RZ, RZ, R162 ;  /* 0x000000ffffe77224 */ /* 0x000fe200078e00a2 */
[----:B------:R-:W-:Y:S01]  /*906b0*/  BAR.SYNC.DEFER_BLOCKING 0x0 ;  /* 0x0000000000007b1d */ /* 0x000fe20000010000 */
[----:B------:R-:W-:-:S02]  /*906c0*/  IMAD.MOV.U32 R238, RZ, RZ, R161 ;  /* 0x000000ffffee7224 */ /* 0x000fc400078e00a1 */
        /* <DEDUP_REMOVED lines=71> */
[----:B------:R3:W-:Y:S04]  /*90b40*/  STS.128 [R2], R192 ;  /* 0x000000c002007388 */ /* 0x0007e80000000c00 */
[----:B------:R3:W-:Y:S01]  /*90b50*/  STS.128 [R2+0x400], R232 ;  /* 0x000400e802007388 */ /* 0x0007e20000000c00 */
[----:B-1----:R-:W-:Y:S01]  /*90b60*/  IMAD.MOV.U32 R228, RZ, RZ, R76 ;  /* 0x000000ffffe47224 */ /* 0x002fe200078e004c */
[----:B------:R-:W-:Y:S01]  /*90b70*/  MOV R229, R78 ;  /* 0x0000004e00e57202 */ /* 0x000fe20000000f00 */
[----:B------:R-:W-:-:S02]  /*90b80*/  IMAD.MOV.U32 R230, RZ, RZ, R80 ;  /* 0x000000ffffe67224 */ /* 0x000fc400078e0050 */
[----:B------:R-:W-:Y:S01]  /*90b90*/  IMAD.MOV.U32 R231, RZ, RZ, R82 ;  /* 0x000000ffffe77224 */ /* 0x000fe200078e0052 */
[----:B------:R-:W-:Y:S01]  /*90ba0*/  BAR.SYNC.DEFER_BLOCKING 0x0 ;  /* 0x0000000000007b1d */ /* 0x000fe20000010000 */
[----:B------:R-:W-:Y:S02]  /*90bb0*/  IMAD.MOV.U32 R236, RZ, RZ, R77 ;  /* 0x000000ffffec7224 */ /* 0x000fe400078e004d */
[----:B------:R-:W-:Y:S02]  /*90bc0*/  IMAD.MOV.U32 R237, RZ, RZ, R79 ;  /* 0x000000ffffed7224 */ /* 0x000fe400078e004f */
[----:B------:R-:W-:Y:S02]  /*90bd0*/  IMAD.MOV.U32 R238, RZ, RZ, R81 ;  /* 0x000000ffffee7224 */ /* 0x000fe400078e0051 */
[----:B------:R-:W-:Y:S02]  /*90be0*/  IMAD.MOV.U32 R239, RZ, RZ, R83 ;  /* 0x000000ffffef7224 */ /* 0x000fe400078e0053 */
[----:B------:R-:W1:Y:S04]  /*90bf0*/  LDS.128 R80, [R252] ;  /* 0x00000000fc507984 */ /* 0x000e680000000c00 */
[----:B------:R-:W-:Y:S01]  /*90c00*/  LDS.128 R76, [R252+0x800] ;  /* 0x00080000fc4c7984 */ /* 0x000fe20000000c00 */
[----:B------:R-:W-:Y:S06]  /*90c10*/  BAR.SYNC.DEFER_BLOCKING 0x0 ;  /* 0x0000000000007b1d */ /* 0x000fec0000010000 */
[----:B------:R1:W-:Y:S04]  /*90c20*/  STS.128 [R2], R228 ;  /* 0x000000e402007388 */ /* 0x0003e80000000c00 */
[----:B------:R1:W-:Y:S01]  /*90c30*/  STS.128 [R2+0x400], R236 ;  /* 0x000400ec02007388 */ /* 0x0003e20000000c00 */
[----:B---3--:R-:W-:-:S02]  /*90c40*/  IMAD.MOV.U32 R192, RZ, RZ, R84 ;  /* 0x000000ffffc07224 */ /* 0x008fc400078e0054 */
        /* <DEDUP_REMOVED lines=27> */
[----:B--2---:R-:W-:-:S02]  /*90e00*/  IMAD.MOV.U32 R192, RZ, RZ, R100 ;  /* 0x000000ffffc07224 */ /* 0x004fc400078e0064 */
        /* <DEDUP_REMOVED lines=8> */
[----:B------:R-:W2:Y:S04]  /*90e90*/  LDS.128 R104, [R252] ;  /* 0x00000000fc687984 */ /* 0x000ea80000000c00 */
        /* <DEDUP_REMOVED lines=43> */
[----:B------:R-:W-:Y:S01]  /*91150*/  BAR.SYNC.DEFER_BLOCKING 0x0 ;  /* 0x0000000000007b1d */ /* 0x000fe20000010000 */
[----:B---3--:R-:W-:-:S05]  /*91160*/  IMAD.MOV.U32 R192, RZ, RZ, R4 ;  /* 0x000000ffffc07224 */ /* 0x008fca00078e0004 */
[----:B------:R-:W-:Y:S04]  /*91170*/  STS.128 [R2], R228 ;  /* 0x000000e402007388 */ /* 0x000fe80000000c00 */
[----:B------:R3:W-:Y:S01]  /*91180*/  STS.128 [R2+0x400], R236 ;  /* 0x000400ec02007388 */ /* 0x0007e20000000c00 */
[----:B------:R-:W-:Y:S01]  /*91190*/  BAR.SYNC.DEFER_BLOCKING 0x0 ;  /* 0x0000000000007b1d */ /* 0x000fe20000010000 */
[----:B------:R-:W-:Y:S02]  /*911a0*/  IMAD.MOV.U32 R4, RZ, RZ, R5 ;  /* 0x000000ffff047224 */ /* 0x000fe400078e0005 */
[----:B------:R-:W-:Y:S02]  /*911b0*/  IMAD.MOV.U32 R193, RZ, RZ, R6 ;  /* 0x000000ffffc17224 */ /* 0x000fe400078e0006 */
[----:B------:R-:W-:-:S02]  /*911c0*/  IMAD.MOV.U32 R5, RZ, RZ, R7 ;  /* 0x000000ffff057224 */ /* 0x000fc400078e0007 */
[----:B------:R-:W-:Y:S02]  /*911d0*/  IMAD.MOV.U32 R194, RZ, RZ, R8 ;  /* 0x000000ffffc27224 */ /* 0x000fe400078e0008 */
[----:B------:R-:W-:Y:S02]  /*911e0*/  IMAD.MOV.U32 R195, RZ, RZ, R10 ;  /* 0x000000ffffc37224 */ /* 0x000fe400078e000a */
[----:B------:R-:W-:Y:S02]  /*911f0*/  IMAD.MOV.U32 R6, RZ, RZ, R9 ;  /* 0x000000ffff067224 */ /* 0x000fe400078e0009 */
[----:B------:R-:W-:Y:S01]  /*91200*/  IMAD.MOV.U32 R7, RZ, RZ, R11 ;  /* 0x000000ffff077224 */ /* 0x000fe200078e000b */
[----:B------:R-:W1:Y:S04]  /*91210*/  LDS.128 R228, [R252] ;  /* 0x00000000fce47984 */ /* 0x000e680000000c00 */
[----:B------:R-:W-:Y:S01]  /*91220*/  LDS.128 R8, [R252+0x800] ;  /* 0x00080000fc087984 */ /* 0x000fe20000000c00 */
[----:B------:R-:W-:Y:S06]  /*91230*/  BAR.SYNC.DEFER_BLOCKING 0x0 ;  /* 0x0000000000007b1d */ /* 0x000fec0000010000 */
[----:B------:R-:W-:Y:S04]  /*91240*/  STS.128 [R2], R192 ;  /* 0x000000c002007388 */ /* 0x000fe80000000c00 */
[----:B------:R1:W-:Y:S01]  /*91250*/  STS.128 [R2+0x400], R4 ;  /* 0x0004000402007388 */ /* 0x0003e20000000c00 */
[----:B--2---:R-:W-:Y:S01]  /*91260*/  IMAD.MOV.U32 R232, RZ, RZ, R12 ;  /* 0x000000ffffe87224 */ /* 0x004fe200078e000c */
[----:B------:R-:W-:Y:S01]  /*91270*/  MOV R233, R14 ;  /* 0x0000000e00e97202 */ /* 0x000fe20000000f00 */
[----:B------:R-:W-:-:S02]  /*91280*/  IMAD.MOV.U32 R234, RZ, RZ, R16 ;  /* 0x000000ffffea7224 */ /* 0x000fc400078e0010 */
[----:B------:R-:W-:Y:S01]  /*91290*/  IMAD.MOV.U32 R235, RZ, RZ, R18 ;  /* 0x000000ffffeb7224 */ /* 0x000fe200078e0012 */
[----:B------:R-:W-:Y:S01]  /*912a0*/  BAR.SYNC.DEFER_BLOCKING 0x0 ;  /* 0x0000000000007b1d */ /* 0x000fe20000010000 */
[----:B---3--:R-:W-:Y:S02]  /*912b0*/  IMAD.MOV.U32 R236, RZ, RZ, R13 ;  /* 0x000000ffffec7224 */ /* 0x008fe400078e000d */
[----:B------:R-:W-:Y:S02]  /*912c0*/  IMAD.MOV.U32 R237, RZ, RZ, R15 ;  /* 0x000000ffffed7224 */ /* 0x000fe400078e000f */
[----:B------:R-:W-:Y:S02]  /*912d0*/  IMAD.MOV.U32 R238, RZ, RZ, R17 ;  /* 0x000000ffffee7224 */ /* 0x000fe400078e0011 */
[----:B------:R-:W-:Y:S02]  /*912e0*/  IMAD.MOV.U32 R239, RZ, RZ, R19 ;  /* 0x000000ffffef7224 */ /* 0x000fe400078e0013 */
[----:B------:R-:W2:Y:S04]  /*912f0*/  LDS.128 R16, [R252] ;  /* 0x00000000fc107984 */ /* 0x000ea80000000c00 */
[----:B------:R-:W-:Y:S01]  /*91300*/  LDS.128 R12, [R252+0x800] ;  /* 0x00080000fc0c7984 */ /* 0x000fe20000000c00 */
[----:B------:R-:W-:Y:S06]  /*91310*/  BAR.SYNC.DEFER_BLOCKING 0x0 ;  /* 0x0000000000007b1d */ /* 0x000fec0000010000 */
[----:B------:R3:W-:Y:S04]  /*91320*/  STS.128 [R2], R232 ;  /* 0x000000e802007388 */ /* 0x0007e80000000c00 */
[----:B------:R2:W-:Y:S01]  /*91330*/  STS.128 [R2+0x400], R236 ;  /* 0x000400ec02007388 */ /* 0x0005e20000000c00 */
[----:B-1----:R-:W-:-:S02]  /*91340*/  IMAD.MOV.U32 R4, RZ, RZ, R20 ;  /* 0x000000ffff047224 */ /* 0x002fc400078e0014 */
        /* <DEDUP_REMOVED lines=9> */
[----:B------:R-:W-:Y:S01]  /*913e0*/  LDS.128 R20, [R252+0x800] ;  /* 0x00080000fc147984 */ /* 0x000fe20000000c00 */
[----:B------:R-:W-:Y:S06]  /*913f0*/  BAR.SYNC.DEFER_BLOCKING 0x0 ;  /* 0x0000000000007b1d */ /* 0x000fec0000010000 */
[----:B------:R1:W-:Y:S04]  /*91400*/  STS.128 [R2], R4 ;  /* 0x0000000402007388 */ /* 0x0003e80000000c00 */
[----:B------:R-:W-:Y:S01]  /*91410*/  STS.128 [R2+0x400], R192 ;  /* 0x000400c002007388 */ /* 0x000fe20000000c00 */
[----:B------:R-:W-:Y:S01]  /*91420*/  BAR.SYNC.DEFER_BLOCKING 0x0 ;  /* 0x0000000000007b1d */ /* 0x000fe20000010000 */
[----:B---3--:R-:W-:Y:S01]  /*91430*/  IMAD.MOV.U32 R232, RZ, RZ, R28 ;  /* 0x000000ffffe87224 */ /* 0x008fe200078e001c */
[----:B------:R-:W-:Y:S01]  /*91440*/  MOV R233, R30 ;  /* 0x0000001e00e97202 */ /* 0x000fe20000000f00 */
[----:B------:R-:W-:-:S02]  /*91450*/  IMAD.MOV.U32 R234, RZ, RZ, R32 ;  /* 0x000000ffffea7224 */ /* 0x000fc400078e0020 */
[----:B------:R-:W-:Y:S02]  /*91460*/  IMAD.MOV.U32 R235, RZ, RZ, R34 ;  /* 0x000000ffffeb7224 */ /* 0x000fe400078e0022 */
[----:B--2---:R-:W-:Y:S02]  /*91470*/  IMAD.MOV.U32 R236, RZ, RZ, R29 ;  /* 0x000000ffffec7224 */ /* 0x004fe400078e001d */
[----:B------:R-:W-:Y:S02]  /*91480*/  IMAD.MOV.U32 R237, RZ, RZ, R31 ;  /* 0x000000ffffed7224 */ /* 0x000fe400078e001f */
[----:B------:R-:W-:Y:S02]  /*91490*/  IMAD.MOV.U32 R238, RZ, RZ, R33 ;  /* 0x000000ffffee7224 */ /* 0x000fe400078e0021 */
[----:B------:R-:W-:Y:S02]  /*914a0*/  IMAD.MOV.U32 R239, RZ, RZ, R35 ;  /* 0x000000ffffef7224 */ /* 0x000fe400078e0023 */
[----:B------:R-:W2:Y:S04]  /*914b0*/  LDS.128 R32, [R252] ;  /* 0x00000000fc207984 */ /* 0x000ea80000000c00 */
[----:B------:R-:W-:Y:S01]  /*914c0*/  LDS.128 R28, [R252+0x800] ;  /* 0x00080000fc1c7984 */ /* 0x000fe20000000c00 */
[----:B------:R-:W-:Y:S06]  /*914d0*/  BAR.SYNC.DEFER_BLOCKING 0x0 ;  /* 0x0000000000007b1d */ /* 0x000fec0000010000 */
[----:B------:R-:W-:Y:S04]  /*914e0*/  STS.128 [R2], R232 ;  /* 0x000000e802007388 */ /* 0x000fe80000000c00 */
[----:B------:R-:W-:Y:S01]  /*914f0*/  STS.128 [R2+0x400], R236 ;  /* 0x000400ec02007388 */ /* 0x000fe20000000c00 */
        /* <DEDUP_REMOVED lines=11> */
[----:B------:R-:W-:Y:S01]  /*915b0*/  BAR.SYNC.DEFER_BLOCKING 0x0 ;  /* 0x0000000000007b1d */ /* 0x000fe20000010000 */
[----:B------:R-:W-:-:S05]  /*915c0*/  ISETP.GE.AND P0, PT, R244, UR14, PT ;  /* 0x0000000ef4007c0c */ /* 0x000fca000bf06270 */
[----:B------:R3:W-:Y:S02]  /*915d0*/  STS.128 [R2], R4 ;  /* 0x0000000402007388 */ /* 0x0007e40000000c00 */
[----:B---3--:R-:W-:Y:S02]  /*915e0*/  IMAD R7, R244, UR4, RZ ;  /* 0x00000004f4077c24 */ /* 0x008fe4000f8e02ff */
[----:B------:R-:W-:Y:S01]  /*915f0*/  STS.128 [R2+0x400], R240 ;  /* 0x000400f002007388 */ /* 0x000fe20000000c00 */
[----:B------:R-:W-:Y:S01]  /*91600*/  IMAD.MOV.U32 R234, RZ, RZ, R48 ;  /* 0x000000ffffea7224 */ /* 0x000fe200078e0030 */
[----:B------:R-:W-:Y:S01]  /*91610*/  MOV R233, R46 ;  /* 0x0000002e00e97202 */ /* 0x000fe20000000f00 */
[----:B------:R-:W-:Y:S01]  /*91620*/  IMAD.MOV.U32 R235, RZ, RZ, R50 ;  /* 0x000000ffffeb7224 */ /* 0x000fe200078e0032 */
[----:B------:R-:W3:Y:S01]  /*91630*/  LDL.LU R244, [R1+0x4c] ;  /* 0x00004c0001f47983 */ /* 0x000ee20000300800 */
[----:B------:R-:W-:Y:S01]  /*91640*/  IMAD.MOV.U32 R238, RZ, RZ, R49 ;  /* 0x000000ffffee7224 */ /* 0x000fe200078e0031 */
[----:B------:R-:W1:Y:S01]  /*91650*/  LDC R4, c[0x0][0x3b8] ;  /* 0x0000ee00ff047b82 */ /* 0x000e620000000800 */
[----:B------:R-:W-:-:S07]  /*91660*/  IMAD.MOV.U32 R239, RZ, RZ, R51 ;  /* 0x000000ffffef7224 */ /* 0x000fce00078e0033 */
[----:B------:R-:W-:Y:S01]  /*91670*/  BAR.SYNC.DEFER_BLOCKING 0x0 ;  /* 0x0000000000007b1d */ /* 0x000fe20000010000 */
[----:B------:R-:W-:Y:S02]  /*91680*/  IMAD.MOV.U32 R232, RZ, RZ, R44 ;  /* 0x000000ffffe87224 */ /* 0x000fe400078e002c */
[----:B------:R-:W-:Y:S02]  /*91690*/  IMAD.MOV.U32 R236, RZ, RZ, R45 ;  /* 0x000000ffffec7224 */ /* 0x000fe400078e002d */
[----:B------:R-:W-:Y:S01]  /*916a0*/  IMAD.MOV.U32 R237, RZ, RZ, R47 ;  /* 0x000000ffffed7224 */ /* 0x000fe200078e002f */
[----:B------:R-:W-:Y:S01]  /*916b0*/  LOP3.LUT R6, R0, R3, RZ, 0xfc, !PT ;  /* 0x0000000300067212 */ /* 0x000fe200078efcff */
[----:B------:R-:W-:Y:S01]  /*916c0*/  IMAD.MOV.U32 R46, RZ, RZ, R56 ;  /* 0x000000ffff2e7224 */ /* 0x000fe200078e0038 */
[----:B------:R-:W1:Y:S01]  /*916d0*/  LDCU UR4, c[0x0][0x39c] ;  /* 0x00007380ff0477ac */ /* 0x000e620008000800 */
[----:B------:R-:W-:Y:S01]  /*916e0*/  LEA R5, P2, R7, UR12, 0x2 ;  /* 0x0000000c07057c11 */ /* 0x000fe2000f8410ff */
[----:B------:R-:W2:Y:S04]  /*916f0*/  LDL.LU R250, [R1+0x30] ;  /* 0x0000300001fa7983 */ /* 0x000ea80000300800 */
[----:B------:R-:W1:Y:S04]  /*91700*/  LDS.128 R192, [R252] ;  /* 0x00000000fcc07984 */ /* 0x000e680000000c00 */
[----:B------:R-:W-:Y:S01]  /*91710*/  LDS.128 R48, [R252+0x800] ;  /* 0x00080000fc307984 */ /* 0x000fe20000000c00 */
[----:B------:R-:W-:Y:S01]  /*91720*/  BAR.SYNC.DEFER_BLOCKING 0x0 ;  /* 0x0000000000007b1d */ /* 0x000fe20000010000 */
[----:B------:R-:W-:-:S02]  /*91730*/  IMAD.MOV.U32 R44, RZ, RZ, R52 ;  /* 0x000000ffff2c7224 */ /* 0x000fc400078e0034 */
[----:B------:R-:W-:Y:S02]  /*91740*/  IMAD.MOV.U32 R45, RZ, RZ, R54 ;  /* 0x000000ffff2d7224 */ /* 0x000fe400078e0036 */
[----:B------:R-:W-:Y:S01]  /*91750*/  IMAD.MOV.U32 R47, RZ, RZ, R58 ;  /* 0x000000ffff2f7224 */ /* 0x000fe200078e003a */
[----:B------:R-:W-:Y:S02]  /*91760*/  ISETP.LT.AND P3, PT, R6, UR15, !P0 ;  /* 0x0000000f06007c0c */ /* 0x000fe4000c761270 */
[----:B------:R-:W-:Y:S01]  /*91770*/  LEA.HI.X.SX32 R7, R7, UR13, 0x2, P2 ;  /* 0x0000000d07077c11 */ /* 0x000fe200090f16ff */
[----:B------:R-:W4:Y:S04]  /*91780*/  LDL.LU R248, [R1+0x34] ;  /* 0x0000340001f87983 */ /* 0x000f280000300800 */
[----:B------:R-:W-:Y:S04]  /*91790*/  STS.128 [R2], R232 ;  /* 0x000000e802007388 */ /* 0x000fe80000000c00 */
[----:B------:R1:W-:Y:S01]  /*917a0*/  STS.128 [R2+0x400], R236 ;  /* 0x000400ec02007388 */ /* 0x0003e20000000c00 */
[----:B------:R-:W-:Y:S01]  /*917b0*/  BAR.SYNC.DEFER_BLOCKING 0x0 ;  /* 0x0000000000007b1d */ /* 0x000fe20000010000 */
[----:B------:R-:W-:-:S02]  /*917c0*/  IMAD.MOV.U32 R52, RZ, RZ, R53 ;  /* 0x000000ffff347224 */ /* 0x000fc400078e0035 */
[----:B------:R-:W-:Y:S02]  /*917d0*/  IMAD.MOV.U32 R53, RZ, RZ, R55 ;  /* 0x000000ffff357224 */ /* 0x000fe400078e0037 */
[----:B------:R-:W-:Y:S02]  /*917e0*/  IMAD.MOV.U32 R54, RZ, RZ, R57 ;  /* 0x000000ffff367224 */ /* 0x000fe400078e0039 */
[----:B------:R-:W-:Y:S01]  /*917f0*/  IMAD.MOV.U32 R55, RZ, RZ, R59 ;  /* 0x000000ffff377224 */ /* 0x000fe200078e003b */
[----:B------:R-:W4:Y:S04]  /*91800*/  LDL.LU R246, [R1+0x38] ;  /* 0x0000380001f67983 */ /* 0x000f280000300800 */
[----:B------:R-:W2:Y:S04]  /*91810*/  LDS.128 R232, [R252] ;  /* 0x00000000fce87984 */ /* 0x000ea80000000c00 */
[----:B------:R-:W-:Y:S01]  /*91820*/  LDS.128 R56, [R252+0x800] ;  /* 0x00080000fc387984 */ /* 0x000fe20000000c00 */
[----:B------:R-:W-:Y:S06]  /*91830*/  BAR.SYNC.DEFER_BLOCKING 0x0 ;  /* 0x0000000000007b1d */ /* 0x000fec0000010000 */
[----:B------:R-:W-:Y:S04]  /*91840*/  STS.128 [R2], R44 ;  /* 0x0000002c02007388 */ /* 0x000fe80000000c00 */
[----:B------:R-:W-:Y:S01]  /*91850*/  STS.128 [R2+0x400], R52 ;  /* 0x0004003402007388 */ /* 0x000fe20000000c00 */
[----:B------:R-:W-:Y:S01]  /*91860*/  BAR.SYNC.DEFER_BLOCKING 0x0 ;  /* 0x0000000000007b1d */ /* 0x000fe20000010000 */
[----:B-1----:R-:W-:Y:S01]  /*91870*/  IMAD.MOV.U32 R236, RZ, RZ, R60 ;  /* 0x000000ffffec7224 */ /* 0x002fe200078e003c */
[----:B------:R-:W-:Y:S01]  /*91880*/  MOV R237, R62 ;  /* 0x0000003e00ed7202 */ /* 0x000fe20000000f00 */
[----:B------:R-:W-:-:S02]  /*91890*/  IMAD.MOV.U32 R60, RZ, RZ, R61 ;  /* 0x000000ffff3c7224 */ /* 0x000fc400078e003d */
[----:B------:R-:W-:Y:S01]  /*918a0*/  IMAD.MOV.U32 R61, RZ, RZ, R63 ;  /* 0x000000ffff3d7224 */ /* 0x000fe200078e003f */
[----:B------:R-:W1:Y:S04]  /*918b0*/  LDS.128 R44, [R252] ;  /* 0x00000000fc2c7984 */ /* 0x000e680000000c00 */
[----:B------:R-:W-:Y:S01]  /*918c0*/  LDS.128 R52, [R252+0x800] ;  /* 0x00080000fc347984 */ /* 0x000fe20000000c00 */
[----:B------:R-:W-:Y:S02]  /*918d0*/  IMAD.MOV.U32 R238, RZ, RZ, R64 ;  /* 0x000000ffffee7224 */ /* 0x000fe400078e0040 */
[----:B------:R-:W-:Y:S01]  /*918e0*/  IMAD.MOV.U32 R239, RZ, RZ, R66 ;  /* 0x000000ffffef7224 */ /* 0x000fe200078e0042 */
[----:B------:R-:W-:Y:S01]  /*918f0*/  BAR.SYNC.DEFER_BLOCKING 0x0 ;  /* 0x0000000000007b1d */ /* 0x000fe20000010000 */
[----:B------:R-:W-:-:S02]  /*91900*/  IMAD.MOV.U32 R62, RZ, RZ, R65 ;  /* 0x000000ffff3e7224 */ /* 0x000fc400078e0041 */
[----:B------:R-:W-:Y:S01]  /*91910*/  IMAD.MOV.U32 R63, RZ, RZ, R67 ;  /* 0x000000ffff3f7224 */ /* 0x000fe200078e0043 */
[C---:B------:R-:W-:Y:S01]  /*91920*/  LOP3.LUT R64, R6.reuse, 0x1fe, RZ, 0xfc, !PT ;  /* 0x000001fe06407812 */ /* 0x040fe200078efcff */
[----:B------:R-:W-:-:S03]  /*91930*/  IMAD R66, R6, R4, RZ ;  /* 0x0000000406427224 */ /* 0x000fc600078e02ff */
[----:B------:R-:W-:Y:S01]  /*91940*/  ISETP.LT.AND P1, PT, R64, UR6, !P0 ;  /* 0x0000000640007c0c */ /* 0x000fe2000c721270 */
[----:B------:R-:W1:Y:S01]  /*91950*/  LDCU UR6, c[0x0][0x39c] ;  /* 0x00007380ff0677ac */ /* 0x000e620008000800 */
[----:B------:R-:W-:Y:S04]  /*91960*/  STS.128 [R2], R236 ;  /* 0x000000ec02007388 */ /* 0x000fe80000000c00 */
[----:B------:R1:W-:Y:S01]  /*91970*/  STS.128 [R2+0x400], R60 ;  /* 0x0004003c02007388 */ /* 0x0003e20000000c00 */
[----:B------:R-:W-:-:S04]  /*91980*/  LEA R64, P2, R66, R5, 0x2 ;  /* 0x0000000542407211 */ /* 0x000fc800078410ff */
[----:B------:R-:W-:Y:S01]  /*91990*/  LEA.HI.X.SX32 R65, R66, R7, 0x2, P2 ;  /* 0x0000000742417211 */ /* 0x000fe200010f16ff */
[----:B------:R-:W-:Y:S01]  /*919a0*/  BAR.SYNC.DEFER_BLOCKING 0x0 ;  /* 0x0000000000007b1d */ /* 0x000fe20000010000 */
[C-C-:B-1----:R-:W-:Y:S02]  /*919b0*/  LOP3.LUT R2, R0.reuse, 0x2, R3.reuse, 0xfe, !PT ;  /* 0x0000000200027812 */ /* 0x142fe400078efe03 */
[----:B------:R-:W-:-:S03]  /*919c0*/  LOP3.LUT R60, R0, 0x4, R3, 0xfe, !PT ;  /* 0x00000004003c7812 */ /* 0x000fc600078efe03 */
[CC--:B------:R-:W-:Y:S01]  /*919d0*/  IMAD R63, R2.reuse, R4.reuse, RZ ;  /* 0x00000004023f7224 */ /* 0x0c0fe200078e02ff */
[----:B------:R-:W-:Y:S01]  /*919e0*/  ISETP.LT.AND P2, PT, R2, UR5, !P0 ;  /* 0x0000000502007c0c */ /* 0x000fe2000c741270 */
[-C--:B------:R-:W-:Y:S01]  /*919f0*/  IMAD R61, R60, R4.reuse, RZ ;  /* 0x000000043c3d7224 */ /* 0x080fe200078e02ff */
[--C-:B------:R-:W-:Y:S01]  /*91a00*/  LOP3.LUT R2, R0, 0x6, R3.reuse, 0xfe, !PT ;  /* 0x0000000600027812 */ /* 0x100fe200078efe03 */
[----:B------:R-:W1:Y:S01]  /*91a10*/  LDCU UR5, c[0x0][0x39c] ;  /* 0x00007380ff0577ac */ /* 0x000e620008000800 */
[----:B------:R1:W-:Y:S01]  /*91a20*/  @P3 STG.E desc[UR22][R64.64], R249 ;  /* 0x000000f940003986 */ /* 0x0003e2000c101916 */
[----:B------:R-:W-:Y:S02]  /*91a30*/  ISETP.LT.AND P3, PT, R60, UR4, !P0 ;  /* 0x000000043c007c0c */ /* 0x000fe4000c761270 */
[----:B------:R-:W-:Y:S01]  /*91a40*/  IMAD R67, R2, R4, RZ ;  /* 0x0000000402437224 */ /* 0x000fe200078e02ff */
[----:B------:R-:W-:Y:S01]  /*91a50*/  LOP3.LUT R60, R0, 0x8, R3, 0xfe, !PT ;  /* 0x00000008003c7812 */ /* 0x000fe200078efe03 */
[----:B------:R-:W2:Y:S01]  /*91a60*/  LDCU UR4, c[0x0][0x39c] ;  /* 0x00007380ff0477ac */ /* 0x000ea20008000800 */
[----:B------:R-:W-:-:S02]  /*91a70*/  LEA R62, P5, R61, R5, 0x2 ;  /* 0x000000053d3e7211 */ /* 0x000fc400078a10ff */
[----:B-1----:R-:W-:-:S04]  /*91a80*/  LEA R64, P4, R63, R5, 0x2 ;  /* 0x000000053f407211 */ /* 0x002fc800078810ff */
[-C--:B------:R-:W-:Y:S02]  /*91a90*/  LEA.HI.X.SX32 R65, R63, R7.reuse, 0x2, P4 ;  /* 0x000000073f417211 */ /* 0x080fe400020f16ff */
[----:B------:R-:W-:Y:S01]  /*91aa0*/  ISETP.LT.AND P4, PT, R2, UR6, !P0 ;  /* 0x0000000602007c0c */ /* 0x000fe2000c781270 */
[C---:B------:R-:W-:Y:S01]  /*91ab0*/  IMAD R66, R60.reuse, R4, RZ ;  /* 0x000000043c427224 */ /* 0x040fe200078e02ff */
[----:B------:R-:W-:Y:S01]  /*91ac0*/  LEA.HI.X.SX32 R63, R61, R7, 0x2, P5 ;  /* 0x000000073d3f7211 */ /* 0x000fe200028f16ff */
[----:B------:R-:W-:Y:S01]  /*91ad0*/  @P2 STG.E desc[UR22][R64.64], R247 ;  /* 0x000000f740002986 */ /* 0x000fe2000c101916 */
[----:B------:R-:W-:Y:S01]  /*91ae0*/  ISETP.LT.AND P5, PT, R60, UR7, !P0 ;  /* 0x000000073c007c0c */ /* 0x000fe2000c7a1270 */
[----:B------:R-:W1:Y:S01]  /*91af0*/  LDCU UR6, c[0x0][0x39c] ;  /* 0x00007380ff0677ac */ /* 0x000e620008000800 */
[C---:B------:R-:W-:Y:S01]  /*91b00*/  LEA R60, P6, R67.reuse, R5, 0x2 ;  /* 0x00000005433c7211 */ /* 0x040fe200078c10ff */
[----:B------:R-:W-:Y:S01]  /*91b10*/  @P3 STG.E desc[UR22][R62.64], R245 ;  /* 0x000000f53e003986 */ /* 0x000fe2000c101916 */
[----:B------:R-:W-:Y:S01]  /*91b20*/  LOP3.LUT R2, R0, 0xa, R3, 0xfe, !PT ;  /* 0x0000000a00027812 */ /* 0x000fe200078efe03 */
[----:B------:R-:W1:Y:S01]  /*91b30*/  LDCU UR7, c[0x0][0x39c] ;  /* 0x00007380ff0777ac */ /* 0x000e620008000800 */
[----:B------:R-:W-:-:S05]  /*91b40*/  LEA.HI.X.SX32 R61, R67, R7, 0x2, P6 ;  /* 0x00000007433d7211 */ /* 0x000fca00030f16ff */
[----:B---3--:R3:W-:Y:S04]  /*91b50*/  @P4 STG.E desc[UR22][R60.64], R244 ;  /* 0x000000f43c004986 */ /* 0x0087e8000c101916 */
[----:B---3--:R-:W3:Y:S04]  /*91b60*/  LDL.LU R244, [R1+0x3c] ;  /* 0x00003c0001f47983 */ /* 0x008ee80000300800 */
[----:B------:R-:W3:Y:S01]  /*91b70*/  LDL.LU R251, [R1+0x20] ;  /* 0x0000200001fb7983 */ /* 0x000ee20000300800 */
[----:B------:R-:W-:-:S03]  /*91b80*/  IMAD R63, R2, R4, RZ ;  /* 0x00000004023f7224 */ /* 0x000fc600078e02ff */
[----:B------:R-:W3:Y:S01]  /*91b90*/  LDL.LU R249, [R1+0x24] ;  /* 0x0000240001f97983 */ /* 0x000ee20000300800 */
[----:B--2---:R-:W-:Y:S01]  /*91ba0*/  ISETP.LT.AND P2, PT, R2, UR4, !P0 ;  /* 0x0000000402007c0c */ /* 0x004fe2000c741270 */
[----:B------:R-:W2:Y:S01]  /*91bb0*/  LDCU UR4, c[0x0][0x39c] ;  /* 0x00007380ff0477ac */ /* 0x000ea20008000800 */
[CC--:B------:R-:W-:Y:S01]  /*91bc0*/  LEA R64, P6, R66.reuse, R5.reuse, 0x2 ;  /* 0x0000000542407211 */ /* 0x0c0fe200078c10ff */
[----:B------:R-:W2:Y:S01]  /*91bd0*/  LDL.LU R247, [R1+0x28] ;  /* 0x0000280001f77983 */ /* 0x000ea20000300800 */
[----:B------:R-:W-:Y:S02]  /*91be0*/  LEA R60, P3, R63, R5, 0x2 ;  /* 0x000000053f3c7211 */ /* 0x000fe400078610ff */
[----:B------:R-:W-:Y:S01]  /*91bf0*/  LEA.HI.X.SX32 R65, R66, R7, 0x2, P6 ;  /* 0x0000000742417211 */ /* 0x000fe200030f16ff */
[----:B------:R-:W2:Y:S01]  /*91c00*/  LDL.LU R245, [R1+0x2c] ;  /* 0x00002c0001f57983 */ /* 0x000ea20000300800 */
[C-C-:B------:R-:W-:Y:S02]  /*91c10*/  LOP3.LUT R2, R0.reuse, 0xc, R3.reuse, 0xfe, !PT ;  /* 0x0000000c00027812 */ /* 0x140fe400078efe03 */
[----:B------:R-:W-:-:S02]  /*91c20*/  LOP3.LUT R62, R0, 0xe, R3, 0xfe, !PT ;  /* 0x0000000e003e7812 */ /* 0x000fc400078efe03 */
[----:B------:R-:W-:Y:S01]  /*91c30*/  LEA.HI.X.SX32 R61, R63, R7, 0x2, P3 ;  /* 0x000000073f3d7211 */ /* 0x000fe200018f16ff */
[----:B------:R4:W-:Y:S01]  /*91c40*/  @P5 STG.E desc[UR22][R64.64], R250 ;  /* 0x000000fa40005986 */ /* 0x0009e2000c101916 */
[----:B------:R-:W-:Y:S01]  /*91c50*/  ISETP.LT.AND P3, PT, R2, UR5, !P0 ;  /* 0x0000000502007c0c */ /* 0x000fe2000c761270 */
[CC--:B------:R-:W-:Y:S01]  /*91c60*/  IMAD R63, R62.reuse, R4.reuse, RZ ;  /* 0x000000043e3f7224 */ /* 0x0c0fe200078e02ff */
[----:B-1----:R-:W-:Y:S01]  /*91c70*/  ISETP.LT.AND P4, PT, R62, UR6, !P0 ;  /* 0x000000063e007c0c */ /* 0x002fe2000c781270 */
[----:B------:R-:W1:Y:S01]  /*91c80*/  LDCU UR5, c[0x0][0x39c] ;  /* 0x00007380ff0577ac */ /* 0x000e620008000800 */
[----:B----4-:R-:W-:Y:S01]  /*91c90*/  IMAD R65, R2, R4, RZ ;  /* 0x0000000402417224 */ /* 0x010fe200078e02ff */
[----:B------:R4:W-:Y:S04]  /*91ca0*/  @P2 STG.E desc[UR22][R60.64], R248 ;  /* 0x000000f83c002986 */ /* 0x0009e8000c101916 */
[----:B------:R-:W2:Y:S01]  /*91cb0*/  LDL.LU R250, [R1] ;  /* 0x0000000001fa7983 */ /* 0x000ea20000300800 */
[-C--:B------:R-:W-:Y:S01]  /*91cc0*/  LEA R64, P2, R65, R5.reuse, 0x2 ;  /* 0x0000000541407211 */ /* 0x080fe200078410ff */
[----:B------:R-:W1:Y:S02]  /*91cd0*/  LDCU UR6, c[0x0][0x39c] ;  /* 0x00007380ff0677ac */ /* 0x000e640008000800 */
[----:B----4-:R-:W4:Y:S01]  /*91ce0*/  LDL.LU R248, [R1+0x4] ;  /* 0x0000040001f87983 */ /* 0x010f220000300800 */
[----:B------:R-:W-:-:S02]  /*91cf0*/  LEA R60, P5, R63, R5, 0x2 ;  /* 0x000000053f3c7211 */ /* 0x000fc400078a10ff */
[-C--:B------:R-:W-:Y:S02]  /*91d00*/  LEA.HI.X.SX32 R65, R65, R7.reuse, 0x2, P2 ;  /* 0x0000000741417211 */ /* 0x080fe400010f16ff */
[----:B------:R-:W-:-:S03]  /*91d10*/  LEA.HI.X.SX32 R61, R63, R7, 0x2, P5 ;  /* 0x000000073f3d7211 */ /* 0x000fc600028f16ff */
[----:B------:R1:W-:Y:S04]  /*91d20*/  @P3 STG.E desc[UR22][R64.64], R246 ;  /* 0x000000f640003986 */ /* 0x0003e8000c101916 */
[----:B-1----:R-:W4:Y:S04]  /*91d30*/  LDL.LU R246, [R1+0x8] ;  /* 0x0000080001f67983 */ /* 0x002f280000300800 */
[----:B---3--:R1:W-:Y:S04]  /*91d40*/  @P4 STG.E desc[UR22][R60.64], R244 ;  /* 0x000000f43c004986 */ /* 0x0083e8000c101916 */
[----:B-1----:R-:W3:Y:S01]  /*91d50*/  LDL.LU R244, [R1+0xc] ;  /* 0x00000c0001f47983 */ /* 0x002ee20000300800 */
[----:B------:R-:W-:-:S04]  /*91d60*/  LOP3.LUT R2, R0, 0x10, R3, 0xfe, !PT ;  /* 0x0000001000027812 */ /* 0x000fc800078efe03 */
[----:B--2---:R-:W-:Y:S01]  /*91d70*/  ISETP.LT.AND P2, PT, R2, UR4, !P0 ;  /* 0x0000000402007c0c */ /* 0x004fe2000c741270 */
[----:B------:R-:W1:Y:S01]  /*91d80*/  LDCU UR4, c[0x0][0x39c] ;  /* 0x00007380ff0477ac */ /* 0x000e620008000800 */
[--C-:B------:R-:W-:Y:S01]  /*91d90*/  LOP3.LUT R62, R0, 0x12, R3.reuse, 0xfe, !PT ;  /* 0x00000012003e7812 */ /* 0x100fe200078efe03 */
[-C--:B------:R-:W-:Y:S01]  /*91da0*/  IMAD R2, R2, R4.reuse, RZ ;  /* 0x0000000402027224 */ /* 0x080fe200078e02ff */
[--C-:B------:R-:W-:Y:S02]  /*91db0*/  LOP3.LUT R67, R0, 0x14, R3.reuse, 0xfe, !PT ;  /* 0x0000001400437812 */ /* 0x100fe400078efe03 */
[C---:B------:R-:W-:Y:S01]  /*91dc0*/  ISETP.LT.AND P5, PT, R62.reuse, UR7, !P0 ;  /* 0x000000073e007c0c */ /* 0x040fe2000c7a1270 */
[----:B------:R-:W-:Y:S01]  /*91dd0*/  IMAD R66, R62, R4, RZ ;  /* 0x000000043e427224 */ /* 0x000fe200078e02ff */
[----:B------:R-:W-:Y:S01]  /*91de0*/  LEA R62, P6, R2, R5, 0x2 ;  /* 0x00000005023e7211 */ /* 0x000fe200078c10ff */
[----:B------:R-:W2:Y:S01]  /*91df0*/  LDCU UR7, c[0x0][0x39c] ;  /* 0x00007380ff0777ac */ /* 0x000ea20008000800 */
[----:B------:R-:W-:-:S02]  /*91e00*/  LOP3.LUT R239, R0, 0x16, R3, 0xfe, !PT ;  /* 0x0000001600ef7812 */ /* 0x000fc400078efe03 */
[----:B------:R-:W-:Y:S01]  /*91e10*/  LEA.HI.X.SX32 R63, R2, R7, 0x2, P6 ;  /* 0x00000007023f7211 */ /* 0x000fe200030f16ff */
[CC--:B------:R-:W-:Y:S01]  /*91e20*/  IMAD R2, R67.reuse, R4.reuse, RZ ;  /* 0x0000000443027224 */ /* 0x0c0fe200078e02ff */
[C---:B------:R-:W-:Y:S02]  /*91e30*/  LEA R64, P3, R66.reuse, R5, 0x2 ;  /* 0x0000000542407211 */ /* 0x040fe400078610ff */
[----:B-1----:R-:W-:Y:S01]  /*91e40*/  ISETP.LT.AND P6, PT, R67, UR4, !P0 ;  /* 0x0000000443007c0c */ /* 0x002fe2000c7c1270 */
[----:B------:R-:W1:Y:S01]  /*91e50*/  LDCU UR4, c[0x0][0x39c] ;  /* 0x00007380ff0477ac */ /* 0x000e620008000800 */
[----:B------:R-:W-:Y:S01]  /*91e60*/  LEA.HI.X.SX32 R65, R66, R7, 0x2, P3 ;  /* 0x0000000742417211 */ /* 0x000fe200018f16ff */
[----:B------:R2:W-:Y:S01]  /*91e70*/  @P2 STG.E desc[UR22][R62.64], R251 ;  /* 0x000000fb3e002986 */ /* 0x0005e2000c101916 */
[C-C-:B------:R-:W-:Y:S01]  /*91e80*/  LOP3.LUT R237, R0.reuse, 0x18, R3.reuse, 0xfe, !PT ;  /* 0x0000001800ed7812 */ /* 0x140fe200078efe03 */
[C---:B------:R-:W-:Y:S01]  /*91e90*/  IMAD R61, R239.reuse, R4, RZ ;  /* 0x00000004ef3d7224 */ /* 0x040fe200078e02ff */
[----:B------:R-:W-:Y:S01]  /*91ea0*/  LOP3.LUT R67, R0, 0x1a, R3, 0xfe, !PT ;  /* 0x0000001a00437812 */ /* 0x000fe200078efe03 */
[----:B------:R1:W-:Y:S01]  /*91eb0*/  @P5 STG.E desc[UR22][R64.64], R249 ;  /* 0x000000f940005986 */ /* 0x0003e2000c101916 */
[----:B------:R-:W-:Y:S01]  /*91ec0*/  ISETP.LT.AND P4, PT, R239, UR5, !P0 ;  /* 0x00000005ef007c0c */ /* 0x000fe2000c781270 */
[----:B------:R-:W4:Y:S01]  /*91ed0*/  LDCU UR5, c[0x0][0x39c] ;  /* 0x00007380ff0577ac */ /* 0x000f220008000800 */
[----:B------:R-:W-:-:S02]  /*91ee0*/  ISETP.LT.AND P3, PT, R237, UR6, !P0 ;  /* 0x00000006ed007c0c */ /* 0x000fc4000c761270 */
[CC--:B--2---:R-:W-:Y:S01]  /*91ef0*/  LEA R62, P2, R2.reuse, R5.reuse, 0x2 ;  /* 0x00000005023e7211 */ /* 0x0c4fe200078410ff */
[----:B------:R-:W2:Y:S01]  /*91f00*/  LDCU UR6, c[0x0][0x39c] ;  /* 0x00007380ff0677ac */ /* 0x000ea20008000800 */
[----:B------:R-:W-:Y:S02]  /*91f10*/  LEA R60, P5, R61, R5, 0x2 ;  /* 0x000000053d3c7211 */ /* 0x000fe400078a10ff */
[-C--:B------:R-:W-:Y:S01]  /*91f20*/  LEA.HI.X.SX32 R63, R2, R7.reuse, 0x2, P2 ;  /* 0x00000007023f7211 */ /* 0x080fe200010f16ff */
[-C--:B-1----:R-:W-:Y:S02]  /*91f30*/  IMAD R65, R237, R4.reuse, RZ ;  /* 0x00000004ed417224 */ /* 0x082fe400078e02ff */
[C---:B------:R-:W-:Y:S01]  /*91f40*/  IMAD R2, R67.reuse, R4, RZ ;  /* 0x0000000443027224 */ /* 0x040fe200078e02ff */
[----:B------:R-:W-:Y:S01]  /*91f50*/  ISETP.LT.AND P2, PT, R67, UR7, !P0 ;  /* 0x0000000743007c0c */ /* 0x000fe2000c741270 */
[----:B------:R1:W-:Y:S01]  /*91f60*/  @P6 STG.E desc[UR22][R62.64], R247 ;  /* 0x000000f73e006986 */ /* 0x0003e2000c101916 */
[----:B------:R-:W-:Y:S01]  /*91f70*/  LEA.HI.X.SX32 R61, R61, R7, 0x2, P5 ;  /* 0x000000073d3d7211 */ /* 0x000fe200028f16ff */
[----:B------:R-:W2:Y:S01]  /*91f80*/  LDCU UR7, c[0x0][0x39c] ;  /* 0x00007380ff0777ac */ /* 0x000ea20008000800 */
[----:B------:R-:W-:-:S02]  /*91f90*/  LEA R64, P5, R2, R5, 0x2 ;  /* 0x0000000502407211 */ /* 0x000fc400078a10ff */
[C-C-:B------:R-:W-:Y:S02]  /*91fa0*/  LOP3.LUT R67, R0.reuse, 0x1c, R3.reuse, 0xfe, !PT ;  /* 0x0000001c00437812 */ /* 0x140fe400078efe03 */
[C---:B-1----:R-:W-:Y:S02]  /*91fb0*/  LEA R62, P6, R65.reuse, R5, 0x2 ;  /* 0x00000005413e7211 */ /* 0x042fe400078c10ff */
[--C-:B------:R-:W-:Y:S02]  /*91fc0*/  LOP3.LUT R237, R0, 0x1e, R3.reuse, 0xfe, !PT ;  /* 0x0000001e00ed7812 */ /* 0x100fe400078efe03 */
[-C--:B------:R-:W-:Y:S02]  /*91fd0*/  LEA.HI.X.SX32 R63, R65, R7.reuse, 0x2, P6 ;  /* 0x00000007413f7211 */ /* 0x080fe400030f16ff */
[----:B------:R-:W-:Y:S01]  /*91fe0*/  LEA.HI.X.SX32 R65, R2, R7, 0x2, P5 ;  /* 0x0000000702417211 */ /* 0x000fe200028f16ff */
[CC--:B------:R-:W-:Y:S01]  /*91ff0*/  IMAD R2, R67.reuse, R4.reuse, RZ ;  /* 0x0000000443027224 */ /* 0x0c0fe200078e02ff */
[----:B------:R-:W-:Y:S01]  /*92000*/  ISETP.LT.AND P5, PT, R67, UR4, !P0 ;  /* 0x0000000443007c0c */ /* 0x000fe2000c7a1270 */
[----:B------:R1:W-:Y:S01]  /*92010*/  @P4 STG.E desc[UR22][R60.64], R245 ;  /* 0x000000f53c004986 */ /* 0x0003e2000c101916 */
[----:B------:R-:W-:Y:S01]  /*92020*/  LOP3.LUT R67, R0, 0x20, R3, 0xfe, !PT ;  /* 0x0000002000437812 */ /* 0x000fe200078efe03 */
[CC--:B------:R-:W-:Y:S01]  /*92030*/  IMAD R66, R237.reuse, R4.reuse, RZ ;  /* 0x00000004ed427224 */ /* 0x0c0fe200078e02ff */
[----:B------:R-:W3:Y:S01]  /*92040*/  LDCU UR4, c[0x0][0x39c] ;  /* 0x00007380ff0477ac */ /* 0x000ee20008000800 */
[----:B------:R1:W-:Y:S01]  /*92050*/  @P3 STG.E desc[UR22][R62.64], R250 ;  /* 0x000000fa3e003986 */ /* 0x0003e2000c101916 */
[----:B----4-:R-:W-:Y:S01]  /*92060*/  ISETP.LT.AND P3, PT, R237, UR5, !P0 ;  /* 0x00000005ed007c0c */ /* 0x010fe2000c761270 */
[C---:B------:R-:W-:Y:S01]  /*92070*/  IMAD R236, R67.reuse, R4, RZ ;  /* 0x0000000443ec7224 */ /* 0x040fe200078e02ff */
[----:B------:R-:W4:Y:S01]  /*92080*/  LDCU UR5, c[0x0][0x39c] ;  /* 0x00007380ff0577ac */ /* 0x000f220008000800 */
[----:B------:R1:W-:Y:S01]  /*92090*/  @P2 STG.E desc[UR22][R64.64], R248 ;  /* 0x000000f840002986 */ /* 0x0003e2000c101916 */
[----:B--2---:R-:W-:-:S02]  /*920a0*/  ISETP.LT.AND P2, PT, R67, UR6, !P0 ;  /* 0x0000000643007c0c */ /* 0x004fc4000c741270 */
[-C--:B-1----:R-:W-:Y:S01]  /*920b0*/  LEA R60, P4, R2, R5.reuse, 0x2 ;  /* 0x00000005023c7211 */ /* 0x082fe200078810ff */
[----:B------:R-:W1:Y:S01]  /*920c0*/  LDCU UR6, c[0x0][0x39c] ;  /* 0x00007380ff0677ac */ /* 0x000e620008000800 */
[--C-:B------:R-:W-:Y:S02]  /*920d0*/  LOP3.LUT R67, R0, 0x22, R3.reuse, 0xfe, !PT ;  /* 0x0000002200437812 */ /* 0x100fe400078efe03 */
[----:B------:R-:W-:Y:S02]  /*920e0*/  LEA R62, P6, R66, R5, 0x2 ;  /* 0x00000005423e7211 */ /* 0x000fe400078c10ff */
[----:B------:R-:W-:Y:S02]  /*920f0*/  LEA.HI.X.SX32 R61, R2, R7, 0x2, P4 ;  /* 0x00000007023d7211 */ /* 0x000fe400020f16ff */
[----:B------:R-:W-:Y:S02]  /*92100*/  LEA R64, P4, R236, R5, 0x2 ;  /* 0x00000005ec407211 */ /* 0x000fe400078810ff */
[-C--:B------:R-:W-:Y:S01]  /*92110*/  LEA.HI.X.SX32 R63, R66, R7.reuse, 0x2, P6 ;  /* 0x00000007423f7211 */ /* 0x080fe200030f16ff */
[----:B------:R-:W-:Y:S01]  /*92120*/  IMAD R2, R67, R4, RZ ;  /* 0x0000000443027224 */ /* 0x000fe200078e02ff */
[----:B------:R-:W-:Y:S01]  /*92130*/  LEA.HI.X.SX32 R65, R236, R7, 0x2, P4 ;  /* 0x00000007ec417211 */ /* 0x000fe200020f16ff */
[----:B------:R2:W-:Y:S01]  /*92140*/  @P5 STG.E desc[UR22][R60.64], R246 ;  /* 0x000000f63c005986 */ /* 0x0005e2000c101916 */
[----:B------:R-:W-:-:S02]  /*92150*/  LOP3.LUT R239, R0, 0x24, R3, 0xfe, !PT ;  /* 0x0000002400ef7812 */ /* 0x000fc400078efe03 */
[----:B------:R-:W-:Y:S01]  /*92160*/  ISETP.LT.AND P5, PT, R67, UR7, !P0 ;  /* 0x0000000743007c0c */ /* 0x000fe2000c7a1270 */
[----:B------:R-:W1:Y:S01]  /*92170*/  LDCU UR7, c[0x0][0x39c] ;  /* 0x00007380ff0777ac */ /* 0x000e620008000800 */
[----:B------:R-:W-:-:S05]  /*92180*/  LOP3.LUT R237, R0, 0x26, R3, 0xfe, !PT ;  /* 0x0000002600ed7812 */ /* 0x000fca00078efe03 */
[----:B------:R-:W-:Y:S01]  /*92190*/  IMAD R236, R237, R4, RZ ;  /* 0x00000004edec7224 */ /* 0x000fe200078e02ff */
[C-C-:B------:R-:W-:Y:S02]  /*921a0*/  LOP3.LUT R238, R0.reuse, 0x62, R3.reuse, 0xfe, !PT ;  /* 0x0000006200ee7812 */ /* 0x140fe400078efe03 */
[C-C-:B------:R-:W-:Y:S02]  /*921b0*/  LOP3.LUT R240, R0.reuse, 0x66, R3.reuse, 0xfe, !PT ;  /* 0x0000006600f07812 */ /* 0x140fe400078efe03 */
[C-C-:B------:R-:W-:Y:S02]  /*921c0*/  LOP3.LUT R241, R0.reuse, 0x68, R3.reuse, 0xfe, !PT ;  /* 0x0000006800f17812 */ /* 0x140fe400078efe03 */
[C-C-:B------:R-:W-:Y:S02]  /*921d0*/  LOP3.LUT R242, R0.reuse, 0x6a, R3.reuse, 0xfe, !PT ;  /* 0x0000006a00f27812 */ /* 0x140fe400078efe03 */
[C-C-:B------:R-:W-:Y:S02]  /*921e0*/  LOP3.LUT R243, R0.reuse, 0x6c, R3.reuse, 0xfe, !PT ;  /* 0x0000006c00f37812 */ /* 0x140fe400078efe03 */
[----:B------:R-:W-:-:S02]  /*921f0*/  LOP3.LUT R245, R0, 0x70, R3, 0xfe, !PT ;  /* 0x0000007000f57812 */ /* 0x000fc400078efe03 */
[C-C-:B--2---:R-:W-:Y:S02]  /*92200*/  LOP3.LUT R246, R0.reuse, 0x72, R3.reuse, 0xfe, !PT ;  /* 0x0000007200f67812 */ /* 0x144fe400078efe03 */
[C-C-:B------:R-:W-:Y:S02]  /*92210*/  LOP3.LUT R247, R0.reuse, 0x74, R3.reuse, 0xfe, !PT ;  /* 0x0000007400f77812 */ /* 0x140fe400078efe03 */
[C-C-:B------:R-:W-:Y:S02]  /*92220*/  LOP3.LUT R248, R0.reuse, 0x76, R3.reuse, 0xfe, !PT ;  /* 0x0000007600f87812 */ /* 0x140fe400078efe03 */
[C-C-:B------:R-:W-:Y:S02]  /*92230*/  LOP3.LUT R249, R0.reuse, 0x78, R3.reuse, 0xfe, !PT ;  /* 0x0000007800f97812 */ /* 0x140fe400078efe03 */
[C-C-:B------:R-:W-:Y:S02]  /*92240*/  LOP3.LUT R250, R0.reuse, 0x7a, R3.reuse, 0xfe, !PT ;  /* 0x0000007a00fa7812 */ /* 0x140fe400078efe03 */
[----:B------:R-:W-:Y:S01]  /*92250*/  LOP3.LUT R251, R0, 0x7c, R3, 0xfe, !PT ;  /* 0x0000007c00fb7812 */ /* 0x000fe200078efe03 */
[----:B---3--:R-:W-:Y:S04]  /*92260*/  @P3 STG.E desc[UR22][R62.64], R244 ;  /* 0x000000f43e003986 */ /* 0x008fe8000c101916 */
[----:B------:R2:W-:Y:S01]  /*92270*/  @P2 STG.E desc[UR22][R64.64], R208 ;  /* 0x000000d040002986 */ /* 0x0005e2000c101916 */
[----:B------:R-:W-:-:S04]  /*92280*/  LEA R66, P2, R2, R5, 0x2 ;  /* 0x0000000502427211 */ /* 0x000fc800078410ff */
[----:B------:R-:W-:Y:S01]  /*92290*/  LEA.HI.X.SX32 R67, R2, R7, 0x2, P2 ;  /* 0x0000000702437211 */ /* 0x000fe200010f16ff */
[C---:B------:R-:W-:Y:S01]  /*922a0*/  IMAD R2, R239.reuse, R4, RZ ;  /* 0x00000004ef027224 */ /* 0x040fe200078e02ff */
[----:B------:R-:W-:Y:S01]  /*922b0*/  ISETP.LT.AND P2, PT, R239, UR4, !P0 ;  /* 0x00000004ef007c0c */ /* 0x000fe2000c741270 */
[----:B------:R-:W3:Y:S03]  /*922c0*/  LDCU UR4, c[0x0][0x39c] ;  /* 0x00007380ff0477ac */ /* 0x000ee60008000800 */
[----:B------:R-:W-:Y:S02]  /*922d0*/  LEA R60, P4, R2, R5, 0x2 ;  /* 0x00000005023c7211 */ /* 0x000fe400078810ff */
[----:B--2---:R-:W-:Y:S02]  /*922e0*/  LOP3.LUT R65, R0, 0x28, R3, 0xfe, !PT ;  /* 0x0000002800417812 */ /* 0x004fe400078efe03 */
[----:B------:R-:W-:-:S02]  /*922f0*/  LEA.HI.X.SX32 R61, R2, R7, 0x2, P4 ;  /* 0x00000007023d7211 */ /* 0x000fc400020f16ff */
[----:B----4-:R-:W-:Y:S01]  /*92300*/  ISETP.LT.AND P3, PT, R237, UR5, !P0 ;  /* 0x00000005ed007c0c */ /* 0x010fe2000c761270 */
[C---:B------:R-:W-:Y:S01]  /*92310*/  IMAD R2, R65.reuse, R4, RZ ;  /* 0x0000000441027224 */ /* 0x040fe200078e02ff */
[----:B-1----:R-:W-:Y:S01]  /*92320*/  ISETP.LT.AND P4, PT, R65, UR6, !P0 ;  /* 0x0000000641007c0c */ /* 0x002fe2000c781270 */
[----:B------:R-:W1:Y:S01]  /*92330*/  LDCU UR5, c[0x0][0x39c] ;  /* 0x00007380ff0577ac */ /* 0x000e620008000800 */
[----:B------:R2:W-:Y:S01]  /*92340*/  @P5 STG.E desc[UR22][R66.64], R209 ;  /* 0x000000d142005986 */ /* 0x0005e2000c101916 */
[----:B------:R-:W-:Y:S02]  /*92350*/  LEA R62, P5, R236, R5, 0x2 ;  /* 0x00000005ec3e7211 */ /* 0x000fe400078a10ff */
[----:B------:R-:W-:Y:S01]  /*92360*/  LOP3.LUT R237, R0, 0x2a, R3, 0xfe, !PT ;  /* 0x0000002a00ed7812 */ /* 0x000fe200078efe03 */
[----:B------:R4:W-:Y:S01]  /*92370*/  @P2 STG.E desc[UR22][R60.64], R210 ;  /* 0x000000d23c002986 */ /* 0x0009e2000c101916 */
[----:B------:R-:W-:Y:S01]  /*92380*/  LEA.HI.X.SX32 R63, R236, R7, 0x2, P5 ;  /* 0x00000007ec3f7211 */ /* 0x000fe200028f16ff */
[----:B------:R-:W1:Y:S01]  /*92390*/  LDCU UR6, c[0x0][0x39c] ;  /* 0x00007380ff0677ac */ /* 0x000e620008000800 */
[----:B--2---:R-:W-:-:S04]  /*923a0*/  LEA R66, P2, R2, R5, 0x2 ;  /* 0x0000000502427211 */ /* 0x004fc800078410ff */
[----:B------:R-:W-:Y:S01]  /*923b0*/  LEA.HI.X.SX32 R67, R2, R7, 0x2, P2 ;  /* 0x0000000702437211 */ /* 0x000fe200010f16ff */
[CC--:B------:R-:W-:Y:S01]  /*923c0*/  IMAD R2, R237.reuse, R4.reuse, RZ ;  /* 0x00000004ed027224 */ /* 0x0c0fe200078e02ff */
[----:B------:R2:W-:Y:S01]  /*923d0*/  @P3 STG.E desc[UR22][R62.64], R211 ;  /* 0x000000d33e003986 */ /* 0x0005e2000c101916 */
[--C-:B------:R-:W-:Y:S02]  /*923e0*/  LOP3.LUT R209, R0, 0x2c, R3.reuse, 0xfe, !PT ;  /* 0x0000002c00d17812 */ /* 0x100fe400078efe03 */
[----:B------:R-:W-:Y:S01]  /*923f0*/  ISETP.LT.AND P2, PT, R237, UR7, !P0 ;  /* 0x00000007ed007c0c */ /* 0x000fe2000c741270 */
[----:B------:R2:W-:Y:S01]  /*92400*/  @P4 STG.E desc[UR22][R66.64], R212 ;  /* 0x000000d442004986 */ /* 0x0005e2000c101916 */
[----:B----4-:R-:W-:Y:S02]  /*92410*/  LEA R60, P4, R2, R5, 0x2 ;  /* 0x00000005023c7211 */ /* 0x010fe400078810ff */
[----:B------:R-:W-:Y:S01]  /*92420*/  LOP3.LUT R65, R0, 0x2e, R3, 0xfe, !PT ;  /* 0x0000002e00417812 */ /* 0x000fe200078efe03 */
[C---:B------:R-:W-:Y:S01]  /*92430*/  IMAD R208, R209.reuse, R4, RZ ;  /* 0x00000004d1d07224 */ /* 0x040fe200078e02ff */
[----:B---3--:R-:W-:Y:S01]  /*92440*/  ISETP.LT.AND P3, PT, R209, UR4, !P0 ;  /* 0x00000004d1007c0c */ /* 0x008fe2000c761270 */
[----:B------:R-:W3:Y:S01]  /*92450*/  LDCU UR4, c[0x0][0x39c] ;  /* 0x00007380ff0477ac */ /* 0x000ee20008000800 */
[----:B------:R-:W-:-:S02]  /*92460*/  LEA.HI.X.SX32 R61, R2, R7, 0x2, P4 ;  /* 0x00000007023d7211 */ /* 0x000fc400020f16ff */
[C---:B-1----:R-:W-:Y:S01]  /*92470*/  ISETP.LT.AND P4, PT, R65.reuse, UR5, !P0 ;  /* 0x0000000541007c0c */ /* 0x042fe2000c781270 */
[----:B------:R-:W1:Y:S01]  /*92480*/  LDCU UR5, c[0x0][0x39c] ;  /* 0x00007380ff0577ac */ /* 0x000e620008000800 */
[----:B--2---:R-:W-:Y:S01]  /*92490*/  LEA R62, P5, R208, R5, 0x2 ;  /* 0x00000005d03e7211 */ /* 0x004fe200078a10ff */
[-C--:B------:R-:W-:Y:S01]  /*924a0*/  IMAD R210, R65, R4.reuse, RZ ;  /* 0x0000000441d27224 */ /* 0x080fe200078e02ff */
[--C-:B------:R-:W-:Y:S01]  /*924b0*/  LOP3.LUT R67, R0, 0x30, R3.reuse, 0xfe, !PT ;  /* 0x0000003000437812 */ /* 0x100fe200078efe03 */
[----:B------:R-:W2:Y:S01]  /*924c0*/  LDCU UR7, c[0x0][0x39c] ;  /* 0x00007380ff0777ac */ /* 0x000ea20008000800 */
[----:B------:R-:W-:Y:S01]  /*924d0*/  LEA.HI.X.SX32 R63, R208, R7, 0x2, P5 ;  /* 0x00000007d03f7211 */ /* 0x000fe200028f16ff */
[----:B------:R4:W-:Y:S01]  /*924e0*/  @P2 STG.E desc[UR22][R60.64], R213 ;  /* 0x000000d53c002986 */ /* 0x0009e2000c101916 */
[C---:B------:R-:W-:Y:S01]  /*924f0*/  ISETP.LT.AND P2, PT, R67.reuse, UR6, !P0 ;  /* 0x0000000643007c0c */ /* 0x040fe2000c741270 */
[----:B------:R-:W-:Y:S01]  /*92500*/  IMAD R2, R67, R4, RZ ;  /* 0x0000000443027224 */ /* 0x000fe200078e02ff */
[----:B------:R-:W-:Y:S01]  /*92510*/  LEA R64, P6, R210, R5, 0x2 ;  /* 0x00000005d2407211 */ /* 0x000fe200078c10ff */
[----:B------:R1:W-:Y:S01]  /*92520*/  @P3 STG.E desc[UR22][R62.64], R214 ;  /* 0x000000d63e003986 */ /* 0x0003e2000c101916 */
[----:B------:R-:W-:Y:S01]  /*92530*/  LOP3.LUT R67, R0, 0x32, R3, 0xfe, !PT ;  /* 0x0000003200437812 */ /* 0x000fe200078efe03 */
[----:B------:R-:W2:Y:S01]  /*92540*/  LDCU UR6, c[0x0][0x39c] ;  /* 0x00007380ff0677ac */ /* 0x000ea20008000800 */
[----:B------:R-:W-:-:S02]  /*92550*/  LEA.HI.X.SX32 R65, R210, R7, 0x2, P6 ;  /* 0x00000007d2417211 */ /* 0x000fc400030f16ff */
[--C-:B------:R-:W-:Y:S01]  /*92560*/  LOP3.LUT R211, R0, 0x34, R3.reuse, 0xfe, !PT ;  /* 0x0000003400d37812 */ /* 0x100fe200078efe03 */
[CC--:B------:R-:W-:Y:S01]  /*92570*/  IMAD R208, R67.reuse, R4.reuse, RZ ;  /* 0x0000000443d07224 */ /* 0x0c0fe200078e02ff */
[----:B------:R-:W-:Y:S02]  /*92580*/  LEA R66, P3, R2, R5, 0x2 ;  /* 0x0000000502427211 */ /* 0x000fe400078610ff */
[----:B------:R-:W-:Y:S02]  /*92590*/  LOP3.LUT R209, R0, 0x36, R3, 0xfe, !PT ;  /* 0x0000003600d17812 */ /* 0x000fe400078efe03 */
[----:B---3--:R-:W-:Y:S01]  /*925a0*/  ISETP.LT.AND P5, PT, R67, UR4, !P0 ;  /* 0x0000000443007c0c */ /* 0x008fe2000c7a1270 */
[----:B------:R3:W-:Y:S01]  /*925b0*/  @P4 STG.E desc[UR22][R64.64], R215 ;  /* 0x000000d740004986 */ /* 0x0007e2000c101916 */
[----:B------:R-:W-:Y:S01]  /*925c0*/  LEA.HI.X.SX32 R67, R2, R7, 0x2, P3 ;  /* 0x0000000702437211 */ /* 0x000fe200018f16ff */
[CC--:B------:R-:W-:Y:S01]  /*925d0*/  IMAD R2, R211.reuse, R4.reuse, RZ ;  /* 0x00000004d3027224 */ /* 0x0c0fe200078e02ff */
[----:B-1----:R-:W-:Y:S01]  /*925e0*/  ISETP.LT.AND P4, PT, R211, UR5, !P0 ;  /* 0x00000005d3007c0c */ /* 0x002fe2000c781270 */
[C---:B------:R-:W-:Y:S01]  /*925f0*/  IMAD R210, R209.reuse, R4, RZ ;  /* 0x00000004d1d27224 */ /* 0x040fe200078e02ff */
[-C--:B----4-:R-:W-:Y:S01]  /*92600*/  LEA R60, P6, R208, R5.reuse, 0x2 ;  /* 0x00000005d03c7211 */ /* 0x090fe200078c10ff */
[----:B------:R-:W1:Y:S01]  /*92610*/  LDCU UR4, c[0x0][0x39c] ;  /* 0x00007380ff0477ac */ /* 0x000e620008000800 */
[----:B--2---:R-:W-:Y:S01]  /*92620*/  ISETP.LT.AND P3, PT, R209, UR7, !P0 ;  /* 0x00000007d1007c0c */ /* 0x004fe2000c761270 */
[----:B------:R2:W-:Y:S01]  /*92630*/  @P2 STG.E desc[UR22][R66.64], R220 ;  /* 0x000000dc42002986 */ /* 0x0005e2000c101916 */
[----:B------:R-:W-:Y:S01]  /*92640*/  LEA R62, P2, R2, R5, 0x2 ;  /* 0x00000005023e7211 */ /* 0x000fe200078410ff */
[----:B------:R-:W4:Y:S01]  /*92650*/  LDCU UR5, c[0x0][0x39c] ;  /* 0x00007380ff0577ac */ /* 0x000f220008000800 */
[----:B------:R-:W-:-:S02]  /*92660*/  LEA.HI.X.SX32 R61, R208, R7, 0x2, P6 ;  /* 0x00000007d03d7211 */ /* 0x000fc400030f16ff */
[----:B---3--:R-:W-:Y:S01]  /*92670*/  LEA R64, P6, R210, R5, 0x2 ;  /* 0x00000005d2407211 */ /* 0x008fe200078c10ff */
[----:B------:R-:W3:Y:S01]  /*92680*/  LDCU UR7, c[0x0][0x39c] ;  /* 0x00007380ff0777ac */ /* 0x000ee20008000800 */
[-C--:B------:R-:W-:Y:S02]  /*92690*/  LEA.HI.X.SX32 R63, R2, R7.reuse, 0x2, P2 ;  /* 0x00000007023f7211 */ /* 0x080fe400010f16ff */
[----:B------:R-:W-:Y:S01]  /*926a0*/  LEA.HI.X.SX32 R65, R210, R7, 0x2, P6 ;  /* 0x00000007d2417211 */ /* 0x000fe200030f16ff */
[----:B------:R-:W-:Y:S01]  /*926b0*/  @P5 STG.E desc[UR22][R60.64], R221 ;  /* 0x000000dd3c005986 */ /* 0x000fe2000c101916 */
[----:B------:R-:W-:-:S03]  /*926c0*/  LOP3.LUT R210, R0, 0x38, R3, 0xfe, !PT ;  /* 0x0000003800d27812 */ /* 0x000fc600078efe03 */
[----:B------:R1:W-:Y:S01]  /*926d0*/  @P4 STG.E desc[UR22][R62.64], R222 ;  /* 0x000000de3e004986 */ /* 0x0003e2000c101916 */
[C-C-:B------:R-:W-:Y:S02]  /*926e0*/  LOP3.LUT R208, R0.reuse, 0x3a, R3.reuse, 0xfe, !PT ;  /* 0x0000003a00d07812 */ /* 0x140fe400078efe03 */
[C-C-:B------:R-:W-:Y:S01]  /*926f0*/  LOP3.LUT R209, R0.reuse, 0x3c, R3.reuse, 0xfe, !PT ;  /* 0x0000003c00d17812 */ /* 0x140fe200078efe03 */
[----:B------:R3:W-:Y:S01]  /*92700*/  @P3 STG.E desc[UR22][R64.64], R223 ;  /* 0x000000df40003986 */ /* 0x0007e2000c101916 */
[C-C-:B------:R-:W-:Y:S02]  /*92710*/  LOP3.LUT R213, R0.reuse, 0x3e, R3.reuse, 0xfe, !PT ;  /* 0x0000003e00d57812 */ /* 0x140fe400078efe03 */
[C-C-:B------:R-:W-:Y:S02]  /*92720*/  LOP3.LUT R237, R0.reuse, 0x40, R3.reuse, 0xfe, !PT ;  /* 0x0000004000ed7812 */ /* 0x140fe400078efe03 */
[C-C-:B--2---:R-:W-:Y:S02]  /*92730*/  LOP3.LUT R220, R0.reuse, 0x46, R3.reuse, 0xfe, !PT ;  /* 0x0000004600dc7812 */ /* 0x144fe400078efe03 */
[----:B------:R-:W-:-:S02]  /*92740*/  LOP3.LUT R215, R0, 0x48, R3, 0xfe, !PT ;  /* 0x0000004800d77812 */ /* 0x000fc400078efe03 */
[C-C-:B-1----:R-:W-:Y:S02]  /*92750*/  LOP3.LUT R222, R0.reuse, 0x44, R3.reuse, 0xfe, !PT ;  /* 0x0000004400de7812 */ /* 0x142fe400078efe03 */
[C-C-:B------:R-:W-:Y:S02]  /*92760*/  LOP3.LUT R214, R0.reuse, 0x4c, R3.reuse, 0xfe, !PT ;  /* 0x0000004c00d67812 */ /* 0x140fe400078efe03 */
[C-C-:B---3--:R-:W-:Y:S02]  /*92770*/  LOP3.LUT R223, R0.reuse, 0x42, R3.reuse, 0xfe, !PT ;  /* 0x0000004200df7812 */ /* 0x148fe400078efe03 */
[C-C-:B------:R-:W-:Y:S02]  /*92780*/  LOP3.LUT R65, R0.reuse, 0x4a, R3.reuse, 0xfe, !PT ;  /* 0x0000004a00417812 */ /* 0x140fe400078efe03 */
[C-C-:B------:R-:W-:Y:S02]  /*92790*/  LOP3.LUT R67, R0.reuse, 0x4e, R3.reuse, 0xfe, !PT ;  /* 0x0000004e00437812 */ /* 0x140fe400078efe03 */
[----:B------:R-:W-:-:S02]  /*927a0*/  LOP3.LUT R66, R0, 0x50, R3, 0xfe, !PT ;  /* 0x0000005000427812 */ /* 0x000fc400078efe03 */
[C-C-:B------:R-:W-:Y:S02]  /*927b0*/  LOP3.LUT R62, R0.reuse, 0x52, R3.reuse, 0xfe, !PT ;  /* 0x00000052003e7812 */ /* 0x140fe400078efe03 */
[C-C-:B------:R-:W-:Y:S02]  /*927c0*/  LOP3.LUT R64, R0.reuse, 0x54, R3.reuse, 0xfe, !PT ;  /* 0x0000005400407812 */ /* 0x140fe400078efe03 */
[C-C-:B------:R-:W-:Y:S02]  /*927d0*/  LOP3.LUT R63, R0.reuse, 0x56, R3.reuse, 0xfe, !PT ;  /* 0x00000056003f7812 */ /* 0x140fe400078efe03 */
[C-C-:B------:R-:W-:Y:S02]  /*927e0*/  LOP3.LUT R61, R0.reuse, 0x58, R3.reuse, 0xfe, !PT ;  /* 0x00000058003d7812 */ /* 0x140fe400078efe03 */
[C-C-:B------:R-:W-:Y:S02]  /*927f0*/  LOP3.LUT R2, R0.reuse, 0x5a, R3.reuse, 0xfe, !PT ;  /* 0x0000005a00027812 */ /* 0x140fe400078efe03 */
[----:B------:R-:W-:-:S02]  /*92800*/  LOP3.LUT R60, R0, 0x5c, R3, 0xfe, !PT ;  /* 0x0000005c003c7812 */ /* 0x000fc400078efe03 */
[C-C-:B------:R-:W-:Y:S02]  /*92810*/  LOP3.LUT R221, R0.reuse, 0x5e, R3.reuse, 0xfe, !PT ;  /* 0x0000005e00dd7812 */ /* 0x140fe400078efe03 */
[C-C-:B------:R-:W-:Y:S02]  /*92820*/  LOP3.LUT R236, R0.reuse, 0x60, R3.reuse, 0xfe, !PT ;  /* 0x0000006000ec7812 */ /* 0x140fe400078efe03 */
[C-C-:B------:R-:W-:Y:S02]  /*92830*/  LOP3.LUT R239, R0.reuse, 0x64, R3.reuse, 0xfe, !PT ;  /* 0x0000006400ef7812 */ /* 0x140fe400078efe03 */
[C-C-:B------:R-:W-:Y:S02]  /*92840*/  LOP3.LUT R244, R0.reuse, 0x6e, R3.reuse, 0xfe, !PT ;  /* 0x0000006e00f47812 */ /* 0x140fe400078efe03 */
[----:B------:R-:W-:Y:S01]  /*92850*/  LOP3.LUT R0, R0, 0x7e, R3, 0xfe, !PT ;  /* 0x0000007e00007812 */ /* 0x000fe200078efe03 */
[CC--:B------:R-:W-:Y:S01]  /*92860*/  IMAD R3, R210.reuse, R4.reuse, RZ ;  /* 0x00000004d2037224 */ /* 0x0c0fe200078e02ff */
[----:B------:R-:W-:Y:S01]  /*92870*/  ISETP.LT.AND P4, PT, R210, UR4, !P0 ;  /* 0x00000004d2007c0c */ /* 0x000fe2000c781270 */
[----:B------:R-:W1:Y:S01]  /*92880*/  LDCU UR4, c[0x0][0x39c] ;  /* 0x00007380ff0477ac */ /* 0x000e620008000800 */
[----:B------:R-:W-:-:S02]  /*92890*/  IMAD R212, R208, R4, RZ ;  /* 0x00000004d0d47224 */ /* 0x000fc400078e02ff */
[C---:B------:R-:W-:Y:S02]  /*928a0*/  LEA R210, P2, R3.reuse, R5, 0x2 ;  /* 0x0000000503d27211 */ /* 0x040fe400078410ff */
[----:B----4-:R-:W-:Y:S01]  /*928b0*/  ISETP.LT.AND P5, PT, R208, UR5, !P0 ;  /* 0x00000005d0007c0c */ /* 0x010fe2000c7a1270 */
[----:B------:R-:W2:Y:S01]  /*928c0*/  LDCU UR5, c[0x0][0x39c] ;  /* 0x00007380ff0577ac */ /* 0x000ea20008000800 */
[----:B------:R-:W-:Y:S01]  /*928d0*/  LEA.HI.X.SX32 R211, R3, R7, 0x2, P2 ;  /* 0x0000000703d37211 */ /* 0x000fe200010f16ff */
[-C--:B------:R-:W-:Y:S01]  /*928e0*/  IMAD R3, R209, R4.reuse, RZ ;  /* 0x00000004d1037224 */ /* 0x080fe200078e02ff */
[C---:B------:R-:W-:Y:S01]  /*928f0*/  ISETP.LT.AND P2, PT, R213.reuse, UR7, !P0 ;  /* 0x00000007d5007c0c */ /* 0x040fe2000c741270 */
[----:B------:R-:W-:Y:S01]  /*92900*/  IMAD R213, R213, R4, RZ ;  /* 0x00000004d5d57224 */ /* 0x000fe200078e02ff */
[----:B------:R-:W-:Y:S02]  /*92910*/  ISETP.LT.AND P3, PT, R209, UR6, !P0 ;  /* 0x00000006d1007c0c */ /* 0x000fe4000c761270 */
[C---:B------:R-:W-:Y:S01]  /*92920*/  LEA R208, P6, R212.reuse, R5, 0x2 ;  /* 0x00000005d4d07211 */ /* 0x040fe200078c10ff */
[----:B------:R3:W-:Y:S01]  /*92930*/  @P4 STG.E desc[UR22][R210.64], R224 ;  /* 0x000000e0d2004986 */ /* 0x0007e2000c101916 */
[----:B------:R-:W4:Y:S02]  /*92940*/  LDCU UR6, c[0x0][0x39c] ;  /* 0x00007380ff0677ac */ /* 0x000f240008000800 */
[----:B------:R-:W-:-:S02]  /*92950*/  LEA.HI.X.SX32 R209, R212, R7, 0x2, P6 ;  /* 0x00000007d4d17211 */ /* 0x000fc400030f16ff */
[-C--:B------:R-:W-:Y:S01]  /*92960*/  LEA R212, P6, R213, R5.reuse, 0x2 ;  /* 0x00000005d5d47211 */ /* 0x080fe200078c10ff */
[----:B------:R-:W2:Y:S01]  /*92970*/  LDCU UR7, c[0x0][0x39c] ;  /* 0x00007380ff0777ac */ /* 0x000ea20008000800 */
[----:B---3--:R-:W-:Y:S01]  /*92980*/  LEA R210, P4, R3, R5, 0x2 ;  /* 0x0000000503d27211 */ /* 0x008fe200078810ff */
[----:B------:R-:W3:Y:S01]  /*92990*/  LDL.LU R224, [R1+0x6c] ;  /* 0x00006c0001e07983 */ /* 0x000ee20000300800 */
[-C--:B------:R-:W-:Y:S02]  /*929a0*/  LEA.HI.X.SX32 R213, R213, R7.reuse, 0x2, P6 ;  /* 0x00000007d5d57211 */ /* 0x080fe400030f16ff */
[----:B------:R-:W-:Y:S02]  /*929b0*/  LEA.HI.X.SX32 R211, R3, R7, 0x2, P4 ;  /* 0x0000000703d37211 */ /* 0x000fe400020f16ff */
[C---:B-1----:R-:W-:Y:S01]  /*929c0*/  ISETP.LT.AND P4, PT, R237.reuse, UR4, !P0 ;  /* 0x00000004ed007c0c */ /* 0x042fe2000c781270 */
[-C--:B------:R-:W-:Y:S01]  /*929d0*/  IMAD R237, R237, R4.reuse, RZ ;  /* 0x00000004eded7224 */ /* 0x080fe200078e02ff */
[----:B------:R1:W-:Y:S01]  /*929e0*/  @P5 STG.E desc[UR22][R208.64], R225 ;  /* 0x000000e1d0005986 */ /* 0x0003e2000c101916 */
[----:B------:R-:W4:Y:S03]  /*929f0*/  LDCU UR4, c[0x0][0x39c] ;  /* 0x00007380ff0477ac */ /* 0x000f260008000800 */
[----:B------:R4:W-:Y:S04]  /*92a00*/  @P3 STG.E desc[UR22][R210.64], R226 ;  /* 0x000000e2d2003986 */ /* 0x0009e8000c101916 */
[----:B------:R4:W-:Y:S01]  /*92a10*/  @P2 STG.E desc[UR22][R212.64], R227 ;  /* 0x000000e3d4002986 */ /* 0x0009e2000c101916 */
[C---:B--2---:R-:W-:Y:S01]  /*92a20*/  ISETP.LT.AND P2, PT, R223.reuse, UR5, !P0 ;  /* 0x00000005df007c0c */ /* 0x044fe2000c741270 */
[----:B------:R-:W-:Y:S01]  /*92a30*/  IMAD R223, R223, R4, RZ ;  /* 0x00000004dfdf7224 */ /* 0x000fe200078e02ff */
[----:B------:R-:W2:Y:S01]  /*92a40*/  LDCU UR5, c[0x0][0x39c] ;  /* 0x00007380ff0577ac */ /* 0x000ea20008000800 */
[----:B-1----:R-:W3:Y:S01]  /*92a50*/  LDL.LU R225, [R1+0x68] ;  /* 0x0000680001e17983 */ /* 0x002ee20000300800 */
[----:B----4-:R-:W-:-:S03]  /*92a60*/  LEA R210, P3, R237, R5, 0x2 ;  /* 0x00000005edd27211 */ /* 0x010fc600078610ff */
[----:B------:R-:W4:Y:S01]  /*92a70*/  LDL.LU R226, [R1+0x64] ;  /* 0x0000640001e27983 */ /* 0x000f220000300800 */
[----:B------:R-:W-:Y:S02]  /*92a80*/  LEA R208, P5, R223, R5, 0x2 ;  /* 0x00000005dfd07211 */ /* 0x000fe400078a10ff */
[-C--:B------:R-:W-:Y:S01]  /*92a90*/  LEA.HI.X.SX32 R211, R237, R7.reuse, 0x2, P3 ;  /* 0x00000007edd37211 */ /* 0x080fe200018f16ff */
[-C--:B------:R-:W-:Y:S01]  /*92aa0*/  IMAD R212, R215, R4.reuse, RZ ;  /* 0x00000004d7d47224 */ /* 0x080fe200078e02ff */
[C---:B------:R-:W-:Y:S01]  /*92ab0*/  ISETP.LT.AND P3, PT, R222.reuse, UR6, !P0 ;  /* 0x00000006de007c0c */ /* 0x040fe2000c761270 */
[-C--:B------:R-:W-:Y:S01]  /*92ac0*/  IMAD R222, R222, R4.reuse, RZ ;  /* 0x00000004dede7224 */ /* 0x080fe200078e02ff */
[----:B------:R-:W-:Y:S01]  /*92ad0*/  LEA.HI.X.SX32 R209, R223, R7, 0x2, P5 ;  /* 0x00000007dfd17211 */ /* 0x000fe200028f16ff */
[----:B------:R1:W-:Y:S01]  /*92ae0*/  @P4 STG.E desc[UR22][R210.64], R140 ;  /* 0x0000008cd2004986 */ /* 0x0003e2000c101916 */
[C---:B------:R-:W-:Y:S01]  /*92af0*/  ISETP.LT.AND P4, PT, R220.reuse, UR7, !P0 ;  /* 0x00000007dc007c0c */ /* 0x040fe2000c781270 */
[----:B------:R-:W-:Y:S01]  /*92b00*/  IMAD R220, R220, R4, RZ ;  /* 0x00000004dcdc7224 */ /* 0x000fe200078e02ff */
[----:B------:R-:W2:Y:S01]  /*92b10*/  LDCU UR6, c[0x0][0x39c] ;  /* 0x00007380ff0677ac */ /* 0x000ea20008000800 */
[----:B------:R2:W-:Y:S01]  /*92b20*/  @P2 STG.E desc[UR22][R208.64], R141 ;  /* 0x0000008dd0002986 */ /* 0x0005e2000c101916 */
[----:B------:R-:W2:Y:S03]  /*92b30*/  LDCU UR7, c[0x0][0x39c] ;  /* 0x00007380ff0777ac */ /* 0x000ea60008000800 */
[----:B------:R-:W3:Y:S01]  /*92b40*/  LDL.LU R213, [R1+0x60] ;  /* 0x0000600001d57983 */ /* 0x000ee20000300800 */
[----:B-1----:R-:W-:-:S03]  /*92b50*/  LEA R210, P6, R222, R5, 0x2 ;  /* 0x00000005ded27211 */ /* 0x002fc600078c10ff */
[----:B------:R-:W3:Y:S01]  /*92b60*/  LDL.LU R227, [R1+0x5c] ;  /* 0x00005c0001e37983 */ /* 0x000ee20000300800 */
[----:B------:R-:W-:Y:S02]  /*92b70*/  LEA R140, P2, R220, R5, 0x2 ;  /* 0x00000005dc8c7211 */ /* 0x000fe400078410ff */
[-C--:B------:R-:W-:Y:S01]  /*92b80*/  LEA.HI.X.SX32 R211, R222, R7.reuse, 0x2, P6 ;  /* 0x00000007ded37211 */ /* 0x080fe200030f16ff */
[-C--:B--2---:R-:W-:Y:S01]  /*92b90*/  IMAD R208, R67, R4.reuse, RZ ;  /* 0x0000000443d07224 */ /* 0x084fe200078e02ff */
[----:B------:R-:W-:Y:S01]  /*92ba0*/  LEA.HI.X.SX32 R141, R220, R7, 0x2, P2 ;  /* 0x00000007dc8d7211 */ /* 0x000fe200010f16ff */
[----:B------:R-:W2:Y:S04]  /*92bb0*/  LDL.LU R237, [R1+0x58] ;  /* 0x0000580001ed7983 */ /* 0x000ea80000300800 */
[----:B------:R1:W-:Y:S01]  /*92bc0*/  @P3 STG.E desc[UR22][R210.64], R142 ;  /* 0x0000008ed2003986 */ /* 0x0003e2000c101916 */
[----:B------:R-:W-:Y:S01]  /*92bd0*/  ISETP.LT.AND P3, PT, R215, UR4, !P0 ;  /* 0x00000004d7007c0c */ /* 0x000fe2000c761270 */
[CC--:B------:R-:W-:Y:S01]  /*92be0*/  IMAD R220, R65.reuse, R4.reuse, RZ ;  /* 0x0000000441dc7224 */ /* 0x0c0fe200078e02ff */
[----:B------:R-:W-:Y:S01]  /*92bf0*/  ISETP.LT.AND P2, PT, R65, UR5, !P0 ;  /* 0x0000000541007c0c */ /* 0x000fe2000c741270 */
[----:B------:R1:W-:Y:S01]  /*92c00*/  @P4 STG.E desc[UR22][R140.64], R143 ;  /* 0x0000008f8c004986 */ /* 0x0003e2000c101916 */
[C---:B------:R-:W-:Y:S01]  /*92c10*/  ISETP.LT.AND P5, PT, R214.reuse, UR6, !P0 ;  /* 0x00000006d6007c0c */ /* 0x040fe2000c7a1270 */
[----:B------:R-:W-:Y:S01]  /*92c20*/  IMAD R214, R214, R4, RZ ;  /* 0x00000004d6d67224 */ /* 0x000fe200078e02ff */
[----:B------:R-:W1:Y:S01]  /*92c30*/  LDCU UR4, c[0x0][0x39c] ;  /* 0x00007380ff0477ac */ /* 0x000e620008000800 */
[----:B------:R-:W2:Y:S01]  /*92c40*/  LDL.LU R223, [R1+0x54] ;  /* 0x0000540001df7983 */ /* 0x000ea20000300800 */
[----:B------:R-:W1:Y:S02]  /*92c50*/  LDCU UR5, c[0x0][0x39c] ;  /* 0x00007380ff0577ac */ /* 0x000e640008000800 */
[-C--:B-1----:R-:W-:Y:S01]  /*92c60*/  LEA R142, P6, R220, R5.reuse, 0x2 ;  /* 0x00000005dc8e7211 */ /* 0x082fe200078c10ff */
[----:B------:R-:W2:Y:S01]  /*92c70*/  LDL.LU R222, [R1+0x50] ;  /* 0x0000500001de7983 */ /* 0x000ea20000300800 */
[----:B------:R-:W1:Y:S01]  /*92c80*/  LDCU UR6, c[0x0][0x39c] ;  /* 0x00007380ff0677ac */ /* 0x000e620008000800 */
[----:B------:R-:W-:-:S04]  /*92c90*/  LEA R140, P4, R212, R5, 0x2 ;  /* 0x00000005d48c7211 */ /* 0x000fc800078810ff */
[-C--:B------:R-:W-:Y:S02]  /*92ca0*/  LEA.HI.X.SX32 R141, R212, R7.reuse, 0x2, P4 ;  /* 0x00000007d48d7211 */ /* 0x080fe400020f16ff */
[----:B------:R-:W-:Y:S01]  /*92cb0*/  ISETP.LT.AND P4, PT, R67, UR7, !P0 ;  /* 0x0000000743007c0c */ /* 0x000fe2000c781270 */
[----:B------:R-:W1:Y:S01]  /*92cc0*/  LDCU UR7, c[0x0][0x39c] ;  /* 0x00007380ff0777ac */ /* 0x000e620008000800 */
[----:B------:R-:W-:Y:S01]  /*92cd0*/  LEA.HI.X.SX32 R143, R220, R7, 0x2, P6 ;  /* 0x00000007dc8f7211 */ /* 0x000fe200030f16ff */
[----:B------:R1:W-:Y:S04]  /*92ce0*/  @P3 STG.E desc[UR22][R140.64], R152 ;  /* 0x000000988c003986 */ /* 0x0003e8000c101916 */
[----:B------:R1:W-:Y:S02]  /*92cf0*/  @P2 STG.E desc[UR22][R142.64], R153 ;  /* 0x000000998e002986 */ /* 0x0003e4000c101916 */
[----:B-1----:R-:W-:-:S02]  /*92d00*/  LEA R140, P3, R214, R5, 0x2 ;  /* 0x00000005d68c7211 */ /* 0x002fc400078610ff */
[----:B------:R-:W-:Y:S02]  /*92d10*/  LEA R152, P6, R208, R5, 0x2 ;  /* 0x00000005d0987211 */ /* 0x000fe400078c10ff */
[-C--:B------:R-:W-:Y:S02]  /*92d20*/  LEA.HI.X.SX32 R141, R214, R7.reuse, 0x2, P3 ;  /* 0x00000007d68d7211 */ /* 0x080fe400018f16ff */
[----:B------:R-:W-:Y:S01]  /*92d30*/  LEA.HI.X.SX32 R153, R208, R7, 0x2, P6 ;  /* 0x00000007d0997211 */ /* 0x000fe200030f16ff */
[CC--:B------:R-:W-:Y:S01]  /*92d40*/  IMAD R208, R66.reuse, R4.reuse, RZ ;  /* 0x0000000442d07224 */ /* 0x0c0fe200078e02ff */
[----:B------:R-:W-:Y:S01]  /*92d50*/  ISETP.LT.AND P2, PT, R66, UR8, !P0 ;  /* 0x0000000842007c0c */ /* 0x000fe2000c741270 */
[----:B------:R1:W-:Y:S01]  /*92d60*/  @P5 STG.E desc[UR22][R140.64], R154 ;  /* 0x0000009a8c005986 */ /* 0x0003e2000c101916 */
[CC--:B------:R-:W-:Y:S01]  /*92d70*/  IMAD R142, R62.reuse, R4.reuse, RZ ;  /* 0x000000043e8e7224 */ /* 0x0c0fe200078e02ff */
[----:B------:R-:W-:Y:S01]  /*92d80*/  ISETP.LT.AND P3, PT, R62, UR4, !P0 ;  /* 0x000000043e007c0c */ /* 0x000fe2000c761270 */
[----:B------:R-:W1:Y:S01]  /*92d90*/  LDCU UR4, c[0x0][0x39c] ;  /* 0x00007380ff0477ac */ /* 0x000e620008000800 */
[----:B------:R-:W-:Y:S01]  /*92da0*/  @P4 STG.E desc[UR22][R152.64], R155 ;  /* 0x0000009b98004986 */ /* 0x000fe2000c101916 */
[C---:B------:R-:W-:Y:S01]  /*92db0*/  LEA R66, P4, R208.reuse, R5, 0x2 ;  /* 0x00000005d0427211 */ /* 0x040fe200078810ff */
[----:B------:R-:W1:Y:S03]  /*92dc0*/  LDCU UR8, c[0x0][0x39c] ;  /* 0x00007380ff0877ac */ /* 0x000e660008000800 */
[----:B------:R-:W-:Y:S01]  /*92dd0*/  LEA.HI.X.SX32 R67, R208, R7, 0x2, P4 ;  /* 0x00000007d0437211 */ /* 0x000fe200020f16ff */
[C---:B------:R-:W-:Y:S01]  /*92de0*/  IMAD R208, R64.reuse, R4, RZ ;  /* 0x0000000440d07224 */ /* 0x040fe200078e02ff */
[----:B------:R-:W-:Y:S01]  /*92df0*/  ISETP.LT.AND P4, PT, R64, UR5, !P0 ;  /* 0x0000000540007c0c */ /* 0x000fe2000c781270 */
[----:B------:R-:W1:Y:S01]  /*92e00*/  LDCU UR5, c[0x0][0x39c] ;  /* 0x00007380ff0577ac */ /* 0x000e620008000800 */
[-C--:B------:R-:W-:Y:S01]  /*92e10*/  LEA R64, P5, R142, R5.reuse, 0x2 ;  /* 0x000000058e407211 */ /* 0x080fe200078a10ff */
[----:B------:R1:W-:Y:S01]  /*92e20*/  @P2 STG.E desc[UR22][R66.64], R156 ;  /* 0x0000009c42002986 */ /* 0x0003e2000c101916 */
[----:B------:R-:W-:-:S02]  /*92e30*/  LEA R62, P2, R208, R5, 0x2 ;  /* 0x00000005d03e7211 */ /* 0x000fc400078410ff */
[-C--:B------:R-:W-:Y:S01]  /*92e40*/  LEA.HI.X.SX32 R65, R142, R7.reuse, 0x2, P5 ;  /* 0x000000078e417211 */ /* 0x080fe200028f16ff */
[CC--:B-1----:R-:W-:Y:S01]  /*92e50*/  IMAD R140, R63.reuse, R4.reuse, RZ ;  /* 0x000000043f8c7224 */ /* 0x0c2fe200078e02ff */
[----:B------:R-:W-:Y:S01]  /*92e60*/  ISETP.LT.AND P5, PT, R63, UR6, !P0 ;  /* 0x000000063f007c0c */ /* 0x000fe2000c7a1270 */
[----:B------:R-:W1:Y:S01]  /*92e70*/  LDCU UR6, c[0x0][0x39c] ;  /* 0x00007380ff0677ac */ /* 0x000e620008000800 */
[----:B------:R-:W-:Y:S01]  /*92e80*/  LEA.HI.X.SX32 R63, R208, R7, 0x2, P2 ;  /* 0x00000007d03f7211 */ /* 0x000fe200010f16ff */
[----:B------:R1:W-:Y:S01]  /*92e90*/  @P3 STG.E desc[UR22][R64.64], R157 ;  /* 0x0000009d40003986 */ /* 0x0003e2000c101916 */
[C---:B------:R-:W-:Y:S01]  /*92ea0*/  ISETP.LT.AND P3, PT, R61.reuse, UR7, !P0 ;  /* 0x000000073d007c0c */ /* 0x040fe2000c761270 */
[-C--:B------:R-:W-:Y:S02]  /*92eb0*/  IMAD R66, R61, R4.reuse, RZ ;  /* 0x000000043d427224 */ /* 0x080fe400078e02ff */
[----:B------:R1:W-:Y:S01]  /*92ec0*/  @P4 STG.E desc[UR22][R62.64], R158 ;  /* 0x0000009e3e004986 */ /* 0x0003e2000c101916 */
[----:B------:R-:W-:Y:S01]  /*92ed0*/  IMAD R142, R221, R4, RZ ;  /* 0x00000004dd8e7224 */ /* 0x000fe200078e02ff */
[----:B------:R-:W1:Y:S02]  /*92ee0*/  LDCU UR7, c[0x0][0x39c] ;  /* 0x00007380ff0777ac */ /* 0x000e640008000800 */
[----:B-1----:R-:W-:-:S04]  /*92ef0*/  LEA R64, P2, R140, R5, 0x2 ;  /* 0x000000058c407211 */ /* 0x002fc800078410ff */
[----:B------:R-:W-:Y:S01]  /*92f00*/  LEA.HI.X.SX32 R65, R140, R7, 0x2, P2 ;  /* 0x000000078c417211 */ /* 0x000fe200010f16ff */
[CC--:B------:R-:W-:Y:S01]  /*92f10*/  IMAD R140, R2.reuse, R4.reuse, RZ ;  /* 0x00000004028c7224 */ /* 0x0c0fe200078e02ff */
[----:B------:R-:W-:Y:S01]  /*92f20*/  ISETP.LT.AND P2, PT, R2, UR4, !P0 ;  /* 0x0000000402007c0c */ /* 0x000fe2000c741270 */
[----:B------:R-:W1:Y:S01]  /*92f30*/  LDCU UR4, c[0x0][0x39c] ;  /* 0x00007380ff0477ac */ /* 0x000e620008000800 */
[-C--:B------:R-:W-:Y:S01]  /*92f40*/  LEA R2, P4, R66, R5.reuse, 0x2 ;  /* 0x0000000542027211 */ /* 0x080fe200078810ff */
[----:B------:R-:W-:Y:S01]  /*92f50*/  @P5 STG.E desc[UR22][R64.64], R159 ;  /* 0x0000009f40005986 */ /* 0x000fe2000c101916 */
[----:B------:R-:W-:Y:S02]  /*92f60*/  LEA R62, P6, R140, R5, 0x2 ;  /* 0x000000058c3e7211 */ /* 0x000fe400078c10ff */
[-C--:B------:R-:W-:Y:S01]  /*92f70*/  LEA.HI.X.SX32 R3, R66, R7.reuse, 0x2, P4 ;  /* 0x0000000742037211 */ /* 0x080fe200020f16ff */
[C---:B------:R-:W-:Y:S01]  /*92f80*/  IMAD R66, R60.reuse, R4, RZ ;  /* 0x000000043c427224 */ /* 0x040fe200078e02ff */
[----:B------:R-:W-:Y:S01]  /*92f90*/  ISETP.LT.AND P5, PT, R60, UR5, !P0 ;  /* 0x000000053c007c0c */ /* 0x000fe2000c7a1270 */
[----:B------:R-:W1:Y:S01]  /*92fa0*/  LDCU UR5, c[0x0][0x39c] ;  /* 0x00007380ff0577ac */ /* 0x000e620008000800 */
[----:B------:R-:W-:Y:S01]  /*92fb0*/  ISETP.LT.AND P4, PT, R221, UR6, !P0 ;  /* 0x00000006dd007c0c */ /* 0x000fe2000c781270 */
[----:B------:R1:W-:Y:S01]  /*92fc0*/  @P3 STG.E desc[UR22][R2.64], R168 ;  /* 0x000000a802003986 */ /* 0x0003e2000c101916 */
[----:B------:R-:W-:Y:S01]  /*92fd0*/  LEA.HI.X.SX32 R63, R140, R7, 0x2, P6 ;  /* 0x000000078c3f7211 */ /* 0x000fe200030f16ff */
[----:B------:R-:W1:Y:S01]  /*92fe0*/  LDCU UR6, c[0x0][0x39c] ;  /* 0x00007380ff0677ac */ /* 0x000e620008000800 */
[----:B------:R-:W-:-:S03]  /*92ff0*/  LEA R60, P6, R142, R5, 0x2 ;  /* 0x000000058e3c7211 */ /* 0x000fc600078c10ff */
[----:B------:R1:W-:Y:S01]  /*93000*/  @P2 STG.E desc[UR22][R62.64], R169 ;  /* 0x000000a93e002986 */ /* 0x0003e2000c101916 */
[----:B------:R-:W-:Y:S02]  /*93010*/  LEA.HI.X.SX32 R61, R142, R7, 0x2, P6 ;  /* 0x000000078e3d7211 */ /* 0x000fe400030f16ff */
[----:B-1----:R-:W-:Y:S02]  /*93020*/  LEA R2, P3, R66, R5, 0x2 ;  /* 0x0000000542027211 */ /* 0x002fe400078610ff */
[----:B------:R-:W-:Y:S02]  /*93030*/  ISETP.LT.AND P2, PT, R236, UR8, !P0 ;  /* 0x00000008ec007c0c */ /* 0x000fe4000c741270 */
[----:B------:R-:W-:Y:S01]  /*93040*/  LEA.HI.X.SX32 R3, R66, R7, 0x2, P3 ;  /* 0x0000000742037211 */ /* 0x000fe200018f16ff */
[----:B------:R-:W-:Y:S01]  /*93050*/  IMAD R236, R236, R4, RZ ;  /* 0x00000004ecec7224 */ /* 0x000fe200078e02ff */
[----:B------:R-:W1:Y:S03]  /*93060*/  LDCU UR8, c[0x0][0x39c] ;  /* 0x00007380ff0877ac */ /* 0x000e660008000800 */
[----:B------:R1:W-:Y:S01]  /*93070*/  @P5 STG.E desc[UR22][R2.64], R170 ;  /* 0x000000aa02005986 */ /* 0x0003e2000c101916 */
[----:B------:R-:W-:-:S03]  /*93080*/  ISETP.LT.AND P3, PT, R238, UR4, !P0 ;  /* 0x00000004ee007c0c */ /* 0x000fc6000c761270 */
[----:B------:R1:W-:Y:S01]  /*93090*/  @P4 STG.E desc[UR22][R60.64], R171 ;  /* 0x000000ab3c004986 */ /* 0x0003e2000c101916 */
[----:B------:R-:W-:Y:S01]  /*930a0*/  LEA R64, P4, R236, R5, 0x2 ;  /* 0x00000005ec407211 */ /* 0x000fe200078810ff */
[-C--:B------:R-:W-:Y:S01]  /*930b0*/  IMAD R238, R238, R4.reuse, RZ ;  /* 0x00000004eeee7224 */ /* 0x080fe200078e02ff */
[----:B------:R-:W1:Y:S01]  /*930c0*/  LDCU UR4, c[0x0][0x39c] ;  /* 0x00007380ff0477ac */ /* 0x000e620008000800 */
[C---:B------:R-:W-:Y:S01]  /*930d0*/  IMAD R66, R239.reuse, R4, RZ ;  /* 0x00000004ef427224 */ /* 0x040fe200078e02ff */
[----:B------:R-:W-:Y:S02]  /*930e0*/  LEA.HI.X.SX32 R65, R236, R7, 0x2, P4 ;  /* 0x00000007ec417211 */ /* 0x000fe400020f16ff */
[----:B------:R-:W-:Y:S01]  /*930f0*/  ISETP.LT.AND P4, PT, R239, UR5, !P0 ;  /* 0x00000005ef007c0c */ /* 0x000fe2000c781270 */
[----:B------:R-:W1:Y:S01]  /*93100*/  LDCU UR5, c[0x0][0x39c] ;  /* 0x00007380ff0577ac */ /* 0x000e620008000800 */
[-C--:B------:R-:W-:Y:S02]  /*93110*/  LEA R62, P5, R238, R5.reuse, 0x2 ;  /* 0x00000005ee3e7211 */ /* 0x080fe400078a10ff */
[----:B-1----:R-:W-:Y:S01]  /*93120*/  LEA R2, P6, R66, R5, 0x2 ;  /* 0x0000000542027211 */ /* 0x002fe200078c10ff */
[----:B------:R1:W-:Y:S01]  /*93130*/  @P2 STG.E desc[UR22][R64.64], R172 ;  /* 0x000000ac40002986 */ /* 0x0003e2000c101916 */
[----:B------:R-:W-:-:S02]  /*93140*/  LEA.HI.X.SX32 R63, R238, R7, 0x2, P5 ;  /* 0x00000007ee3f7211 */ /* 0x000fc400028f16ff */
[C---:B------:R-:W-:Y:S01]  /*93150*/  ISETP.LT.AND P2, PT, R240.reuse, UR6, !P0 ;  /* 0x00000006f0007c0c */ /* 0x040fe2000c741270 */
[-C--:B------:R-:W-:Y:S01]  /*93160*/  IMAD R240, R240, R4.reuse, RZ ;  /* 0x00000004f0f07224 */ /* 0x080fe200078e02ff */
[----:B------:R-:W-:Y:S01]  /*93170*/  LEA.HI.X.SX32 R3, R66, R7, 0x2, P6 ;  /* 0x0000000742037211 */ /* 0x000fe200030f16ff */
[----:B------:R1:W-:Y:S01]  /*93180*/  @P3 STG.E desc[UR22][R62.64], R173 ;  /* 0x000000ad3e003986 */ /* 0x0003e2000c101916 */
[----:B------:R-:W1:Y:S03]  /*93190*/  LDCU UR6, c[0x0][0x39c] ;  /* 0x00007380ff0677ac */ /* 0x000e660008000800 */
[----:B------:R1:W-:Y:S01]  /*931a0*/  @P4 STG.E desc[UR22][R2.64], R174 ;  /* 0x000000ae02004986 */ /* 0x0003e2000c101916 */
[C---:B------:R-:W-:Y:S01]  /*931b0*/  LEA R60, P4, R240.reuse, R5, 0x2 ;  /* 0x00000005f03c7211 */ /* 0x040fe200078810ff */
[CC--:B-1----:R-:W-:Y:S01]  /*931c0*/  IMAD R64, R241.reuse, R4.reuse, RZ ;  /* 0x00000004f1407224 */ /* 0x0c2fe200078e02ff */
[----:B------:R-:W-:Y:S01]  /*931d0*/  ISETP.LT.AND P3, PT, R241, UR7, !P0 ;  /* 0x00000007f1007c0c */ /* 0x000fe2000c761270 */
[-C--:B------:R-:W-:Y:S01]  /*931e0*/  IMAD R66, R243, R4.reuse, RZ ;  /* 0x00000004f3427224 */ /* 0x080fe200078e02ff */
[----:B------:R-:W-:Y:S01]  /*931f0*/  LEA.HI.X.SX32 R61, R240, R7, 0x2, P4 ;  /* 0x00000007f03d7211 */ /* 0x000fe200020f16ff */
[----:B------:R-:W1:Y:S01]  /*93200*/  LDCU UR7, c[0x0][0x39c] ;  /* 0x00007380ff0777ac */ /* 0x000e620008000800 */
[C---:B------:R-:W-:Y:S01]  /*93210*/  ISETP.LT.AND P4, PT, R242.reuse, UR4, !P0 ;  /* 0x00000004f2007c0c */ /* 0x040fe2000c781270 */
[----:B------:R-:W-:Y:S01]  /*93220*/  IMAD R242, R242, R4, RZ ;  /* 0x00000004f2f27224 */ /* 0x000fe200078e02ff */
[-C--:B------:R-:W-:Y:S01]  /*93230*/  LEA R62, P5, R64, R5.reuse, 0x2 ;  /* 0x00000005403e7211 */ /* 0x080fe200078a10ff */
[----:B------:R-:W1:Y:S03]  /*93240*/  LDCU UR4, c[0x0][0x39c] ;  /* 0x00007380ff0477ac */ /* 0x000e660008000800 */
[----:B------:R-:W-:-:S02]  /*93250*/  LEA R2, P6, R242, R5, 0x2 ;  /* 0x00000005f2027211 */ /* 0x000fc400078c10ff */
[-C--:B------:R-:W-:Y:S01]  /*93260*/  LEA.HI.X.SX32 R63, R64, R7.reuse, 0x2, P5 ;  /* 0x00000007403f7211 */ /* 0x080fe200028f16ff */
[----:B------:R1:W-:Y:S01]  /*93270*/  @P2 STG.E desc[UR22][R60.64], R175 ;  /* 0x000000af3c002986 */ /* 0x0003e2000c101916 */
[----:B------:R-:W-:Y:S02]  /*93280*/  LEA.HI.X.SX32 R3, R242, R7, 0x2, P6 ;  /* 0x00000007f2037211 */ /* 0x000fe400030f16ff */
[----:B------:R-:W-:Y:S01]  /*93290*/  ISETP.LT.AND P2, PT, R243, UR5, !P0 ;  /* 0x00000005f3007c0c */ /* 0x000fe2000c741270 */
[----:B------:R-:W-:Y:S01]  /*932a0*/  @P3 STG.E desc[UR22][R62.64], R184 ;  /* 0x000000b83e003986 */ /* 0x000fe2000c101916 */
[----:B------:R-:W-:Y:S01]  /*932b0*/  ISETP.LT.AND P3, PT, R244, UR6, !P0 ;  /* 0x00000006f4007c0c */ /* 0x000fe2000c761270 */
[----:B------:R-:W1:Y:S02]  /*932c0*/  LDCU UR5, c[0x0][0x39c] ;  /* 0x00007380ff0577ac */ /* 0x000e640008000800 */
[----:B------:R1:W-:Y:S01]  /*932d0*/  @P4 STG.E desc[UR22][R2.64], R185 ;  /* 0x000000b902004986 */ /* 0x0003e2000c101916 */
[----:B------:R-:W-:Y:S01]  /*932e0*/  LEA R64, P4, R66, R5, 0x2 ;  /* 0x0000000542407211 */ /* 0x000fe200078810ff */
[-C--:B------:R-:W-:Y:S01]  /*932f0*/  IMAD R244, R244, R4.reuse, RZ ;  /* 0x00000004f4f47224 */ /* 0x080fe200078e02ff */
[----:B------:R-:W1:Y:S02]  /*93300*/  LDCU UR6, c[0x0][0x39c] ;  /* 0x00007380ff0677ac */ /* 0x000e640008000800 */
[----:B------:R-:W-:Y:S01]  /*93310*/  LEA.HI.X.SX32 R65, R66, R7, 0x2, P4 ;  /* 0x0000000742417211 */ /* 0x000fe200020f16ff */
[----:B------:R-:W-:Y:S01]  /*93320*/  IMAD R66, R245, R4, RZ ;  /* 0x00000004f5427224 */ /* 0x000fe200078e02ff */
[----:B-1----:R-:W-:-:S02]  /*93330*/  LOP3.LUT R61, R6, 0x82, RZ, 0xfc, !PT ;  /* 0x00000082063d7812 */ /* 0x002fc400078efcff */
[-C--:B------:R-:W-:Y:S01]  /*93340*/  LEA R60, P5, R244, R5.reuse, 0x2 ;  /* 0x00000005f43c7211 */ /* 0x080fe200078a10ff */
[----:B------:R1:W-:Y:S01]  /*93350*/  @P2 STG.E desc[UR22][R64.64], R186 ;  /* 0x000000ba40002986 */ /* 0x0003e2000c101916 */
[----:B------:R-:W-:Y:S02]  /*93360*/  ISETP.LT.AND P4, PT, R245, UR8, !P0 ;  /* 0x00000008f5007c0c */ /* 0x000fe4000c781270 */
[----:B------:R-:W-:Y:S02]  /*93370*/  ISETP.LT.AND P2, PT, R61, UR9, !P0 ;  /* 0x000000093d007c0c */ /* 0x000fe4000c741270 */
[----:B------:R-:W-:Y:S02]  /*93380*/  LEA R2, P6, R66, R5, 0x2 ;  /* 0x0000000542027211 */ /* 0x000fe400078c10ff */
[-C--:B------:R-:W-:Y:S02]  /*93390*/  LEA.HI.X.SX32 R61, R244, R7.reuse, 0x2, P5 ;  /* 0x00000007f43d7211 */ /* 0x080fe400028f16ff */
[C---:B------:R-:W-:Y:S01]  /*933a0*/  ISETP.LT.AND P5, PT, R246.reuse, UR4, !P0 ;  /* 0x00000004f6007c0c */ /* 0x040fe2000c7a1270 */
[-C--:B------:R-:W-:Y:S01]  /*933b0*/  IMAD R246, R246, R4.reuse, RZ ;  /* 0x00000004f6f67224 */ /* 0x080fe200078e02ff */
[----:B------:R-:W-:Y:S01]  /*933c0*/  LEA.HI.X.SX32 R3, R66, R7, 0x2, P6 ;  /* 0x0000000742037211 */ /* 0x000fe200030f16ff */
[----:B------:R-:W1:Y:S01]  /*933d0*/  LDCU UR4, c[0x0][0x39c] ;  /* 0x00007380ff0477ac */ /* 0x000e620008000800 */
[----:B------:R-:W-:Y:S01]  /*933e0*/  IMAD R66, R247, R4, RZ ;  /* 0x00000004f7427224 */ /* 0x000fe200078e02ff */
[----:B------:R-:W-:Y:S01]  /*933f0*/  @P3 STG.E desc[UR22][R60.64], R187 ;  /* 0x000000bb3c003986 */ /* 0x000fe2000c101916 */
[----:B------:R-:W-:-:S03]  /*93400*/  LEA R62, P3, R246, R5, 0x2 ;  /* 0x00000005f63e7211 */ /* 0x000fc600078610ff */
[----:B------:R1:W-:Y:S02]  /*93410*/  @P4 STG.E desc[UR22][R2.64], R188 ;  /* 0x000000bc02004986 */ /* 0x0003e4000c101916 */
[----:B-1----:R-:W-:Y:S02]  /*93420*/  LEA R64, P6, R66, R5, 0x2 ;  /* 0x0000000542407211 */ /* 0x002fe400078c10ff */
[----:B------:R-:W-:Y:S01]  /*93430*/  ISETP.LT.AND P4, PT, R247, UR5, !P0 ;  /* 0x00000005f7007c0c */ /* 0x000fe2000c781270 */
[----:B------:R-:W1:Y:S01]  /*93440*/  LDCU UR5, c[0x0][0x39c] ;  /* 0x00007380ff0577ac */ /* 0x000e620008000800 */
[-C--:B------:R-:W-:Y:S02]  /*93450*/  LEA.HI.X.SX32 R63, R246, R7.reuse, 0x2, P3 ;  /* 0x00000007f63f7211 */ /* 0x080fe400018f16ff */
[C---:B------:R-:W-:Y:S01]  /*93460*/  ISETP.LT.AND P3, PT, R248.reuse, UR7, !P0 ;  /* 0x00000007f8007c0c */ /* 0x040fe2000c761270 */
[-C--:B------:R-:W-:Y:S01]  /*93470*/  IMAD R248, R248, R4.reuse, RZ ;  /* 0x00000004f8f87224 */ /* 0x080fe200078e02ff */
[----:B------:R-:W-:Y:S01]  /*93480*/  LEA.HI.X.SX32 R65, R66, R7, 0x2, P6 ;  /* 0x0000000742417211 */ /* 0x000fe200030f16ff */
[----:B------:R1:W-:Y:S01]  /*93490*/  @P5 STG.E desc[UR22][R62.64], R189 ;  /* 0x000000bd3e005986 */ /* 0x0003e2000c101916 */
[C---:B------:R-:W-:Y:S01]  /*934a0*/  ISETP.LT.AND P6, PT, R249.reuse, UR6, !P0 ;  /* 0x00000006f9007c0c */ /* 0x040fe2000c7c1270 */
[----:B------:R-:W1:Y:S01]  /*934b0*/  LDCU UR6, c[0x0][0x39c] ;  /* 0x00007380ff0677ac */ /* 0x000e620008000800 */
[C---:B------:R-:W-:Y:S01]  /*934c0*/  LEA R2, P5, R248.reuse, R5, 0x2 ;  /* 0x00000005f8027211 */ /* 0x040fe200078a10ff */
[-C--:B------:R-:W-:Y:S01]  /*934d0*/  IMAD R66, R249, R4.reuse, RZ ;  /* 0x00000004f9427224 */ /* 0x080fe200078e02ff */
[----:B------:R-:W4:Y:S02]  /*934e0*/  LDCU UR7, c[0x0][0x39c] ;  /* 0x00007380ff0777ac */ /* 0x000f240008000800 */
[----:B------:R-:W-:Y:S01]  /*934f0*/  LEA.HI.X.SX32 R3, R248, R7, 0x2, P5 ;  /* 0x00000007f8037211 */ /* 0x000fe200028f16ff */
[----:B------:R1:W-:Y:S01]  /*93500*/  @P4 STG.E desc[UR22][R64.64], R190 ;  /* 0x000000be40004986 */ /* 0x0003e2000c101916 */
[C---:B------:R-:W-:Y:S01]  /*93510*/  ISETP.LT.AND P5, PT, R250.reuse, UR4, !P0 ;  /* 0x00000004fa007c0c */ /* 0x040fe2000c7a1270 */
[----:B------:R-:W-:Y:S01]  /*93520*/  IMAD R250, R250, R4, RZ ;  /* 0x00000004fafa7224 */ /* 0x000fe200078e02ff */
[C---:B------:R-:W-:Y:S01]  /*93530*/  LEA R60, P4, R66.reuse, R5, 0x2 ;  /* 0x00000005423c7211 */ /* 0x040fe200078810ff */
[----:B------:R1:W-:Y:S01]  /*93540*/  @P3 STG.E desc[UR22][R2.64], R191 ;  /* 0x000000bf02003986 */ /* 0x0003e2000c101916 */
[----:B------:R-:W1:Y:S02]  /*93550*/  LDCU UR4, c[0x0][0x39c] ;  /* 0x00007380ff0477ac */ /* 0x000e640008000800 */
[----:B------:R-:W-:-:S02]  /*93560*/  LEA.HI.X.SX32 R61, R66, R7, 0x2, P4 ;  /* 0x00000007423d7211 */ /* 0x000fc400020f16ff */
[C---:B-1----:R-:W-:Y:S02]  /*93570*/  LEA R62, P3, R250.reuse, R5, 0x2 ;  /* 0x00000005fa3e7211 */ /* 0x042fe400078610ff */
[C---:B------:R-:W-:Y:S01]  /*93580*/  ISETP.LT.AND P4, PT, R251.reuse, UR5, !P0 ;  /* 0x00000005fb007c0c */ /* 0x040fe2000c781270 */
[----:B------:R-:W1:Y:S01]  /*93590*/  LDCU UR5, c[0x0][0x39c] ;  /* 0x00007380ff0577ac */ /* 0x000e620008000800 */
[----:B------:R-:W-:Y:S01]  /*935a0*/  LEA.HI.X.SX32 R63, R250, R7, 0x2, P3 ;  /* 0x00000007fa3f7211 */ /* 0x000fe200018f16ff */
[-C--:B------:R-:W-:Y:S01]  /*935b0*/  IMAD R66, R251, R4.reuse, RZ ;  /* 0x00000004fb427224 */ /* 0x080fe200078e02ff */
[C---:B------:R-:W-:Y:S01]  /*935c0*/  ISETP.LT.AND P3, PT, R0.reuse, UR6, !P0 ;  /* 0x0000000600007c0c */ /* 0x040fe2000c761270 */
[----:B------:R-:W-:Y:S01]  /*935d0*/  IMAD R0, R0, R4, RZ ;  /* 0x0000000400007224 */ /* 0x000fe200078e02ff */
[----:B------:R-:W1:Y:S01]  /*935e0*/  LDCU UR6, c[0x0][0x39c] ;  /* 0x00007380ff0677ac */ /* 0x000e620008000800 */
[----:B------:R1:W-:Y:S01]  /*935f0*/  @P6 STG.E desc[UR22][R60.64], R72 ;  /* 0x000000483c006986 */ /* 0x0003e2000c101916 */
[----:B------:R-:W-:-:S03]  /*93600*/  LEA R64, P6, R66, R5, 0x2 ;  /* 0x0000000542407211 */ /* 0x000fc600078c10ff */
[----:B------:R-:W-:Y:S01]  /*93610*/  @P5 STG.E desc[UR22][R62.64], R73 ;  /* 0x000000493e005986 */ /* 0x000fe2000c101916 */
[----:B------:R-:W-:Y:S02]  /*93620*/  LEA R2, P5, R0, R5, 0x2 ;  /* 0x0000000500027211 */ /* 0x000fe400078a10ff */
[-C--:B------:R-:W-:Y:S02]  /*93630*/  LEA.HI.X.SX32 R65, R66, R7.reuse, 0x2, P6 ;  /* 0x0000000742417211 */ /* 0x080fe400030f16ff */
[----:B-1----:R-:W-:Y:S02]  /*93640*/  LOP3.LUT R61, R6, 0x80, RZ, 0xfc, !PT ;  /* 0x00000080063d7812 */ /* 0x002fe400078efcff */
[----:B------:R-:W-:Y:S02]  /*93650*/  LEA.HI.X.SX32 R3, R0, R7, 0x2, P5 ;  /* 0x0000000700037211 */ /* 0x000fe400028f16ff */
[----:B------:R-:W-:Y:S01]  /*93660*/  LOP3.LUT R60, R6, 0x84, RZ, 0xfc, !PT ;  /* 0x00000084063c7812 */ /* 0x000fe200078efcff */
[C---:B------:R-:W-:Y:S01]  /*93670*/  IMAD R0, R61.reuse, R4, RZ ;  /* 0x000000043d007224 */ /* 0x040fe200078e02ff */
[----:B------:R-:W-:Y:S01]  /*93680*/  ISETP.LT.AND P6, PT, R61, UR4, !P0 ;  /* 0x000000043d007c0c */ /* 0x000fe2000c7c1270 */
[----:B------:R1:W-:Y:S01]  /*93690*/  @P4 STG.E desc[UR22][R64.64], R74 ;  /* 0x0000004a40004986 */ /* 0x0003e2000c101916 */
[----:B------:R-:W-:Y:S01]  /*936a0*/  ISETP.LT.AND P5, PT, R60, UR5, !P0 ;  /* 0x000000053c007c0c */ /* 0x000fe2000c7a1270 */
[----:B------:R-:W4:Y:S01]  /*936b0*/  LDCU UR4, c[0x0][0x39c] ;  /* 0x00007380ff0477ac */ /* 0x000f220008000800 */
[----:B------:R-:W-:Y:S01]  /*936c0*/  LOP3.LUT R61, R6, 0x86, RZ, 0xfc, !PT ;  /* 0x00000086063d7812 */ /* 0x000fe200078efcff */
[----:B------:R4:W-:Y:S01]  /*936d0*/  @P3 STG.E desc[UR22][R2.64], R75 ;  /* 0x0000004b02003986 */ /* 0x0009e2000c101916 */
[----:B------:R-:W-:Y:S01]  /*936e0*/  LEA R60, P3, R0, R5, 0x2 ;  /* 0x00000005003c7211 */ /* 0x000fe200078610ff */
[----:B------:R-:W3:Y:S01]  /*936f0*/  LDCU UR5, c[0x0][0x39c] ;  /* 0x00007380ff0577ac */ /* 0x000ee20008000800 */
[----:B------:R-:W-:-:S02]  /*93700*/  ISETP.LT.AND P4, PT, R61, UR6, !P0 ;  /* 0x000000063d007c0c */ /* 0x000fc4000c781270 */
[----:B------:R-:W-:Y:S01]  /*93710*/  LEA.HI.X.SX32 R61, R0, R7, 0x2, P3 ;  /* 0x00000007003d7211 */ /* 0x000fe200018f16ff */
[----:B------:R-:W3:Y:S01]  /*93720*/  LDCU UR6, c[0x0][0x39c] ;  /* 0x00007380ff0677ac */ /* 0x000ee20008000800 */
[----:B-1----:R-:W-:-:S04]  /*93730*/  IMAD R64, R4, 0x2, R0 ;  /* 0x0000000204407824 */ /* 0x002fc800078e0200 */
[----:B------:R-:W-:Y:S01]  /*93740*/  IMAD R0, R4, 0x2, R64 ;  /* 0x0000000204007824 */ /* 0x000fe200078e0240 */
[-C--:B------:R-:W-:Y:S01]  /*93750*/  LEA R62, P3, R64, R5.reuse, 0x2 ;  /* 0x00000005403e7211 */ /* 0x080fe200078610ff */
[----:B------:R1:W-:Y:S03]  /*93760*/  @P6 STG.E desc[UR22][R60.64], R80 ;  /* 0x000000503c006986 */ /* 0x0003e6000c101916 */
[----:B----4-:R-:W-:Y:S02]  /*93770*/  LEA R2, P6, R0, R5, 0x2 ;  /* 0x0000000500027211 */ /* 0x010fe400078c10ff */
[-C--:B------:R-:W-:Y:S02]  /*93780*/  LEA.HI.X.SX32 R63, R64, R7.reuse, 0x2, P3 ;  /* 0x00000007403f7211 */ /* 0x080fe400018f16ff */
[----:B------:R-:W-:Y:S01]  /*93790*/  LEA.HI.X.SX32 R3, R0, R7, 0x2, P6 ;  /* 0x0000000700037211 */ /* 0x000fe200030f16ff */
[----:B------:R-:W-:Y:S01]  /*937a0*/  IMAD R0, R4, 0x2, R0 ;  /* 0x0000000204007824 */ /* 0x000fe200078e0200 */
[----:B------:R-:W-:-:S02]  /*937b0*/  LOP3.LUT R65, R6, 0x88, RZ, 0xfc, !PT ;  /* 0x0000008806417812 */ /* 0x000fc400078efcff */
[----:B------:R-:W-:Y:S01]  /*937c0*/  LOP3.LUT R64, R6, 0x8a, RZ, 0xfc, !PT ;  /* 0x0000008a06407812 */ /* 0x000fe200078efcff */
[----:B------:R4:W-:Y:S01]  /*937d0*/  @P2 STG.E desc[UR22][R62.64], R81 ;  /* 0x000000513e002986 */ /* 0x0009e2000c101916 */
[----:B------:R-:W-:Y:S02]  /*937e0*/  ISETP.LT.AND P3, PT, R65, UR7, !P0 ;  /* 0x0000000741007c0c */ /* 0x000fe4000c761270 */
[----:B------:R-:W-:Y:S01]  /*937f0*/  ISETP.LT.AND P2, PT, R64, UR4, !P0 ;  /* 0x0000000440007c0c */ /* 0x000fe2000c741270 */
[----:B------:R-:W-:Y:S01]  /*93800*/  IMAD R64, R4, 0x2, R0 ;  /* 0x0000000204407824 */ /* 0x000fe200078e0200 */
[----:B------:R-:W-:Y:S01]  /*93810*/  LOP3.LUT R65, R6, 0x8c, RZ, 0xfc, !PT ;  /* 0x0000008c06417812 */ /* 0x000fe200078efcff */
[----:B------:R-:W2:Y:S01]  /*93820*/  LDCU UR4, c[0x0][0x39c] ;  /* 0x00007380ff0477ac */ /* 0x000ea20008000800 */
[C---:B-1----:R-:W-:Y:S01]  /*93830*/  LEA R60, P6, R0.reuse, R5, 0x2 ;  /* 0x00000005003c7211 */ /* 0x042fe200078c10ff */
[----:B------:R1:W-:Y:S01]  /*93840*/  @P5 STG.E desc[UR22][R2.64], R82 ;  /* 0x0000005202005986 */ /* 0x0003e2000c101916 */
[----:B---3--:R-:W-:Y:S01]  /*93850*/  ISETP.LT.AND P5, PT, R65, UR5, !P0 ;  /* 0x0000000541007c0c */ /* 0x008fe2000c7a1270 */
[----:B------:R-:W3:Y:S01]  /*93860*/  LDCU UR5, c[0x0][0x39c] ;  /* 0x00007380ff0577ac */ /* 0x000ee20008000800 */
[----:B------:R-:W-:Y:S01]  /*93870*/  LEA.HI.X.SX32 R61, R0, R7, 0x2, P6 ;  /* 0x00000007003d7211 */ /* 0x000fe200030f16ff */
[----:B------:R-:W-:Y:S01]  /*93880*/  IMAD R0, R4, 0x2, R64 ;  /* 0x0000000204007824 */ /* 0x000fe200078e0240 */
[----:B----4-:R-:W-:-:S02]  /*93890*/  LEA R62, P6, R64, R5, 0x2 ;  /* 0x00000005403e7211 */ /* 0x010fc400078c10ff */
[----:B------:R-:W-:Y:S01]  /*938a0*/  LOP3.LUT R65, R6, 0x8e, RZ, 0xfc, !PT ;  /* 0x0000008e06417812 */ /* 0x000fe200078efcff */
[----:B------:R4:W-:Y:S01]  /*938b0*/  @P4 STG.E desc[UR22][R60.64], R83 ;  /* 0x000000533c004986 */ /* 0x0009e2000c101916 */
[----:B------:R-:W-:Y:S01]  /*938c0*/  LEA.HI.X.SX32 R63, R64, R7, 0x2, P6 ;  /* 0x00000007403f7211 */ /* 0x000fe200030f16ff */
[----:B------:R-:W-:Y:S01]  /*938d0*/  IMAD R66, R4, 0x2, R0 ;  /* 0x0000000204427824 */ /* 0x000fe200078e0200 */
[----:B------:R-:W-:Y:S01]  /*938e0*/  ISETP.LT.AND P4, PT, R65, UR6, !P0 ;  /* 0x0000000641007c0c */ /* 0x000fe2000c781270 */
[----:B------:R-:W4:Y:S01]  /*938f0*/  LDCU UR6, c[0x0][0x39c] ;  /* 0x00007380ff0677ac */ /* 0x000f220008000800 */
[----:B-1----:R-:W-:Y:S02]  /*93900*/  LEA R2, P6, R0, R5, 0x2 ;  /* 0x0000000500027211 */ /* 0x002fe400078c10ff */
[----:B------:R-:W-:Y:S02]  /*93910*/  LOP3.LUT R65, R6, 0x90, RZ, 0xfc, !PT ;  /* 0x0000009006417812 */ /* 0x000fe400078efcff */
[----:B------:R-:W-:-:S02]  /*93920*/  LEA.HI.X.SX32 R3, R0, R7, 0x2, P6 ;  /* 0x0000000700037211 */ /* 0x000fc400030f16ff */
[----:B------:R-:W-:Y:S01]  /*93930*/  LEA R64, P6, R66, R5, 0x2 ;  /* 0x0000000542407211 */ /* 0x000fe200078c10ff */
[----:B------:R1:W-:Y:S01]  /*93940*/  @P3 STG.E desc[UR22][R62.64], R88 ;  /* 0x000000583e003986 */ /* 0x0003e2000c101916 */
[----:B--2---:R-:W-:Y:S01]  /*93950*/  ISETP.LT.AND P3, PT, R65, UR4, !P0 ;  /* 0x0000000441007c0c */ /* 0x004fe2000c761270 */
[----:B------:R-:W2:Y:S01]  /*93960*/  LDCU UR4, c[0x0][0x39c] ;  /* 0x00007380ff0477ac */ /* 0x000ea20008000800 */
[----:B------:R-:W-:Y:S02]  /*93970*/  LOP3.LUT R0, R6, 0x92, RZ, 0xfc, !PT ;  /* 0x0000009206007812 */ /* 0x000fe400078efcff */
[----:B------:R-:W-:Y:S01]  /*93980*/  LEA.HI.X.SX32 R65, R66, R7, 0x2, P6 ;  /* 0x0000000742417211 */ /* 0x000fe200030f16ff */
[----:B------:R-:W-:Y:S01]  /*93990*/  IMAD R66, R4, 0x2, R66 ;  /* 0x0000000204427824 */ /* 0x000fe200078e0242 */
[----:B------:R2:W-:Y:S01]  /*939a0*/  @P2 STG.E desc[UR22][R2.64], R89 ;  /* 0x0000005902002986 */ /* 0x0005e2000c101916 */
[----:B---3--:R-:W-:Y:S01]  /*939b0*/  ISETP.LT.AND P2, PT, R0, UR5, !P0 ;  /* 0x0000000500007c0c */ /* 0x008fe2000c741270 */
[----:B------:R-:W3:Y:S01]  /*939c0*/  LDCU UR5, c[0x0][0x39c] ;  /* 0x00007380ff0577ac */ /* 0x000ee20008000800 */
[----:B------:R-:W-:Y:S01]  /*939d0*/  IMAD R0, R4, 0x2, R66 ;  /* 0x0000000204007824 */ /* 0x000fe200078e0242 */
[----:B------:R2:W-:Y:S01]  /*939e0*/  @P5 STG.E desc[UR22][R64.64], R90 ;  /* 0x0000005a40005986 */ /* 0x0005e2000c101916 */
[----:B----4-:R-:W-:-:S02]  /*939f0*/  LEA R60, P5, R66, R5, 0x2 ;  /* 0x00000005423c7211 */ /* 0x010fc400078a10ff */
[----:B-1----:R-:W-:Y:S02]  /*93a00*/  LOP3.LUT R63, R6, 0x94, RZ, 0xfc, !PT ;  /* 0x00000094063f7812 */ /* 0x002fe400078efcff */
[----:B------:R-:W-:Y:S02]  /*93a10*/  LEA.HI.X.SX32 R61, R66, R7, 0x2, P5 ;  /* 0x00000007423d7211 */ /* 0x000fe400028f16ff */
[C---:B------:R-:W-:Y:S02]  /*93a20*/  LEA R62, P6, R0.reuse, R5, 0x2 ;  /* 0x00000005003e7211 */ /* 0x040fe400078c10ff */
[----:B------:R-:W-:Y:S01]  /*93a30*/  ISETP.LT.AND P5, PT, R63, UR6, !P0 ;  /* 0x000000063f007c0c */ /* 0x000fe2000c7a1270 */
[----:B------:R-:W1:Y:S01]  /*93a40*/  LDCU UR6, c[0x0][0x39c] ;  /* 0x00007380ff0677ac */ /* 0x000e620008000800 */
[----:B------:R-:W-:Y:S01]  /*93a50*/  LEA.HI.X.SX32 R63, R0, R7, 0x2, P6 ;  /* 0x00000007003f7211 */ /* 0x000fe200030f16ff */
[----:B------:R-:W-:Y:S01]  /*93a60*/  IMAD R0, R4, 0x2, R0 ;  /* 0x0000000204007824 */ /* 0x000fe200078e0200 */
[----:B--2---:R-:W-:Y:S01]  /*93a70*/  LOP3.LUT R2, R6, 0x96, RZ, 0xfc, !PT ;  /* 0x0000009606027812 */ /* 0x004fe200078efcff */
[----:B------:R2:W-:Y:S03]  /*93a80*/  @P4 STG.E desc[UR22][R60.64], R91 ;  /* 0x0000005b3c004986 */ /* 0x0005e6000c101916 */
[----:B------:R-:W-:Y:S01]  /*93a90*/  ISETP.LT.AND P4, PT, R2, UR4, !P0 ;  /* 0x0000000402007c0c */ /* 0x000fe2000c781270 */
[----:B------:R4:W-:Y:S01]  /*93aa0*/  @P3 STG.E desc[UR22][R62.64], R96 ;  /* 0x000000603e003986 */ /* 0x0009e2000c101916 */
[----:B------:R-:W-:Y:S01]  /*93ab0*/  LEA R2, P3, R0, R5, 0x2 ;  /* 0x0000000500027211 */ /* 0x000fe200078610ff */
[----:B------:R-:W4:Y:S01]  /*93ac0*/  LDCU UR4, c[0x0][0x39c] ;  /* 0x00007380ff0477ac */ /* 0x000f220008000800 */
[----:B------:R-:W-:-:S02]  /*93ad0*/  LEA R64, R4, R0, 0x1 ;  /* 0x0000000004407211 */ /* 0x000fc400078e08ff */
[----:B------:R-:W-:Y:S02]  /*93ae0*/  LOP3.LUT R65, R6, 0x98, RZ, 0xfc, !PT ;  /* 0x0000009806417812 */ /* 0x000fe400078efcff */
[----:B------:R-:W-:Y:S01]  /*93af0*/  LEA.HI.X.SX32 R3, R0, R7, 0x2, P3 ;  /* 0x0000000700037211 */ /* 0x000fe200018f16ff */
[----:B------:R-:W-:Y:S01]  /*93b00*/  IMAD R0, R4, 0x2, R64 ;  /* 0x0000000204007824 */ /* 0x000fe200078e0240 */
[----:B--2---:R-:W-:Y:S02]  /*93b10*/  LOP3.LUT R61, R6, 0x9a, RZ, 0xfc, !PT ;  /* 0x0000009a063d7812 */ /* 0x004fe400078efcff */
[----:B---3--:R-:W-:Y:S01]  /*93b20*/  ISETP.LT.AND P3, PT, R65, UR5, !P0 ;  /* 0x0000000541007c0c */ /* 0x008fe2000c761270 */
[----:B------:R-:W2:Y:S01]  /*93b30*/  LDCU UR5, c[0x0][0x39c] ;  /* 0x00007380ff0577ac */ /* 0x000ea20008000800 */
[C---:B------:R-:W-:Y:S01]  /*93b40*/  LEA R60, P6, R64.reuse, R5, 0x2 ;  /* 0x00000005403c7211 */ /* 0x040fe200078c10ff */
[----:B------:R3:W-:Y:S01]  /*93b50*/  @P2 STG.E desc[UR22][R2.64], R97 ;  /* 0x0000006102002986 */ /* 0x0007e2000c101916 */
[----:B-1----:R-:W-:Y:S01]  /*93b60*/  ISETP.LT.AND P2, PT, R61, UR6, !P0 ;  /* 0x000000063d007c0c */ /* 0x002fe2000c741270 */
[----:B------:R-:W1:Y:S01]  /*93b70*/  LDCU UR6, c[0x0][0x39c] ;  /* 0x00007380ff0677ac */ /* 0x000e620008000800 */
[----:B------:R-:W-:Y:S01]  /*93b80*/  LEA.HI.X.SX32 R61, R64, R7, 0x2, P6 ;  /* 0x00000007403d7211 */ /* 0x000fe200030f16ff */
[----:B------:R-:W-:Y:S01]  /*93b90*/  IMAD R66, R4, 0x2, R0 ;  /* 0x0000000204427824 */ /* 0x000fe200078e0200 */
[----:B----4-:R-:W-:-:S02]  /*93ba0*/  LEA R62, P6, R0, R5, 0x2 ;  /* 0x00000005003e7211 */ /* 0x010fc400078c10ff */
[----:B------:R-:W-:Y:S02]  /*93bb0*/  LOP3.LUT R65, R6, 0x9c, RZ, 0xfc, !PT ;  /* 0x0000009c06417812 */ /* 0x000fe400078efcff */
[----:B------:R-:W-:Y:S02]  /*93bc0*/  LEA.HI.X.SX32 R63, R0, R7, 0x2, P6 ;  /* 0x00000007003f7211 */ /* 0x000fe400030f16ff */
[C---:B------:R-:W-:Y:S01]  /*93bd0*/  LEA R64, P6, R66.reuse, R5, 0x2 ;  /* 0x0000000542407211 */ /* 0x040fe200078c10ff */
[----:B------:R4:W-:Y:S01]  /*93be0*/  @P5 STG.E desc[UR22][R60.64], R98 ;  /* 0x000000623c005986 */ /* 0x0009e2000c101916 */
[----:B------:R-:W-:Y:S01]  /*93bf0*/  ISETP.LT.AND P5, PT, R65, UR4, !P0 ;  /* 0x0000000441007c0c */ /* 0x000fe2000c7a1270 */
[----:B------:R-:W4:Y:S01]  /*93c00*/  LDCU UR4, c[0x0][0x39c] ;  /* 0x00007380ff0477ac */ /* 0x000f220008000800 */
[----:B------:R-:W-:Y:S01]  /*93c10*/  LEA.HI.X.SX32 R65, R66, R7, 0x2, P6 ;  /* 0x0000000742417211 */ /* 0x000fe200030f16ff */
[----:B------:R-:W-:Y:S01]  /*93c20*/  IMAD R66, R4, 0x2, R66 ;  /* 0x0000000204427824 */ /* 0x000fe200078e0242 */
[C---:B------:R-:W-:Y:S01]  /*93c30*/  LOP3.LUT R0, R6.reuse, 0x9e, RZ, 0xfc, !PT ;  /* 0x0000009e06007812 */ /* 0x040fe200078efcff */
[----:B------:R4:W-:Y:S01]  /*93c40*/  @P4 STG.E desc[UR22][R62.64], R99 ;  /* 0x000000633e004986 */ /* 0x0009e2000c101916 */
[----:B---3--:R-:W-:-:S02]  /*93c50*/  LOP3.LUT R3, R6, 0xa0, RZ, 0xfc, !PT ;  /* 0x000000a006037812 */ /* 0x008fc400078efcff */
[----:B--2---:R-:W-:Y:S01]  /*93c60*/  ISETP.LT.AND P4, PT, R0, UR5, !P0 ;  /* 0x0000000500007c0c */ /* 0x004fe2000c781270 */
[----:B------:R-:W-:Y:S01]  /*93c70*/  IMAD R0, R4, 0x2, R66 ;  /* 0x0000000204007824 */ /* 0x000fe200078e0242 */
[C---:B------:R-:W-:Y:S01]  /*93c80*/  LEA R2, P6, R66.reuse, R5, 0x2 ;  /* 0x0000000542027211 */ /* 0x040fe200078c10ff */
[----:B------:R-:W2:Y:S01]  /*93c90*/  LDCU UR5, c[0x0][0x39c] ;  /* 0x00007380ff0577ac */ /* 0x000ea20008000800 */
[----:B------:R3:W-:Y:S01]  /*93ca0*/  @P3 STG.E desc[UR22][R64.64], R104 ;  /* 0x0000006840003986 */ /* 0x0007e2000c101916 */
[----:B-1----:R-:W-:Y:S02]  /*93cb0*/  ISETP.LT.AND P3, PT, R3, UR6, !P0 ;  /* 0x0000000603007c0c */ /* 0x002fe4000c761270 */
[----:B------:R-:W-:Y:S01]  /*93cc0*/  LEA.HI.X.SX32 R3, R66, R7, 0x2, P6 ;  /* 0x0000000742037211 */ /* 0x000fe200030f16ff */
[----:B------:R-:W-:Y:S01]  /*93cd0*/  IMAD R66, R4, 0x2, R0 ;  /* 0x0000000204427824 */ /* 0x000fe200078e0200 */
[----:B----4-:R-:W-:Y:S01]  /*93ce0*/  LEA R60, P6, R0, R5, 0x2 ;  /* 0x00000005003c7211 */ /* 0x010fe200078c10ff */
[----:B------:R-:W1:Y:S01]  /*93cf0*/  LDCU UR6, c[0x0][0x39c] ;  /* 0x00007380ff0677ac */ /* 0x000e620008000800 */
[----:B------:R-:W-:-:S02]  /*93d00*/  LOP3.LUT R63, R6, 0xa2, RZ, 0xfc, !PT ;  /* 0x000000a2063f7812 */ /* 0x000fc400078efcff */
[----:B------:R-:W-:Y:S01]  /*93d10*/  LEA.HI.X.SX32 R61, R0, R7, 0x2, P6 ;  /* 0x00000007003d7211 */ /* 0x000fe200030f16ff */
[----:B------:R4:W-:Y:S01]  /*93d20*/  @P2 STG.E desc[UR22][R2.64], R105 ;  /* 0x0000006902002986 */ /* 0x0009e2000c101916 */
[C---:B------:R-:W-:Y:S02]  /*93d30*/  LEA R62, P6, R66.reuse, R5, 0x2 ;  /* 0x00000005423e7211 */ /* 0x040fe400078c10ff */
[----:B------:R-:W-:Y:S01]  /*93d40*/  ISETP.LT.AND P2, PT, R63, UR4, !P0 ;  /* 0x000000043f007c0c */ /* 0x000fe2000c741270 */
[----:B------:R-:W1:Y:S01]  /*93d50*/  LDCU UR4, c[0x0][0x39c] ;  /* 0x00007380ff0477ac */ /* 0x000e620008000800 */
[----:B------:R-:W-:Y:S01]  /*93d60*/  LEA.HI.X.SX32 R63, R66, R7, 0x2, P6 ;  /* 0x00000007423f7211 */ /* 0x000fe200030f16ff */
[----:B------:R-:W-:Y:S01]  /*93d70*/  IMAD R66, R4, 0x2, R66 ;  /* 0x0000000204427824 */ /* 0x000fe200078e0242 */
[C---:B------:R-:W-:Y:S01]  /*93d80*/  LOP3.LUT R0, R6.reuse, 0xa4, RZ, 0xfc, !PT ;  /* 0x000000a406007812 */ /* 0x040fe200078efcff */
[----:B------:R1:W-:Y:S01]  /*93d90*/  @P5 STG.E desc[UR22][R60.64], R106 ;  /* 0x0000006a3c005986 */ /* 0x0003e2000c101916 */
[----:B---3--:R-:W-:-:S02]  /*93da0*/  LOP3.LUT R64, R6, 0xa6, RZ, 0xfc, !PT ;  /* 0x000000a606407812 */ /* 0x008fc400078efcff */
[----:B--2---:R-:W-:Y:S01]  /*93db0*/  ISETP.LT.AND P5, PT, R0, UR5, !P0 ;  /* 0x0000000500007c0c */ /* 0x004fe2000c7a1270 */
[----:B------:R-:W-:Y:S01]  /*93dc0*/  IMAD R0, R4, 0x2, R66 ;  /* 0x0000000204007824 */ /* 0x000fe200078e0242 */
[----:B----4-:R-:W-:Y:S01]  /*93dd0*/  LEA R2, P6, R66, R5, 0x2 ;  /* 0x0000000542027211 */ /* 0x010fe200078c10ff */
[----:B------:R-:W2:Y:S01]  /*93de0*/  LDCU UR5, c[0x0][0x39c] ;  /* 0x00007380ff0577ac */ /* 0x000ea20008000800 */
[----:B------:R3:W-:Y:S01]  /*93df0*/  @P4 STG.E desc[UR22][R62.64], R107 ;  /* 0x0000006b3e004986 */ /* 0x0007e2000c101916 */
[----:B-1----:R-:W-:Y:S01]  /*93e00*/  ISETP.LT.AND P4, PT, R64, UR6, !P0 ;  /* 0x0000000640007c0c */ /* 0x002fe2000c781270 */
[----:B------:R-:W-:Y:S01]  /*93e10*/  IMAD R64, R4, 0x2, R0 ;  /* 0x0000000204407824 */ /* 0x000fe200078e0200 */
[----:B------:R-:W-:Y:S01]  /*93e20*/  LEA.HI.X.SX32 R3, R66, R7, 0x2, P6 ;  /* 0x0000000742037211 */ /* 0x000fe200030f16ff */
[----:B------:R-:W1:Y:S01]  /*93e30*/  LDCU UR6, c[0x0][0x39c] ;  /* 0x00007380ff0677ac */ /* 0x000e620008000800 */
[----:B------:R-:W-:Y:S02]  /*93e40*/  LEA R60, P6, R0, R5, 0x2 ;  /* 0x00000005003c7211 */ /* 0x000fe400078c10ff */
[----:B------:R-:W-:Y:S01]  /*93e50*/  LOP3.LUT R65, R6, 0xa8, RZ, 0xfc, !PT ;  /* 0x000000a806417812 */ /* 0x000fe200078efcff */
[----:B------:R4:W-:Y:S01]  /*93e60*/  @P3 STG.E desc[UR22][R2.64], R112 ;  /* 0x0000007002003986 */ /* 0x0009e2000c101916 */
[----:B------:R-:W-:Y:S01]  /*93e70*/  LEA.HI.X.SX32 R61, R0, R7, 0x2, P6 ;  /* 0x00000007003d7211 */ /* 0x000fe200030f16ff */
[----:B------:R-:W-:Y:S01]  /*93e80*/  IMAD R0, R4, 0x2, R64 ;  /* 0x0000000204007824 */ /* 0x000fe200078e0240 */
[----:B------:R-:W-:Y:S01]  /*93e90*/  ISETP.LT.AND P3, PT, R65, UR4, !P0 ;  /* 0x0000000441007c0c */ /* 0x000fe2000c761270 */
[----:B------:R-:W4:Y:S01]  /*93ea0*/  LDCU UR4, c[0x0][0x39c] ;  /* 0x00007380ff0477ac */ /* 0x000f220008000800 */
[----:B---3--:R-:W-:-:S02]  /*93eb0*/  LEA R62, P6, R64, R5, 0x2 ;  /* 0x00000005403e7211 */ /* 0x008fc400078c10ff */
[----:B------:R-:W-:Y:S02]  /*93ec0*/  LOP3.LUT R65, R6, 0xaa, RZ, 0xfc, !PT ;  /* 0x000000aa06417812 */ /* 0x000fe400078efcff */
[----:B------:R-:W-:Y:S02]  /*93ed0*/  LEA.HI.X.SX32 R63, R64, R7, 0x2, P6 ;  /* 0x00000007403f7211 */ /* 0x000fe400030f16ff */
[----:B------:R-:W-:Y:S01]  /*93ee0*/  LEA R64, P6, R0, R5, 0x2 ;  /* 0x0000000500407211 */ /* 0x000fe200078c10ff */
[----:B------:R3:W-:Y:S01]  /*93ef0*/  @P2 STG.E desc[UR22][R60.64], R113 ;  /* 0x000000713c002986 */ /* 0x0007e2000c101916 */
[----:B--2---:R-:W-:Y:S01]  /*93f00*/  ISETP.LT.AND P2, PT, R65, UR5, !P0 ;  /* 0x0000000541007c0c */ /* 0x004fe2000c741270 */
[----:B------:R-:W2:Y:S01]  /*93f10*/  LDCU UR5, c[0x0][0x39c] ;  /* 0x00007380ff0577ac */ /* 0x000ea20008000800 */
[----:B------:R-:W-:Y:S02]  /*93f20*/  LOP3.LUT R66, R6, 0xac, RZ, 0xfc, !PT ;  /* 0x000000ac06427812 */ /* 0x000fe400078efcff */
[----:B------:R-:W-:Y:S01]  /*93f30*/  LEA.HI.X.SX32 R65, R0, R7, 0x2, P6 ;  /* 0x0000000700417211 */ /* 0x000fe200030f16ff */
[----:B------:R-:W-:Y:S01]  /*93f40*/  IMAD R0, R4, 0x2, R0 ;  /* 0x0000000204007824 */ /* 0x000fe200078e0200 */
[----:B------:R-:W-:Y:S01]  /*93f50*/  @P5 STG.E desc[UR22][R62.64], R114 ;  /* 0x000000723e005986 */ /* 0x000fe2000c101916 */
[----:B-1----:R-:W-:Y:S01]  /*93f60*/  ISETP.LT.AND P5, PT, R66, UR6, !P0 ;  /* 0x0000000642007c0c */ /* 0x002fe2000c7a1270 */
[----:B------:R-:W1:Y:S01]  /*93f70*/  LDCU UR6, c[0x0][0x39c] ;  /* 0x00007380ff0677ac */ /* 0x000e620008000800 */
[----:B------:R-:W-:Y:S01]  /*93f80*/  IMAD R66, R4, 0x2, R0 ;  /* 0x0000000204427824 */ /* 0x000fe200078e0200 */
[----:B------:R2:W-:Y:S01]  /*93f90*/  @P4 STG.E desc[UR22][R64.64], R115 ;  /* 0x0000007340004986 */ /* 0x0005e2000c101916 */
[----:B----4-:R-:W-:-:S02]  /*93fa0*/  LEA R2, P4, R0, R5, 0x2 ;  /* 0x0000000500027211 */ /* 0x010fc400078810ff */
[----:B---3--:R-:W-:Y:S02]  /*93fb0*/  LOP3.LUT R61, R6, 0xae, RZ, 0xfc, !PT ;  /* 0x000000ae063d7812 */ /* 0x008fe400078efcff */
[----:B------:R-:W-:Y:S02]  /*93fc0*/  LEA.HI.X.SX32 R3, R0, R7, 0x2, P4 ;  /* 0x0000000700037211 */ /* 0x000fe400020f16ff */
[C---:B------:R-:W-:Y:S02]  /*93fd0*/  LEA R60, P6, R66.reuse, R5, 0x2 ;  /* 0x00000005423c7211 */ /* 0x040fe400078c10ff */
[----:B------:R-:W-:Y:S01]  /*93fe0*/  ISETP.LT.AND P4, PT, R61, UR4, !P0 ;  /* 0x000000043d007c0c */ /* 0x000fe2000c781270 */
[----:B------:R-:W3:Y:S01]  /*93ff0*/  LDCU UR4, c[0x0][0x39c] ;  /* 0x00007380ff0477ac */ /* 0x000ee20008000800 */
[----:B------:R-:W-:Y:S01]  /*94000*/  LEA.HI.X.SX32 R61, R66, R7, 0x2, P6 ;  /* 0x00000007423d7211 */ /* 0x000fe200030f16ff */
[----:B------:R-:W-:Y:S01]  /*94010*/  IMAD R66, R4, 0x2, R66 ;  /* 0x0000000204427824 */ /* 0x000fe200078e0242 */
[C---:B------:R-:W-:Y:S01]  /*94020*/  LOP3.LUT R0, R6.reuse, 0xb0, RZ, 0xfc, !PT ;  /* 0x000000b006007812 */ /* 0x040fe200078efcff */
[----:B------:R4:W-:Y:S01]  /*94030*/  @P3 STG.E desc[UR22][R2.64], R120 ;  /* 0x0000007802003986 */ /* 0x0009e2000c101916 */
[----:B--2---:R-:W-:-:S03]  /*94040*/  LOP3.LUT R64, R6, 0xb2, RZ, 0xfc, !PT ;  /* 0x000000b206407812 */ /* 0x004fc600078efcff */
[----:B------:R2:W-:Y:S01]  /*94050*/  @P2 STG.E desc[UR22][R60.64], R121 ;  /* 0x000000793c002986 */ /* 0x0005e2000c101916 */
[----:B------:R-:W-:Y:S02]  /*94060*/  LEA R62, P2, R66, R5, 0x2 ;  /* 0x00000005423e7211 */ /* 0x000fe400078410ff */
[----:B------:R-:W-:Y:S01]  /*94070*/  ISETP.LT.AND P3, PT, R0, UR5, !P0 ;  /* 0x0000000500007c0c */ /* 0x000fe2000c761270 */
[----:B------:R-:W2:Y:S01]  /*94080*/  LDCU UR5, c[0x0][0x39c] ;  /* 0x00007380ff0577ac */ /* 0x000ea20008000800 */
[----:B------:R-:W-:Y:S01]  /*94090*/  IMAD R0, R4, 0x2, R66 ;  /* 0x0000000204007824 */ /* 0x000fe200078e0242 */
[----:B------:R-:W-:Y:S02]  /*940a0*/  LEA.HI.X.SX32 R63, R66, R7, 0x2, P2 ;  /* 0x00000007423f7211 */ /* 0x000fe400010f16ff */
[----:B-1----:R-:W-:Y:S01]  /*940b0*/  ISETP.LT.AND P2, PT, R64, UR6, !P0 ;  /* 0x0000000640007c0c */ /* 0x002fe2000c741270 */
[----:B------:R-:W-:Y:S01]  /*940c0*/  IMAD R64, R4, 0x2, R0 ;  /* 0x0000000204407824 */ /* 0x000fe200078e0200 */
[----:B----4-:R-:W-:Y:S01]  /*940d0*/  LOP3.LUT R3, R6, 0xb4, RZ, 0xfc, !PT ;  /* 0x000000b406037812 */ /* 0x010fe200078efcff */
[----:B------:R-:W1:Y:S01]  /*940e0*/  LDCU UR6, c[0x0][0x39c] ;  /* 0x00007380ff0677ac */ /* 0x000e620008000800 */
[C---:B------:R-:W-:Y:S01]  /*940f0*/  LEA R2, P6, R0.reuse, R5, 0x2 ;  /* 0x0000000500027211 */ /* 0x040fe200078c10ff */
[----:B------:R4:W-:Y:S01]  /*94100*/  @P5 STG.E desc[UR22][R62.64], R122 ;  /* 0x0000007a3e005986 */ /* 0x0009e2000c101916 */
[----:B---3--:R-:W-:Y:S01]  /*94110*/  ISETP.LT.AND P5, PT, R3, UR4, !P0 ;  /* 0x0000000403007c0c */ /* 0x008fe2000c7a1270 */
[----:B------:R-:W3:Y:S01]  /*94120*/  LDCU UR4, c[0x0][0x39c] ;  /* 0x00007380ff0477ac */ /* 0x000ee20008000800 */
[----:B------:R-:W-:Y:S01]  /*94130*/  LEA.HI.X.SX32 R3, R0, R7, 0x2, P6 ;  /* 0x0000000700037211 */ /* 0x000fe200030f16ff */
[----:B------:R-:W-:Y:S01]  /*94140*/  IMAD R0, R4, 0x2, R64 ;  /* 0x0000000204007824 */ /* 0x000fe200078e0240 */
[----:B--2---:R-:W-:-:S02]  /*94150*/  LEA R60, P6, R64, R5, 0x2 ;  /* 0x00000005403c7211 */ /* 0x004fc400078c10ff */
[----:B------:R-:W-:Y:S02]  /*94160*/  LOP3.LUT R65, R6, 0xb6, RZ, 0xfc, !PT ;  /* 0x000000b606417812 */ /* 0x000fe400078efcff */
[----:B------:R-:W-:Y:S02]  /*94170*/  LEA.HI.X.SX32 R61, R64, R7, 0x2, P6 ;  /* 0x00000007403d7211 */ /* 0x000fe400030f16ff */
[C---:B------:R-:W-:Y:S01]  /*94180*/  LEA R64, P6, R0.reuse, R5, 0x2 ;  /* 0x0000000500407211 */ /* 0x040fe200078c10ff */
[----:B------:R2:W-:Y:S01]  /*94190*/  @P4 STG.E desc[UR22][R2.64], R123 ;  /* 0x0000007b02004986 */ /* 0x0005e2000c101916 */
[----:B------:R-:W-:Y:S01]  /*941a0*/  ISETP.LT.AND P4, PT, R65, UR5, !P0 ;  /* 0x0000000541007c0c */ /* 0x000fe2000c781270 */
[----:B------:R-:W3:Y:S01]  /*941b0*/  LDCU UR5, c[0x0][0x39c] ;  /* 0x00007380ff0577ac */ /* 0x000ee20008000800 */
[----:B------:R-:W-:Y:S02]  /*941c0*/  LEA.HI.X.SX32 R65, R0, R7, 0x2, P6 ;  /* 0x0000000700417211 */ /* 0x000fe400030f16ff */
[----:B----4-:R-:W-:-:S02]  /*941d0*/  LOP3.LUT R62, R6, 0xb8, RZ, 0xfc, !PT ;  /* 0x000000b8063e7812 */ /* 0x010fc400078efcff */
[----:B------:R-:W-:Y:S01]  /*941e0*/  LEA R0, R4, R0, 0x1 ;  /* 0x0000000004007211 */ /* 0x000fe200078e08ff */
[----:B------:R4:W-:Y:S01]  /*941f0*/  @P3 STG.E desc[UR22][R60.64], R128 ;  /* 0x000000803c003986 */ /* 0x0009e2000c101916 */
[----:B-1----:R-:W-:Y:S01]  /*94200*/  ISETP.LT.AND P3, PT, R62, UR6, !P0 ;  /* 0x000000063e007c0c */ /* 0x002fe2000c761270 */
[----:B------:R-:W1:Y:S01]  /*94210*/  LDCU UR6, c[0x0][0x39c] ;  /* 0x00007380ff0677ac */ /* 0x000e620008000800 */
[----:B------:R-:W-:Y:S01]  /*94220*/  LOP3.LUT R63, R6, 0xba, RZ, 0xfc, !PT ;  /* 0x000000ba063f7812 */ /* 0x000fe200078efcff */
[----:B------:R-:W-:Y:S01]  /*94230*/  IMAD R62, R4, 0x2, R0 ;  /* 0x00000002043e7824 */ /* 0x000fe200078e0200 */
[C---:B--2---:R-:W-:Y:S01]  /*94240*/  LEA R2, P6, R0.reuse, R5, 0x2 ;  /* 0x0000000500027211 */ /* 0x044fe200078c10ff */
[----:B------:R2:W-:Y:S01]  /*94250*/  @P2 STG.E desc[UR22][R64.64], R129 ;  /* 0x0000008140002986 */ /* 0x0005e2000c101916 */
[----:B---3--:R-:W-:Y:S01]  /*94260*/  ISETP.LT.AND P2, PT, R63, UR4, !P0 ;  /* 0x000000043f007c0c */ /* 0x008fe2000c741270 */
[----:B------:R-:W3:Y:S01]  /*94270*/  LDCU UR4, c[0x0][0x39c] ;  /* 0x00007380ff0477ac */ /* 0x000ee20008000800 */
        /* <DEDUP_REMOVED lines=8> */
[----:B------:R-:W3:Y:S01]  /*94300*/  LDCU UR5, c[0x0][0x39c] ;  /* 0x00007380ff0577ac */ /* 0x000ee20008000800 */
[----:B------:R-:W-:Y:S01]  /*94310*/  LEA.HI.X.SX32 R63, R0, R7, 0x2, P6 ;  /* 0x00000007003f7211 */ /* 0x000fe200030f16ff */
[----:B------:R-:W-:Y:S01]  /*94320*/  IMAD R0, R4, 0x2, R0 ;  /* 0x0000000204007824 */ /* 0x000fe200078e0200 */
[C---:B--2---:R-:W-:Y:S01]  /*94330*/  LOP3.LUT R64, R6.reuse, 0xbe, RZ, 0xfc, !PT ;  /* 0x000000be06407812 */ /* 0x044fe200078efcff */
[----:B------:R2:W-:Y:S01]  /*94340*/  @P4 STG.E desc[UR22][R60.64], R131 ;  /* 0x000000833c004986 */ /* 0x0005e2000c101916 */
[----:B------:R-:W-:-:S02]  /*94350*/  LOP3.LUT R65, R6, 0xc0, RZ, 0xfc, !PT ;  /* 0x000000c006417812 */ /* 0x000fc400078efcff */
[----:B-1----:R-:W-:Y:S01]  /*94360*/  ISETP.LT.AND P4, PT, R64, UR6, !P0 ;  /* 0x0000000640007c0c */ /* 0x002fe2000c781270 */
[----:B------:R-:W-:Y:S01]  /*94370*/  IMAD R64, R4, 0x2, R0 ;  /* 0x0000000204407824 */ /* 0x000fe200078e0200 */
[----:B------:R-:W1:Y:S01]  /*94380*/  LDCU UR6, c[0x0][0x39c] ;  /* 0x00007380ff0677ac */ /* 0x000e620008000800 */
[C---:B----4-:R-:W-:Y:S01]  /*94390*/  LEA R2, P6, R0.reuse, R5, 0x2 ;  /* 0x0000000500027211 */ /* 0x050fe200078c10ff */
[----:B------:R4:W-:Y:S01]  /*943a0*/  @P3 STG.E desc[UR22][R62.64], R228 ;  /* 0x000000e43e003986 */ /* 0x0009e2000c101916 */
[----:B---3--:R-:W-:Y:S01]  /*943b0*/  ISETP.LT.AND P3, PT, R65, UR4, !P0 ;  /* 0x0000000441007c0c */ /* 0x008fe2000c761270 */
[----:B------:R-:W3:Y:S01]  /*943c0*/  LDCU UR4, c[0x0][0x39c] ;  /* 0x00007380ff0477ac */ /* 0x000ee20008000800 */
[----:B------:R-:W-:Y:S01]  /*943d0*/  LEA.HI.X.SX32 R3, R0, R7, 0x2, P6 ;  /* 0x0000000700037211 */ /* 0x000fe200030f16ff */
[----:B------:R-:W-:Y:S01]  /*943e0*/  IMAD R0, R4, 0x2, R64 ;  /* 0x0000000204007824 */ /* 0x000fe200078e0240 */
[----:B--2---:R-:W-:Y:S02]  /*943f0*/  LEA R60, P6, R64, R5, 0x2 ;  /* 0x00000005403c7211 */ /* 0x004fe400078c10ff */
[----:B------:R-:W-:Y:S01]  /*94400*/  LOP3.LUT R65, R6, 0xc2, RZ, 0xfc, !PT ;  /* 0x000000c206417812 */ /* 0x000fe200078efcff */
[----:B------:R-:W-:Y:S01]  /*94410*/  IMAD R66, R4, 0x2, R0 ;  /* 0x0000000204427824 */ /* 0x000fe200078e0200 */
[----:B------:R-:W-:Y:S01]  /*94420*/  LEA.HI.X.SX32 R61, R64, R7, 0x2, P6 ;  /* 0x00000007403d7211 */ /* 0x000fe200030f16ff */
[----:B------:R2:W-:Y:S01]  /*94430*/  @P2 STG.E desc[UR22][R2.64], R229 ;  /* 0x000000e502002986 */ /* 0x0005e2000c101916 */
[----:B----4-:R-:W-:-:S02]  /*94440*/  LEA R62, P6, R0, R5, 0x2 ;  /* 0x00000005003e7211 */ /* 0x010fc400078c10ff */
[----:B------:R-:W-:Y:S01]  /*94450*/  ISETP.LT.AND P2, PT, R65, UR5, !P0 ;  /* 0x0000000541007c0c */ /* 0x000fe2000c741270 */
[----:B------:R-:W4:Y:S01]  /*94460*/  LDCU UR5, c[0x0][0x39c] ;  /* 0x00007380ff0577ac */ /* 0x000f220008000800 */
[----:B------:R-:W-:Y:S02]  /*94470*/  LOP3.LUT R65, R6, 0xc4, RZ, 0xfc, !PT ;  /* 0x000000c406417812 */ /* 0x000fe400078efcff */
[----:B------:R-:W-:Y:S02]  /*94480*/  LEA.HI.X.SX32 R63, R0, R7, 0x2, P6 ;  /* 0x00000007003f7211 */ /* 0x000fe400030f16ff */
[----:B------:R-:W-:Y:S01]  /*94490*/  LEA R64, P6, R66, R5, 0x2 ;  /* 0x0000000542407211 */ /* 0x000fe200078c10ff */
[----:B------:R2:W-:Y:S01]  /*944a0*/  @P5 STG.E desc[UR22][R60.64], R230 ;  /* 0x000000e63c005986 */ /* 0x0005e2000c101916 */
[----:B-1----:R-:W-:Y:S01]  /*944b0*/  ISETP.LT.AND P5, PT, R65, UR6, !P0 ;  /* 0x0000000641007c0c */ /* 0x002fe2000c7a1270 */
[----:B------:R-:W1:Y:S01]  /*944c0*/  LDCU UR6, c[0x0][0x39c] ;  /* 0x00007380ff0677ac */ /* 0x000e620008000800 */
[----:B------:R-:W-:-:S02]  /*944d0*/  LOP3.LUT R0, R6, 0xc6, RZ, 0xfc, !PT ;  /* 0x000000c606007812 */ /* 0x000fc400078efcff */
[----:B------:R-:W-:Y:S01]  /*944e0*/  LEA.HI.X.SX32 R65, R66, R7, 0x2, P6 ;  /* 0x0000000742417211 */ /* 0x000fe200030f16ff */
[----:B------:R-:W-:Y:S01]  /*944f0*/  IMAD R66, R4, 0x2, R66 ;  /* 0x0000000204427824 */ /* 0x000fe200078e0242 */
[----:B------:R1:W-:Y:S01]  /*94500*/  @P4 STG.E desc[UR22][R62.64], R231 ;  /* 0x000000e73e004986 */ /* 0x0003e2000c101916 */
[----:B---3--:R-:W-:Y:S01]  /*94510*/  ISETP.LT.AND P4, PT, R0, UR4, !P0 ;  /* 0x0000000400007c0c */ /* 0x008fe2000c781270 */
[----:B------:R-:W3:Y:S01]  /*94520*/  LDCU UR4, c[0x0][0x39c] ;  /* 0x00007380ff0477ac */ /* 0x000ee20008000800 */
[----:B------:R-:W-:Y:S01]  /*94530*/  IMAD R0, R4, 0x2, R66 ;  /* 0x0000000204007824 */ /* 0x000fe200078e0242 */
[----:B------:R1:W-:Y:S01]  /*94540*/  @P3 STG.E desc[UR22][R64.64], R16 ;  /* 0x0000001040003986 */ /* 0x0003e2000c101916 */
[-C--:B--2---:R-:W-:Y:S02]  /*94550*/  LEA R2, P3, R66, R5.reuse, 0x2 ;  /* 0x0000000542027211 */ /* 0x084fe400078610ff */
[----:B------:R-:W-:Y:S02]  /*94560*/  LOP3.LUT R61, R6, 0xc8, RZ, 0xfc, !PT ;  /* 0x000000c8063d7812 */ /* 0x000fe400078efcff */
[----:B------:R-:W-:-:S02]  /*94570*/  LEA R60, P6, R0, R5, 0x2 ;  /* 0x00000005003c7211 */ /* 0x000fc400078c10ff */
[-C--:B------:R-:W-:Y:S02]  /*94580*/  LEA.HI.X.SX32 R3, R66, R7.reuse, 0x2, P3 ;  /* 0x0000000742037211 */ /* 0x080fe400018f16ff */
[----:B----4-:R-:W-:Y:S01]  /*94590*/  ISETP.LT.AND P3, PT, R61, UR5, !P0 ;  /* 0x000000053d007c0c */ /* 0x010fe2000c761270 */
[----:B------:R-:W2:Y:S01]  /*945a0*/  LDCU UR5, c[0x0][0x39c] ;  /* 0x00007380ff0577ac */ /* 0x000ea20008000800 */
[----:B------:R-:W-:Y:S01]  /*945b0*/  LEA.HI.X.SX32 R61, R0, R7, 0x2, P6 ;  /* 0x00000007003d7211 */ /* 0x000fe200030f16ff */
[----:B------:R-:W-:Y:S01]  /*945c0*/  IMAD R0, R4, 0x2, R0 ;  /* 0x0000000204007824 */ /* 0x000fe200078e0200 */
[C---:B-1----:R-:W-:Y:S01]  /*945d0*/  LOP3.LUT R62, R6.reuse, 0xca, RZ, 0xfc, !PT ;  /* 0x000000ca063e7812 */ /* 0x042fe200078efcff */
[----:B------:R1:W-:Y:S01]  /*945e0*/  @P2 STG.E desc[UR22][R2.64], R17 ;  /* 0x0000001102002986 */ /* 0x0003e2000c101916 */
[----:B------:R-:W-:Y:S02]  /*945f0*/  LOP3.LUT R64, R6, 0xcc, RZ, 0xfc, !PT ;  /* 0x000000cc06407812 */ /* 0x000fe400078efcff */
[----:B------:R-:W-:Y:S01]  /*94600*/  ISETP.LT.AND P2, PT, R62, UR6, !P0 ;  /* 0x000000063e007c0c */ /* 0x000fe2000c741270 */
[----:B------:R4:W-:Y:S01]  /*94610*/  @P5 STG.E desc[UR22][R60.64], R18 ;  /* 0x000000123c005986 */ /* 0x0009e2000c101916 */
[----:B------:R-:W-:Y:S01]  /*94620*/  LEA R62, P5, R0, R5, 0x2 ;  /* 0x00000005003e7211 */ /* 0x000fe200078a10ff */
[----:B------:R-:W-:Y:S01]  /*94630*/  IMAD R16, R4, 0x2, R0 ;  /* 0x0000000204107824 */ /* 0x000fe200078e0200 */
[----:B------:R-:W4:Y:S02]  /*94640*/  LDCU UR6, c[0x0][0x39c] ;  /* 0x00007380ff0677ac */ /* 0x000f240008000800 */
[----:B------:R-:W-:-:S02]  /*94650*/  LEA.HI.X.SX32 R63, R0, R7, 0x2, P5 ;  /* 0x00000007003f7211 */ /* 0x000fc400028f16ff */
[----:B---3--:R-:W-:Y:S01]  /*94660*/  ISETP.LT.AND P5, PT, R64, UR4, !P0 ;  /* 0x0000000440007c0c */ /* 0x008fe2000c7a1270 */
[----:B------:R-:W3:Y:S01]  /*94670*/  LDCU UR4, c[0x0][0x39c] ;  /* 0x00007380ff0477ac */ /* 0x000ee20008000800 */
[----:B-1----:R-:W-:Y:S01]  /*94680*/  LOP3.LUT R3, R6, 0xce, RZ, 0xfc, !PT ;  /* 0x000000ce06037812 */ /* 0x002fe200078efcff */
[----:B------:R-:W-:Y:S01]  /*94690*/  IMAD R0, R4, 0x2, R16 ;  /* 0x0000000204007824 */ /* 0x000fe200078e0210 */
[----:B------:R-:W-:Y:S01]  /*946a0*/  LEA R2, P6, R16, R5, 0x2 ;  /* 0x0000000510027211 */ /* 0x000fe200078c10ff */
[----:B------:R1:W-:Y:S01]  /*946b0*/  @P4 STG.E desc[UR22][R62.64], R19 ;  /* 0x000000133e004986 */ /* 0x0003e2000c101916 */
[----:B--2---:R-:W-:Y:S01]  /*946c0*/  ISETP.LT.AND P4, PT, R3, UR5, !P0 ;  /* 0x0000000503007c0c */ /* 0x004fe2000c781270 */
[----:B----4-:R-:W-:Y:S01]  /*946d0*/  IMAD R18, R4, 0x2, R0 ;  /* 0x0000000204127824 */ /* 0x010fe200078e0200 */
[----:B------:R-:W-:Y:S01]  /*946e0*/  LEA.HI.X.SX32 R3, R16, R7, 0x2, P6 ;  /* 0x0000000710037211 */ /* 0x000fe200030f16ff */
[----:B------:R-:W2:Y:S01]  /*946f0*/  LDCU UR5, c[0x0][0x39c] ;  /* 0x00007380ff0577ac */ /* 0x000ea20008000800 */
[----:B------:R-:W-:-:S02]  /*94700*/  LEA R16, P6, R0, R5, 0x2 ;  /* 0x0000000500107211 */ /* 0x000fc400078c10ff */
[----:B------:R-:W-:Y:S02]  /*94710*/  LOP3.LUT R61, R6, 0xd0, RZ, 0xfc, !PT ;  /* 0x000000d0063d7812 */ /* 0x000fe400078efcff */
[----:B------:R-:W-:Y:S02]  /*94720*/  LEA.HI.X.SX32 R17, R0, R7, 0x2, P6 ;  /* 0x0000000700117211 */ /* 0x000fe400030f16ff */
[----:B------:R-:W-:Y:S01]  /*94730*/  LOP3.LUT R0, R6, 0xd2, RZ, 0xfc, !PT ;  /* 0x000000d206007812 */ /* 0x000fe200078efcff */
[----:B------:R4:W-:Y:S01]  /*94740*/  @P3 STG.E desc[UR22][R2.64], R24 ;  /* 0x0000001802003986 */ /* 0x0009e2000c101916 */
[----:B------:R-:W-:Y:S02]  /*94750*/  LEA R60, P6, R18, R5, 0x2 ;  /* 0x00000005123c7211 */ /* 0x000fe400078c10ff */
[----:B------:R-:W-:Y:S01]  /*94760*/  ISETP.LT.AND P3, PT, R61, UR6, !P0 ;  /* 0x000000063d007c0c */ /* 0x000fe2000c761270 */
[----:B------:R2:W-:Y:S01]  /*94770*/  @P2 STG.E desc[UR22][R16.64], R25 ;  /* 0x0000001910002986 */ /* 0x0005e2000c101916 */
[----:B---3--:R-:W-:Y:S01]  /*94780*/  ISETP.LT.AND P2, PT, R0, UR4, !P0 ;  /* 0x0000000400007c0c */ /* 0x008fe2000c741270 */
[----:B------:R-:W3:Y:S01]  /*94790*/  LDCU UR4, c[0x0][0x39c] ;  /* 0x00007380ff0477ac */ /* 0x000ee20008000800 */
[----:B------:R-:W-:Y:S01]  /*947a0*/  LEA.HI.X.SX32 R61, R18, R7, 0x2, P6 ;  /* 0x00000007123d7211 */ /* 0x000fe200030f16ff */
[----:B------:R-:W-:Y:S01]  /*947b0*/  IMAD R18, R4, 0x2, R18 ;  /* 0x0000000204127824 */ /* 0x000fe200078e0212 */
[----:B-1----:R-:W-:Y:S01]  /*947c0*/  LOP3.LUT R19, R6, 0xd4, RZ, 0xfc, !PT ;  /* 0x000000d406137812 */ /* 0x002fe200078efcff */
[----:B------:R-:W1:Y:S02]  /*947d0*/  LDCU UR6, c[0x0][0x39c] ;  /* 0x00007380ff0677ac */ /* 0x000e640008000800 */
[----:B------:R-:W-:Y:S01]  /*947e0*/  IMAD R0, R4, 0x2, R18 ;  /* 0x0000000204007824 */ /* 0x000fe200078e0212 */
[----:B----4-:R-:W-:Y:S01]  /*947f0*/  LEA R2, P6, R18, R5, 0x2 ;  /* 0x0000000512027211 */ /* 0x010fe200078c10ff */
[----:B------:R-:W-:Y:S01]  /*94800*/  @P5 STG.E desc[UR22][R60.64], R26 ;  /* 0x0000001a3c005986 */ /* 0x000fe2000c101916 */
[----:B--2---:R-:W-:Y:S01]  /*94810*/  ISETP.LT.AND P5, PT, R19, UR5, !P0 ;  /* 0x0000000513007c0c */ /* 0x004fe2000c7a1270 */
[----:B------:R-:W-:Y:S01]  /*94820*/  IMAD R24, R4, 0x2, R0 ;  /* 0x0000000204187824 */ /* 0x000fe200078e0200 */
[----:B------:R-:W-:Y:S01]  /*94830*/  LEA.HI.X.SX32 R3, R18, R7, 0x2, P6 ;  /* 0x0000000712037211 */ /* 0x000fe200030f16ff */
[----:B------:R-:W2:Y:S01]  /*94840*/  LDCU UR5, c[0x0][0x39c] ;  /* 0x00007380ff0577ac */ /* 0x000ea20008000800 */
[----:B------:R-:W-:-:S02]  /*94850*/  LEA R16, P6, R0, R5, 0x2 ;  /* 0x0000000500107211 */ /* 0x000fc400078c10ff */
[----:B------:R-:W-:Y:S02]  /*94860*/  LOP3.LUT R19, R6, 0xd6, RZ, 0xfc, !PT ;  /* 0x000000d606137812 */ /* 0x000fe400078efcff */
[----:B------:R-:W-:Y:S01]  /*94870*/  LEA.HI.X.SX32 R17, R0, R7, 0x2, P6 ;  /* 0x0000000700117211 */ /* 0x000fe200030f16ff */
[----:B------:R4:W-:Y:S01]  /*94880*/  @P4 STG.E desc[UR22][R2.64], R27 ;  /* 0x0000001b02004986 */ /* 0x0009e2000c101916 */
[C---:B------:R-:W-:Y:S02]  /*94890*/  LEA R18, P6, R24.reuse, R5, 0x2 ;  /* 0x0000000518127211 */ /* 0x040fe400078c10ff */
[----:B---3--:R-:W-:Y:S01]  /*948a0*/  ISETP.LT.AND P4, PT, R19, UR4, !P0 ;  /* 0x0000000413007c0c */ /* 0x008fe2000c781270 */
[----:B------:R-:W3:Y:S01]  /*948b0*/  LDCU UR4, c[0x0][0x39c] ;  /* 0x00007380ff0477ac */ /* 0x000ee20008000800 */
[----:B------:R-:W-:Y:S02]  /*948c0*/  LEA.HI.X.SX32 R19, R24, R7, 0x2, P6 ;  /* 0x0000000718137211 */ /* 0x000fe400030f16ff */
[----:B------:R-:W-:-:S02]  /*948d0*/  LOP3.LUT R0, R6, 0xd8, RZ, 0xfc, !PT ;  /* 0x000000d806007812 */ /* 0x000fc400078efcff */
[----:B------:R-:W-:Y:S01]  /*948e0*/  LEA R24, R4, R24, 0x1 ;  /* 0x0000001804187211 */ /* 0x000fe200078e08ff */
[----:B------:R3:W-:Y:S01]  /*948f0*/  @P3 STG.E desc[UR22][R16.64], R32 ;  /* 0x0000002010003986 */ /* 0x0007e2000c101916 */
[----:B-1----:R-:W-:Y:S01]  /*94900*/  ISETP.LT.AND P3, PT, R0, UR6, !P0 ;  /* 0x0000000600007c0c */ /* 0x002fe2000c761270 */
[----:B------:R-:W1:Y:S01]  /*94910*/  LDCU UR6, c[0x0][0x39c] ;  /* 0x00007380ff0677ac */ /* 0x000e620008000800 */
[----:B------:R-:W-:Y:S01]  /*94920*/  LOP3.LUT R25, R6, 0xda, RZ, 0xfc, !PT ;  /* 0x000000da06197812 */ /* 0x000fe200078efcff */
[----:B------:R-:W-:Y:S01]  /*94930*/  IMAD R0, R4, 0x2, R24 ;  /* 0x0000000204007824 */ /* 0x000fe200078e0218 */
[C---:B----4-:R-:W-:Y:S01]  /*94940*/  LEA R2, P6, R24.reuse, R5, 0x2 ;  /* 0x0000000518027211 */ /* 0x050fe200078c10ff */
[----:B------:R4:W-:Y:S01]  /*94950*/  @P2 STG.E desc[UR22][R18.64], R33 ;  /* 0x0000002112002986 */ /* 0x0009e2000c101916 */
[----:B--2---:R-:W-:Y:S01]  /*94960*/  ISETP.LT.AND P2, PT, R25, UR5, !P0 ;  /* 0x0000000519007c0c */ /* 0x004fe2000c741270 */
[----:B------:R-:W2:Y:S01]  /*94970*/  LDCU UR5, c[0x0][0x39c] ;  /* 0x00007380ff0577ac */ /* 0x000ea20008000800 */
[----:B------:R-:W-:Y:S01]  /*94980*/  LEA.HI.X.SX32 R3, R24, R7, 0x2, P6 ;  /* 0x0000000718037211 */ /* 0x000fe200030f16ff */
[----:B------:R-:W-:Y:S01]  /*94990*/  IMAD R24, R4, 0x2, R0 ;  /* 0x0000000204187824 */ /* 0x000fe200078e0200 */
[----:B---3--:R-:W-:-:S02]  /*949a0*/  LEA R16, P6, R0, R5, 0x2 ;  /* 0x0000000500107211 */ /* 0x008fc400078c10ff */
[----:B------:R-:W-:Y:S01]  /*949b0*/  LOP3.LUT R25, R6, 0xdc, RZ, 0xfc, !PT ;  /* 0x000000dc06197812 */ /* 0x000fe200078efcff */
[----:B------:R3:W-:Y:S01]  /*949c0*/  @P5 STG.E desc[UR22][R2.64], R34 ;  /* 0x0000002202005986 */ /* 0x0007e2000c101916 */
[----:B------:R-:W-:Y:S01]  /*949d0*/  LEA.HI.X.SX32 R17, R0, R7, 0x2, P6 ;  /* 0x0000000700117211 */ /* 0x000fe200030f16ff */
[----:B------:R-:W-:Y:S01]  /*949e0*/  IMAD R0, R4, 0x2, R24 ;  /* 0x0000000204007824 */ /* 0x000fe200078e0218 */
[----:B----4-:R-:W-:Y:S02]  /*949f0*/  LEA R18, P6, R24, R5, 0x2 ;  /* 0x0000000518127211 */ /* 0x010fe400078c10ff */
[----:B------:R-:W-:Y:S01]  /*94a00*/  ISETP.LT.AND P5, PT, R25, UR4, !P0 ;  /* 0x0000000419007c0c */ /* 0x000fe2000c7a1270 */
[----:B------:R-:W4:Y:S01]  /*94a10*/  LDCU UR4, c[0x0][0x39c] ;  /* 0x00007380ff0477ac */ /* 0x000f220008000800 */
[----:B------:R-:W-:Y:S02]  /*94a20*/  LOP3.LUT R25, R6, 0xde, RZ, 0xfc, !PT ;  /* 0x000000de06197812 */ /* 0x000fe400078efcff */
[----:B------:R-:W-:-:S02]  /*94a30*/  LEA.HI.X.SX32 R19, R24, R7, 0x2, P6 ;  /* 0x0000000718137211 */ /* 0x000fc400030f16ff */
[----:B------:R-:W-:Y:S01]  /*94a40*/  LEA R24, P6, R0, R5, 0x2 ;  /* 0x0000000500187211 */ /* 0x000fe200078c10ff */
[----:B------:R3:W-:Y:S01]  /*94a50*/  @P4 STG.E desc[UR22][R16.64], R35 ;  /* 0x0000002310004986 */ /* 0x0007e2000c101916 */
[----:B-1----:R-:W-:Y:S01]  /*94a60*/  ISETP.LT.AND P4, PT, R25, UR6, !P0 ;  /* 0x0000000619007c0c */ /* 0x002fe2000c781270 */
[----:B------:R-:W1:Y:S01]  /*94a70*/  LDCU UR6, c[0x0][0x39c] ;  /* 0x00007380ff0677ac */ /* 0x000e620008000800 */
[----:B------:R-:W-:Y:S02]  /*94a80*/  LOP3.LUT R26, R6, 0xe0, RZ, 0xfc, !PT ;  /* 0x000000e0061a7812 */ /* 0x000fe400078efcff */
[----:B------:R-:W-:Y:S01]  /*94a90*/  LEA.HI.X.SX32 R25, R0, R7, 0x2, P6 ;  /* 0x0000000700197211 */ /* 0x000fe200030f16ff */
[----:B------:R-:W-:Y:S01]  /*94aa0*/  IMAD R0, R4, 0x2, R0 ;  /* 0x0000000204007824 */ /* 0x000fe200078e0200 */
[----:B------:R-:W-:Y:S01]  /*94ab0*/  @P3 STG.E desc[UR22][R18.64], R40 ;  /* 0x0000002812003986 */ /* 0x000fe2000c101916 */
[----:B--2---:R-:W-:Y:S01]  /*94ac0*/  ISETP.LT.AND P3, PT, R26, UR5, !P0 ;  /* 0x000000051a007c0c */ /* 0x004fe2000c761270 */
[----:B------:R-:W2:Y:S01]  /*94ad0*/  LDCU UR5, c[0x0][0x39c] ;  /* 0x00007380ff0577ac */ /* 0x000ea20008000800 */
[----:B------:R-:W-:Y:S01]  /*94ae0*/  IMAD R26, R4, 0x2, R0 ;  /* 0x00000002041a7824 */ /* 0x000fe200078e0200 */
[----:B------:R1:W-:Y:S01]  /*94af0*/  @P2 STG.E desc[UR22][R24.64], R41 ;  /* 0x0000002918002986 */ /* 0x0003e2000c101916 */
[----:B---3--:R-:W-:-:S02]  /*94b00*/  LEA R2, P2, R0, R5, 0x2 ;  /* 0x0000000500027211 */ /* 0x008fc400078410ff */
[----:B------:R-:W-:Y:S02]  /*94b10*/  LOP3.LUT R17, R6, 0xe2, RZ, 0xfc, !PT ;  /* 0x000000e206117812 */ /* 0x000fe400078efcff */
[----:B------:R-:W-:Y:S02]  /*94b20*/  LEA.HI.X.SX32 R3, R0, R7, 0x2, P2 ;  /* 0x0000000700037211 */ /* 0x000fe400010f16ff */
[C---:B------:R-:W-:Y:S02]  /*94b30*/  LEA R16, P6, R26.reuse, R5, 0x2 ;  /* 0x000000051a107211 */ /* 0x040fe400078c10ff */
[----:B----4-:R-:W-:Y:S01]  /*94b40*/  ISETP.LT.AND P2, PT, R17, UR4, !P0 ;  /* 0x0000000411007c0c */ /* 0x010fe2000c741270 */
[----:B------:R-:W3:Y:S01]  /*94b50*/  LDCU UR4, c[0x0][0x39c] ;  /* 0x00007380ff0477ac */ /* 0x000ee20008000800 */
[----:B------:R-:W-:Y:S01]  /*94b60*/  LEA.HI.X.SX32 R17, R26, R7, 0x2, P6 ;  /* 0x000000071a117211 */ /* 0x000fe200030f16ff */
[----:B------:R-:W-:Y:S01]  /*94b70*/  IMAD R26, R4, 0x2, R26 ;  /* 0x00000002041a7824 */ /* 0x000fe200078e021a */
[C---:B------:R-:W-:Y:S01]  /*94b80*/  LOP3.LUT R0, R6.reuse, 0xe4, RZ, 0xfc, !PT ;  /* 0x000000e406007812 */ /* 0x040fe200078efcff */
[----:B------:R4:W-:Y:S01]  /*94b90*/  @P5 STG.E desc[UR22][R2.64], R42 ;  /* 0x0000002a02005986 */ /* 0x0009e2000c101916 */
[----:B-1----:R-:W-:-:S03]  /*94ba0*/  LOP3.LUT R24, R6, 0xe6, RZ, 0xfc, !PT ;  /* 0x000000e606187812 */ /* 0x002fc600078efcff */
[----:B------:R1:W-:Y:S01]  /*94bb0*/  @P4 STG.E desc[UR22][R16.64], R43 ;  /* 0x0000002b10004986 */ /* 0x0003e2000c101916 */
[----:B------:R-:W-:Y:S02]  /*94bc0*/  LEA R18, P4, R26, R5, 0x2 ;  /* 0x000000051a127211 */ /* 0x000fe400078810ff */
[----:B------:R-:W-:Y:S01]  /*94bd0*/  ISETP.LT.AND P5, PT, R0, UR6, !P0 ;  /* 0x0000000600007c0c */ /* 0x000fe2000c7a1270 */
[----:B------:R-:W1:Y:S01]  /*94be0*/  LDCU UR6, c[0x0][0x39c] ;  /* 0x00007380ff0677ac */ /* 0x000e620008000800 */
[----:B------:R-:W-:Y:S01]  /*94bf0*/  IMAD R0, R4, 0x2, R26 ;  /* 0x0000000204007824 */ /* 0x000fe200078e021a */
[----:B------:R-:W-:Y:S02]  /*94c00*/  LEA.HI.X.SX32 R19, R26, R7, 0x2, P4 ;  /* 0x000000071a137211 */ /* 0x000fe400020f16ff */
[----:B--2---:R-:W-:Y:S01]  /*94c10*/  ISETP.LT.AND P4, PT, R24, UR5, !P0 ;  /* 0x0000000518007c0c */ /* 0x004fe2000c781270 */
[----:B------:R-:W2:Y:S01]  /*94c20*/  LDCU UR5, c[0x0][0x39c] ;  /* 0x00007380ff0577ac */ /* 0x000ea20008000800 */
[----:B----4-:R-:W-:Y:S01]  /*94c30*/  LOP3.LUT R3, R6, 0xe8, RZ, 0xfc, !PT ;  /* 0x000000e806037812 */ /* 0x010fe200078efcff */
[----:B------:R-:W-:Y:S01]  /*94c40*/  IMAD R24, R4, 0x2, R0 ;  /* 0x0000000204187824 */ /* 0x000fe200078e0200 */
[C---:B------:R-:W-:Y:S01]  /*94c50*/  LEA R2, P6, R0.reuse, R5, 0x2 ;  /* 0x0000000500027211 */ /* 0x040fe200078c10ff */
[----:B------:R4:W-:Y:S01]  /*94c60*/  @P3 STG.E desc[UR22][R18.64], R192 ;  /* 0x000000c012003986 */ /* 0x0009e2000c101916 */
[----:B---3--:R-:W-:Y:S01]  /*94c70*/  ISETP.LT.AND P3, PT, R3, UR4, !P0 ;  /* 0x0000000403007c0c */ /* 0x008fe2000c761270 */
[----:B------:R-:W3:Y:S01]  /*94c80*/  LDCU UR4, c[0x0][0x39c] ;  /* 0x00007380ff0477ac */ /* 0x000ee20008000800 */
[----:B------:R-:W-:Y:S01]  /*94c90*/  LEA.HI.X.SX32 R3, R0, R7, 0x2, P6 ;  /* 0x0000000700037211 */ /* 0x000fe200030f16ff */
[----:B------:R-:W-:Y:S01]  /*94ca0*/  IMAD R0, R4, 0x2, R24 ;  /* 0x0000000204007824 */ /* 0x000fe200078e0218 */
[----:B-1----:R-:W-:-:S02]  /*94cb0*/  LEA R16, P6, R24, R5, 0x2 ;  /* 0x0000000518107211 */ /* 0x002fc400078c10ff */
[----:B------:R-:W-:Y:S02]  /*94cc0*/  LOP3.LUT R25, R6, 0xea, RZ, 0xfc, !PT ;  /* 0x000000ea06197812 */ /* 0x000fe400078efcff */
[----:B------:R-:W-:Y:S02]  /*94cd0*/  LEA.HI.X.SX32 R17, R24, R7, 0x2, P6 ;  /* 0x0000000718117211 */ /* 0x000fe400030f16ff */
[----:B------:R-:W-:Y:S01]  /*94ce0*/  LEA R24, P6, R0, R5, 0x2 ;  /* 0x0000000500187211 */ /* 0x000fe200078c10ff */
[----:B------:R1:W-:Y:S01]  /*94cf0*/  @P2 STG.E desc[UR22][R2.64], R193 ;  /* 0x000000c102002986 */ /* 0x0003e2000c101916 */
[----:B------:R-:W-:Y:S01]  /*94d00*/  ISETP.LT.AND P2, PT, R25, UR6, !P0 ;  /* 0x0000000619007c0c */ /* 0x000fe2000c741270 */
[----:B------:R-:W3:Y:S01]  /*94d10*/  LDCU UR6, c[0x0][0x39c] ;  /* 0x00007380ff0677ac */ /* 0x000ee20008000800 */
[----:B----4-:R-:W-:Y:S02]  /*94d20*/  LOP3.LUT R18, R6, 0xec, RZ, 0xfc, !PT ;  /* 0x000000ec06127812 */ /* 0x010fe400078efcff */
[----:B------:R-:W-:Y:S01]  /*94d30*/  LEA.HI.X.SX32 R25, R0, R7, 0x2, P6 ;  /* 0x0000000700197211 */ /* 0x000fe200030f16ff */
[----:B------:R-:W-:Y:S01]  /*94d40*/  IMAD R0, R4, 0x2, R0 ;  /* 0x0000000204007824 */ /* 0x000fe200078e0200 */
[----:B------:R4:W-:Y:S01]  /*94d50*/  @P5 STG.E desc[UR22][R16.64], R194 ;  /* 0x000000c210005986 */ /* 0x0009e2000c101916 */
[----:B--2---:R-:W-:Y:S01]  /*94d60*/  ISETP.LT.AND P5, PT, R18, UR5, !P0 ;  /* 0x0000000512007c0c */ /* 0x004fe2000c7a1270 */
[----:B------:R-:W2:Y:S01]  /*94d70*/  LDCU UR5, c[0x0][0x39c] ;  /* 0x00007380ff0577ac */ /* 0x000ea20008000800 */
[----:B------:R-:W-:Y:S01]  /*94d80*/  IMAD R18, R4, 0x2, R0 ;  /* 0x0000000204127824 */ /* 0x000fe200078e0200 */
[----:B-1----:R-:W-:-:S02]  /*94d90*/  LEA R2, P6, R0, R5, 0x2 ;  /* 0x0000000500027211 */ /* 0x002fc400078c10ff */
[----:B------:R-:W-:Y:S01]  /*94da0*/  LOP3.LUT R19, R6, 0xee, RZ, 0xfc, !PT ;  /* 0x000000ee06137812 */ /* 0x000fe200078efcff */
[----:B------:R1:W-:Y:S01]  /*94db0*/  @P4 STG.E desc[UR22][R24.64], R195 ;  /* 0x000000c318004986 */ /* 0x0003e2000c101916 */
[----:B------:R-:W-:Y:S01]  /*94dc0*/  LEA.HI.X.SX32 R3, R0, R7, 0x2, P6 ;  /* 0x0000000700037211 */ /* 0x000fe200030f16ff */
[----:B------:R-:W-:Y:S01]  /*94dd0*/  IMAD R0, R4, 0x2, R18 ;  /* 0x0000000204007824 */ /* 0x000fe200078e0212 */
[----:B---3--:R-:W-:Y:S01]  /*94de0*/  ISETP.LT.AND P4, PT, R19, UR4, !P0 ;  /* 0x0000000413007c0c */ /* 0x008fe2000c781270 */
[----:B------:R-:W3:Y:S01]  /*94df0*/  LDCU UR4, c[0x0][0x39c] ;  /* 0x00007380ff0477ac */ /* 0x000ee20008000800 */
[----:B----4-:R-:W-:-:S04]  /*94e00*/  LEA R16, P6, R18, R5, 0x2 ;  /* 0x0000000512107211 */ /* 0x010fc800078c10ff */
[----:B------:R-:W-:Y:S02]  /*94e10*/  LEA.HI.X.SX32 R17, R18, R7, 0x2, P6 ;  /* 0x0000000712117211 */ /* 0x000fe400030f16ff */
[----:B-1----:R-:W-:Y:S02]  /*94e20*/  LEA R24, P6, R0, R5, 0x2 ;  /* 0x0000000500187211 */ /* 0x002fe400078c10ff */
[C---:B------:R-:W-:Y:S01]  /*94e30*/  LOP3.LUT R19, R6.reuse, 0xf0, RZ, 0xfc, !PT ;  /* 0x000000f006137812 */ /* 0x040fe200078efcff */
[----:B------:R1:W-:Y:S01]  /*94e40*/  @P3 STG.E desc[UR22][R2.64], R232 ;  /* 0x000000e802003986 */ /* 0x0003e2000c101916 */
[----:B------:R-:W-:Y:S02]  /*94e50*/  LOP3.LUT R18, R6, 0xf2, RZ, 0xfc, !PT ;  /* 0x000000f206127812 */ /* 0x000fe400078efcff */
[----:B------:R-:W-:Y:S01]  /*94e60*/  LEA.HI.X.SX32 R25, R0, R7, 0x2, P6 ;  /* 0x0000000700197211 */ /* 0x000fe200030f16ff */
[----:B------:R-:W-:Y:S01]  /*94e70*/  IMAD R0, R4, 0x2, R0 ;  /* 0x0000000204007824 */ /* 0x000fe200078e0200 */
[----:B--2---:R-:W-:Y:S01]  /*94e80*/  ISETP.LT.AND P3, PT, R19, UR5, !P0 ;  /* 0x0000000513007c0c */ /* 0x004fe2000c761270 */
[----:B------:R-:W2:Y:S01]  /*94e90*/  LDCU UR5, c[0x0][0x39c] ;  /* 0x00007380ff0577ac */ /* 0x000ea20008000800 */
[----:B------:R-:W-:Y:S01]  /*94ea0*/  @P2 STG.E desc[UR22][R16.64], R233 ;  /* 0x000000e910002986 */ /* 0x000fe2000c101916 */
[----:B------:R-:W-:Y:S01]  /*94eb0*/  ISETP.LT.AND P2, PT, R18, UR6, !P0 ;  /* 0x0000000612007c0c */ /* 0x000fe2000c741270 */
[----:B------:R-:W-:Y:S01]  /*94ec0*/  IMAD R32, R4, 0x2, R0 ;  /* 0x0000000204207824 */ /* 0x000fe200078e0200 */
[----:B------:R-:W4:Y:S01]  /*94ed0*/  LDCU UR6, c[0x0][0x39c] ;  /* 0x00007380ff0677ac */ /* 0x000f220008000800 */
[----:B------:R2:W-:Y:S01]  /*94ee0*/  @P5 STG.E desc[UR22][R24.64], R234 ;  /* 0x000000ea18005986 */ /* 0x0005e2000c101916 */
[----:B------:R-:W-:-:S02]  /*94ef0*/  LEA R26, P5, R0, R5, 0x2 ;  /* 0x00000005001a7211 */ /* 0x000fc400078a10ff */
[----:B-1----:R-:W-:Y:S01]  /*94f00*/  LOP3.LUT R2, R6, 0xf4, RZ, 0xfc, !PT ;  /* 0x000000f406027812 */ /* 0x002fe200078efcff */
[----:B------:R-:W1:Y:S01]  /*94f10*/  LDS.128 R16, [R252] ;  /* 0x00000000fc107984 */ /* 0x000e620000000c00 */
[----:B------:R-:W-:Y:S02]  /*94f20*/  LEA.HI.X.SX32 R27, R0, R7, 0x2, P5 ;  /* 0x00000007001b7211 */ /* 0x000fe400028f16ff */
[----:B---3--:R-:W-:Y:S01]  /*94f30*/  ISETP.LT.AND P5, PT, R2, UR4, !P0 ;  /* 0x0000000402007c0c */ /* 0x008fe2000c7a1270 */
[----:B------:R-:W3:Y:S01]  /*94f40*/  LDCU UR4, c[0x0][0x39c] ;  /* 0x00007380ff0477ac */ /* 0x000ee20008000800 */
[----:B------:R-:W-:Y:S02]  /*94f50*/  LEA R2, P6, R32, R5, 0x2 ;  /* 0x0000000520027211 */ /* 0x000fe400078c10ff */
[----:B------:R-:W-:Y:S02]  /*94f60*/  LOP3.LUT R0, R6, 0xf6, RZ, 0xfc, !PT ;  /* 0x000000f606007812 */ /* 0x000fe400078efcff */
[----:B------:R-:W-:Y:S01]  /*94f70*/  LEA.HI.X.SX32 R3, R32, R7, 0x2, P6 ;  /* 0x0000000720037211 */ /* 0x000fe200030f16ff */
[----:B------:R-:W-:Y:S01]  /*94f80*/  IMAD R32, R4, 0x2, R32 ;  /* 0x0000000204207824 */ /* 0x000fe200078e0220 */
[----:B------:R3:W-:Y:S01]  /*94f90*/  @P4 STG.E desc[UR22][R26.64], R235 ;  /* 0x000000eb1a004986 */ /* 0x0007e2000c101916 */
[----:B--2---:R-:W-:Y:S01]  /*94fa0*/  ISETP.LT.AND P4, PT, R0, UR5, !P0 ;  /* 0x0000000500007c0c */ /* 0x004fe2000c781270 */
[----:B------:R-:W2:Y:S01]  /*94fb0*/  LDCU UR5, c[0x0][0x39c] ;  /* 0x00007380ff0577ac */ /* 0x000ea20008000800 */
[----:B------:R-:W-:-:S02]  /*94fc0*/  LOP3.LUT R25, R6, 0xf8, RZ, 0xfc, !PT ;  /* 0x000000f806197812 */ /* 0x000fc400078efcff */
[----:B------:R-:W-:Y:S02]  /*94fd0*/  LEA R24, P6, R32, R5, 0x2 ;  /* 0x0000000520187211 */ /* 0x000fe400078c10ff */
[----:B------:R-:W-:Y:S01]  /*94fe0*/  LEA R0, R4, R32, 0x1 ;  /* 0x0000002004007211 */ /* 0x000fe200078e08ff */
[----:B------:R2:W-:Y:S01]  /*94ff0*/  @P3 STG.E desc[UR22][R2.64], R44 ;  /* 0x0000002c02003986 */ /* 0x0005e2000c101916 */
[----:B----4-:R-:W-:Y:S01]  /*95000*/  ISETP.LT.AND P3, PT, R25, UR6, !P0 ;  /* 0x0000000619007c0c */ /* 0x010fe2000c761270 */
[----:B------:R-:W4:Y:S01]  /*95010*/  LDCU UR6, c[0x0][0x39c] ;  /* 0x00007380ff0677ac */ /* 0x000f220008000800 */
[----:B------:R-:W-:Y:S01]  /*95020*/  LEA.HI.X.SX32 R25, R32, R7, 0x2, P6 ;  /* 0x0000000720197211 */ /* 0x000fe200030f16ff */
[----:B------:R-:W-:Y:S01]  /*95030*/  IMAD R32, R4, 0x2, R0 ;  /* 0x0000000204207824 */ /* 0x000fe200078e0200 */
[----:B---3--:R-:W-:Y:S02]  /*95040*/  LEA R26, P6, R0, R5, 0x2 ;  /* 0x00000005001a7211 */ /* 0x008fe400078c10ff */
[----:B------:R-:W-:Y:S01]  /*95050*/  LOP3.LUT R33, R6, 0xfa, RZ, 0xfc, !PT ;  /* 0x000000fa06217812 */ /* 0x000fe200078efcff */
[----:B------:R3:W-:Y:S01]  /*95060*/  @P2 STG.E desc[UR22][R24.64], R45 ;  /* 0x0000002d18002986 */ /* 0x0007e2000c101916 */
[----:B------:R-:W-:Y:S01]  /*95070*/  LEA.HI.X.SX32 R27, R0, R7, 0x2, P6 ;  /* 0x00000007001b7211 */ /* 0x000fe200030f16ff */
[----:B------:R-:W-:Y:S01]  /*95080*/  IMAD R0, R4, 0x2, R32 ;  /* 0x0000000204007824 */ /* 0x000fe200078e0220 */
[----:B------:R-:W-:Y:S01]  /*95090*/  ISETP.LT.AND P2, PT, R33, UR4, !P0 ;  /* 0x0000000421007c0c */ /* 0x000fe2000c741270 */
[----:B------:R-:W1:Y:S01]  /*950a0*/  LDCU UR4, c[0x0][0x39c] ;  /* 0x00007380ff0477ac */ /* 0x000e620008000800 */
[----:B--2---:R-:W-:-:S02]  /*950b0*/  LEA R2, P6, R32, R5, 0x2 ;  /* 0x0000000520027211 */ /* 0x004fc400078c10ff */
[----:B------:R-:W-:Y:S02]  /*950c0*/  LOP3.LUT R33, R6, 0xfc, RZ, 0xfc, !PT ;  /* 0x000000fc06217812 */ /* 0x000fe400078efcff */
[----:B------:R-:W-:Y:S02]  /*950d0*/  LEA.HI.X.SX32 R3, R32, R7, 0x2, P6 ;  /* 0x0000000720037211 */ /* 0x000fe400030f16ff */
[----:B------:R-:W-:Y:S01]  /*950e0*/  LEA R32, P6, R0, R5, 0x2 ;  /* 0x0000000500207211 */ /* 0x000fe200078c10ff */
[----:B------:R2:W-:Y:S01]  /*950f0*/  @P5 STG.E desc[UR22][R26.64], R46 ;  /* 0x0000002e1a005986 */ /* 0x0005e2000c101916 */
[----:B------:R-:W-:Y:S01]  /*95100*/  ISETP.LT.AND P5, PT, R33, UR5, !P0 ;  /* 0x0000000521007c0c */ /* 0x000fe2000c7a1270 */
[----:B------:R-:W2:Y:S01]  /*95110*/  LDCU UR5, c[0x0][0x39c] ;  /* 0x00007380ff0577ac */ /* 0x000ea20008000800 */
[----:B------:R-:W-:Y:S02]  /*95120*/  LOP3.LUT R34, R6, 0xfe, RZ, 0xfc, !PT ;  /* 0x000000fe06227812 */ /* 0x000fe400078efcff */
[----:B------:R-:W-:Y:S01]  /*95130*/  LEA.HI.X.SX32 R33, R0, R7, 0x2, P6 ;  /* 0x0000000700217211 */ /* 0x000fe200030f16ff */
[----:B------:R-:W-:Y:S01]  /*95140*/  IMAD R0, R4, 0x2, R0 ;  /* 0x0000000204007824 */ /* 0x000fe200078e0200 */
[----:B------:R-:W-:Y:S01]  /*95150*/  @P4 STG.E desc[UR22][R2.64], R47 ;  /* 0x0000002f02004986 */ /* 0x000fe2000c101916 */
[----:B----4-:R-:W-:Y:S01]  /*95160*/  ISETP.LT.AND P4, PT, R34, UR6, !P0 ;  /* 0x0000000622007c0c */ /* 0x010fe2000c781270 */
[----:B------:R-:W4:Y:S01]  /*95170*/  LDCU UR6, c[0x0][0x39c] ;  /* 0x00007380ff0677ac */ /* 0x000f220008000800 */
[----:B------:R-:W-:Y:S01]  /*95180*/  IMAD R34, R4, 0x2, R0 ;  /* 0x0000000204227824 */ /* 0x000fe200078e0200 */
[----:B-1----:R1:W-:Y:S01]  /*95190*/  @P3 STG.E desc[UR22][R32.64], R16 ;  /* 0x0000001020003986 */ /* 0x0023e2000c101916 */
[----:B---3--:R-:W-:-:S02]  /*951a0*/  LEA R24, P3, R0, R5, 0x2 ;  /* 0x0000000500187211 */ /* 0x008fc400078610ff */
[----:B--2---:R-:W-:Y:S02]  /*951b0*/  LOP3.LUT R27, R6, 0x100, RZ, 0xfc, !PT ;  /* 0x00000100061b7812 */ /* 0x004fe400078efcff */
[----:B------:R-:W-:Y:S02]  /*951c0*/  LEA.HI.X.SX32 R25, R0, R7, 0x2, P3 ;  /* 0x0000000700197211 */ /* 0x000fe400018f16ff */
[C---:B------:R-:W-:Y:S02]  /*951d0*/  LEA R26, P6, R34.reuse, R5, 0x2 ;  /* 0x00000005221a7211 */ /* 0x040fe400078c10ff */
[----:B------:R-:W-:Y:S01]  /*951e0*/  ISETP.LT.AND P3, PT, R27, UR4, !P0 ;  /* 0x000000041b007c0c */ /* 0x000fe2000c761270 */
[----:B------:R-:W2:Y:S01]  /*951f0*/  LDCU UR4, c[0x0][0x39c] ;  /* 0x00007380ff0477ac */ /* 0x000ea20008000800 */
        /* <DEDUP_REMOVED lines=8> */
[----:B------:R-:W2:Y:S01]  /*95280*/  LDCU UR5, c[0x0][0x39c] ;  /* 0x00007380ff0577ac */ /* 0x000ea20008000800 */
[----:B------:R-:W-:Y:S01]  /*95290*/  IMAD R0, R4, 0x2, R34 ;  /* 0x0000000204007824 */ /* 0x000fe200078e0222 */
[----:B------:R-:W-:Y:S02]  /*952a0*/  LEA.HI.X.SX32 R3, R34, R7, 0x2, P5 ;  /* 0x0000000722037211 */ /* 0x000fe400028f16ff */
[----:B----4-:R-:W-:Y:S01]  /*952b0*/  ISETP.LT.AND P5, PT, R16, UR6, !P0 ;  /* 0x0000000610007c0c */ /* 0x010fe2000c7a1270 */
[----:B------:R-:W4:Y:S01]  /*952c0*/  LDCU UR6, c[0x0][0x39c] ;  /* 0x00007380ff0677ac */ /* 0x000f220008000800 */
[----:B---3--:R-:W-:-:S02]  /*952d0*/  LOP3.LUT R17, R6, 0x106, RZ, 0xfc, !PT ;  /* 0x0000010606117812 */ /* 0x008fc400078efcff */
[----:B------:R-:W-:Y:S01]  /*952e0*/  LEA R16, P6, R0, R5, 0x2 ;  /* 0x0000000500107211 */ /* 0x000fe200078c10ff */
[----:B-1----:R-:W-:Y:S01]  /*952f0*/  IMAD R18, R4, 0x2, R0 ;  /* 0x0000000204127824 */ /* 0x002fe200078e0200 */
[----:B------:R1:W-:Y:S01]  /*95300*/  @P4 STG.E desc[UR22][R2.64], R19 ;  /* 0x0000001302004986 */ /* 0x0003e2000c101916 */
[----:B--2---:R-:W-:Y:S01]  /*95310*/  ISETP.LT.AND P4, PT, R17, UR4, !P0 ;  /* 0x0000000411007c0c */ /* 0x004fe2000c781270 */
[----:B------:R-:W2:Y:S01]  /*95320*/  LDCU UR4, c[0x0][0x39c] ;  /* 0x00007380ff0477ac */ /* 0x000ea20008000800 */
[----:B------:R-:W-:Y:S01]  /*95330*/  LEA.HI.X.SX32 R17, R0, R7, 0x2, P6 ;  /* 0x0000000700117211 */ /* 0x000fe200030f16ff */
[----:B------:R-:W-:Y:S01]  /*95340*/  IMAD R0, R4, 0x2, R18 ;  /* 0x0000000204007824 */ /* 0x000fe200078e0212 */
[----:B------:R-:W-:Y:S02]  /*95350*/  LEA R24, P6, R18, R5, 0x2 ;  /* 0x0000000512187211 */ /* 0x000fe400078c10ff */
[----:B------:R-:W-:Y:S02]  /*95360*/  LOP3.LUT R27, R6, 0x108, RZ, 0xfc, !PT ;  /* 0x00000108061b7812 */ /* 0x000fe400078efcff */
[----:B------:R-:W-:-:S02]  /*95370*/  LEA.HI.X.SX32 R25, R18, R7, 0x2, P6 ;  /* 0x0000000712197211 */ /* 0x000fc400030f16ff */
[C---:B------:R-:W-:Y:S01]  /*95380*/  LEA R26, P6, R0.reuse, R5, 0x2 ;  /* 0x00000005001a7211 */ /* 0x040fe200078c10ff */
[----:B------:R3:W-:Y:S01]  /*95390*/  @P3 STG.E desc[UR22][R16.64], R213 ;  /* 0x000000d510003986 */ /* 0x0007e2000c101916 */
[----:B------:R-:W-:Y:S01]  /*953a0*/  ISETP.LT.AND P3, PT, R27, UR5, !P0 ;  /* 0x000000051b007c0c */ /* 0x000fe2000c761270 */
[----:B------:R-:W2:Y:S01]  /*953b0*/  LDCU UR5, c[0x0][0x39c] ;  /* 0x00007380ff0577ac */ /* 0x000ea20008000800 */
[----:B------:R-:W-:Y:S01]  /*953c0*/  LEA.HI.X.SX32 R27, R0, R7, 0x2, P6 ;  /* 0x00000007001b7211 */ /* 0x000fe200030f16ff */
[----:B------:R-:W-:Y:S01]  /*953d0*/  IMAD R0, R4, 0x2, R0 ;  /* 0x0000000204007824 */ /* 0x000fe200078e0200 */
[C---:B-1----:R-:W-:Y:S01]  /*953e0*/  LOP3.LUT R2, R6.reuse, 0x10a, RZ, 0xfc, !PT ;  /* 0x0000010a06027812 */ /* 0x042fe200078efcff */
[----:B------:R1:W-:Y:S01]  /*953f0*/  @P2 STG.E desc[UR22][R24.64], R226 ;  /* 0x000000e218002986 */ /* 0x0003e2000c101916 */
[----:B------:R-:W-:-:S03]  /*95400*/  LOP3.LUT R3, R6, 0x10c, RZ, 0xfc, !PT ;  /* 0x0000010c06037812 */ /* 0x000fc600078efcff */
[----:B---3--:R-:W3:Y:S01]  /*95410*/  LDL.LU R213, [R1+0x10] ;  /* 0x0000100001d57983 */ /* 0x008ee20000300800 */
[----:B----4-:R-:W-:Y:S01]  /*95420*/  ISETP.LT.AND P2, PT, R2, UR6, !P0 ;  /* 0x0000000602007c0c */ /* 0x010fe2000c741270 */
[----:B------:R-:W-:Y:S01]  /*95430*/  IMAD R18, R4, 0x2, R0 ;  /* 0x0000000204127824 */ /* 0x000fe200078e0200 */
[C---:B------:R-:W-:Y:S01]  /*95440*/  LEA R2, P6, R0.reuse, R5, 0x2 ;  /* 0x0000000500027211 */ /* 0x040fe200078c10ff */
[----:B------:R4:W-:Y:S04]  /*95450*/  @P5 STG.E desc[UR22][R26.64], R225 ;  /* 0x000000e11a005986 */ /* 0x0009e8000c101916 */
[----:B-1----:R-:W3:Y:S01]  /*95460*/  LDL.LU R226, [R1+0x14] ;  /* 0x0000140001e27983 */ /* 0x002ee20000300800 */
[----:B--2---:R-:W-:Y:S01]  /*95470*/  ISETP.LT.AND P5, PT, R3, UR4, !P0 ;  /* 0x0000000403007c0c */ /* 0x004fe2000c7a1270 */
[----:B------:R-:W1:Y:S01]  /*95480*/  LDCU UR6, c[0x0][0x39c] ;  /* 0x00007380ff0677ac */ /* 0x000e620008000800 */
[----:B------:R-:W-:Y:S01]  /*95490*/  LEA.HI.X.SX32 R3, R0, R7, 0x2, P6 ;  /* 0x0000000700037211 */ /* 0x000fe200030f16ff */
[----:B------:R-:W2:Y:S04]  /*954a0*/  LDCU UR4, c[0x0][0x39c] ;  /* 0x00007380ff0477ac */ /* 0x000ea80008000800 */
[----:B------:R1:W-:Y:S04]  /*954b0*/  @P4 STG.E desc[UR22][R2.64], R224 ;  /* 0x000000e002004986 */ /* 0x0003e8000c101916 */
[----:B----4-:R-:W4:Y:S04]  /*954c0*/  LDL.LU R225, [R1+0x18] ;  /* 0x0000180001e17983 */ /* 0x010f280000300800 */
[----:B-1----:R-:W4:Y:S01]  /*954d0*/  LDL.LU R224, [R1+0x1c] ;  /* 0x00001c0001e07983 */ /* 0x002f220000300800 */
[----:B------:R-:W-:Y:S01]  /*954e0*/  LEA R16, P6, R18, R5, 0x2 ;  /* 0x0000000512107211 */ /* 0x000fe200078c10ff */
[----:B------:R-:W-:Y:S01]  /*954f0*/  IMAD R0, R4, 0x2, R18 ;  /* 0x0000000204007824 */ /* 0x000fe200078e0212 */
[----:B------:R-:W-:-:S02]  /*95500*/  LOP3.LUT R19, R6, 0x10e, RZ, 0xfc, !PT ;  /* 0x0000010e06137812 */ /* 0x000fc400078efcff */
[----:B------:R-:W-:Y:S02]  /*95510*/  LEA.HI.X.SX32 R17, R18, R7, 0x2, P6 ;  /* 0x0000000712117211 */ /* 0x000fe400030f16ff */
[C---:B------:R-:W-:Y:S02]  /*95520*/  LEA R18, P6, R0.reuse, R5, 0x2 ;  /* 0x0000000500127211 */ /* 0x040fe400078c10ff */
[----:B------:R-:W-:Y:S01]  /*95530*/  ISETP.LT.AND P4, PT, R19, UR5, !P0 ;  /* 0x0000000513007c0c */ /* 0x000fe2000c781270 */
[----:B------:R-:W1:Y:S01]  /*95540*/  LDCU UR5, c[0x0][0x39c] ;  /* 0x00007380ff0577ac */ /* 0x000e620008000800 */
[----:B------:R-:W-:Y:S01]  /*95550*/  LEA.HI.X.SX32 R19, R0, R7, 0x2, P6 ;  /* 0x0000000700137211 */ /* 0x000fe200030f16ff */
[----:B------:R-:W-:Y:S01]  /*95560*/  IMAD R0, R4, 0x2, R0 ;  /* 0x0000000204007824 */ /* 0x000fe200078e0200 */
[C---:B------:R-:W-:Y:S01]  /*95570*/  LOP3.LUT R24, R6.reuse, 0x110, RZ, 0xfc, !PT ;  /* 0x0000011006187812 */ /* 0x040fe200078efcff */
[----:B------:R1:W-:Y:S01]  /*95580*/  @P3 STG.E desc[UR22][R16.64], R222 ;  /* 0x000000de10003986 */ /* 0x0003e2000c101916 */
[----:B------:R-:W-:-:S02]  /*95590*/  LOP3.LUT R25, R6, 0x112, RZ, 0xfc, !PT ;  /* 0x0000011206197812 */ /* 0x000fc400078efcff */
[----:B------:R-:W-:Y:S01]  /*955a0*/  ISETP.LT.AND P3, PT, R24, UR6, !P0 ;  /* 0x0000000618007c0c */ /* 0x000fe2000c761270 */
[----:B------:R-:W-:Y:S01]  /*955b0*/  IMAD R24, R4, 0x2, R0 ;  /* 0x0000000204187824 */ /* 0x000fe200078e0200 */
[C---:B------:R-:W-:Y:S01]  /*955c0*/  LEA R2, P6, R0.reuse, R5, 0x2 ;  /* 0x0000000500027211 */ /* 0x040fe200078c10ff */
[----:B------:R-:W1:Y:S01]  /*955d0*/  LDCU UR6, c[0x0][0x39c] ;  /* 0x00007380ff0677ac */ /* 0x000e620008000800 */
[----:B------:R1:W-:Y:S01]  /*955e0*/  @P2 STG.E desc[UR22][R18.64], R223 ;  /* 0x000000df12002986 */ /* 0x0003e2000c101916 */
[----:B--2---:R-:W-:Y:S02]  /*955f0*/  ISETP.LT.AND P2, PT, R25, UR4, !P0 ;  /* 0x0000000419007c0c */ /* 0x004fe4000c741270 */
[----:B------:R-:W-:Y:S01]  /*95600*/  LEA.HI.X.SX32 R3, R0, R7, 0x2, P6 ;  /* 0x0000000700037211 */ /* 0x000fe200030f16ff */
[----:B------:R-:W-:Y:S01]  /*95610*/  IMAD R0, R4, 0x2, R24 ;  /* 0x0000000204007824 */ /* 0x000fe200078e0218 */
[----:B-1----:R-:W-:Y:S01]  /*95620*/  LEA R16, P6, R24, R5, 0x2 ;  /* 0x0000000518107211 */ /* 0x002fe200078c10ff */
[----:B------:R-:W1:Y:S01]  /*95630*/  LDCU UR4, c[0x0][0x39c] ;  /* 0x00007380ff0477ac */ /* 0x000e620008000800 */
[----:B------:R-:W-:Y:S01]  /*95640*/  LOP3.LUT R25, R6, 0x114, RZ, 0xfc, !PT ;  /* 0x0000011406197812 */ /* 0x000fe200078efcff */
[----:B------:R-:W-:Y:S01]  /*95650*/  IMAD R26, R4, 0x2, R0 ;  /* 0x00000002041a7824 */ /* 0x000fe200078e0200 */
[----:B------:R-:W-:Y:S01]  /*95660*/  LEA.HI.X.SX32 R17, R24, R7, 0x2, P6 ;  /* 0x0000000718117211 */ /* 0x000fe200030f16ff */
[----:B------:R-:W-:Y:S01]  /*95670*/  @P5 STG.E desc[UR22][R2.64], R237 ;  /* 0x000000ed02005986 */ /* 0x000fe2000c101916 */
[----:B------:R-:W-:-:S02]  /*95680*/  LEA R18, P6, R0, R5, 0x2 ;  /* 0x0000000500127211 */ /* 0x000fc400078c10ff */
[----:B------:R-:W-:Y:S01]  /*95690*/  ISETP.LT.AND P5, PT, R25, UR5, !P0 ;  /* 0x0000000519007c0c */ /* 0x000fe2000c7a1270 */
[----:B------:R-:W2:Y:S01]  /*956a0*/  LDCU UR5, c[0x0][0x39c] ;  /* 0x00007380ff0577ac */ /* 0x000ea20008000800 */
[----:B------:R-:W-:Y:S02]  /*956b0*/  LOP3.LUT R25, R6, 0x116, RZ, 0xfc, !PT ;  /* 0x0000011606197812 */ /* 0x000fe400078efcff */
[----:B------:R-:W-:Y:S02]  /*956c0*/  LEA.HI.X.SX32 R19, R0, R7, 0x2, P6 ;  /* 0x0000000700137211 */ /* 0x000fe400030f16ff */
[C---:B------:R-:W-:Y:S01]  /*956d0*/  LEA R24, P6, R26.reuse, R5, 0x2 ;  /* 0x000000051a187211 */ /* 0x040fe200078c10ff */
[----:B------:R1:W-:Y:S01]  /*956e0*/  @P4 STG.E desc[UR22][R16.64], R227 ;  /* 0x000000e310004986 */ /* 0x0003e2000c101916 */
[----:B------:R-:W-:Y:S01]  /*956f0*/  ISETP.LT.AND P4, PT, R25, UR6, !P0 ;  /* 0x0000000619007c0c */ /* 0x000fe2000c781270 */
[----:B------:R-:W2:Y:S01]  /*95700*/  LDCU UR6, c[0x0][0x39c] ;  /* 0x00007380ff0677ac */ /* 0x000ea20008000800 */
[----:B------:R-:W-:-:S02]  /*95710*/  LEA.HI.X.SX32 R25, R26, R7, 0x2, P6 ;  /* 0x000000071a197211 */ /* 0x000fc400030f16ff */
[----:B------:R-:W-:Y:S02]  /*95720*/  LOP3.LUT R0, R6, 0x118, RZ, 0xfc, !PT ;  /* 0x0000011806007812 */ /* 0x000fe400078efcff */
[----:B------:R-:W-:Y:S02]  /*95730*/  LEA R26, R4, R26, 0x1 ;  /* 0x0000001a041a7211 */ /* 0x000fe400078e08ff */
[----:B-1----:R-:W-:Y:S01]  /*95740*/  LOP3.LUT R17, R6, 0x11a, RZ, 0xfc, !PT ;  /* 0x0000011a06117812 */ /* 0x002fe200078efcff */
[----:B---3--:R1:W-:Y:S01]  /*95750*/  @P3 STG.E desc[UR22][R18.64], R213 ;  /* 0x000000d512003986 */ /* 0x0083e2000c101916 */
[----:B------:R-:W-:Y:S01]  /*95760*/  ISETP.LT.AND P3, PT, R0, UR4, !P0 ;  /* 0x0000000400007c0c */ /* 0x000fe2000c761270 */
[----:B------:R-:W-:Y:S01]  /*95770*/  IMAD R0, R4, 0x2, R26 ;  /* 0x0000000204007824 */ /* 0x000fe200078e021a */
[----:B------:R-:W3:Y:S01]  /*95780*/  LDCU UR4, c[0x0][0x39c] ;  /* 0x00007380ff0477ac */ /* 0x000ee20008000800 */
[----:B------:R3:W-:Y:S01]  /*95790*/  @P2 STG.E desc[UR22][R24.64], R226 ;  /* 0x000000e218002986 */ /* 0x0007e2000c101916 */
[----:B------:R-:W-:-:S02]  /*957a0*/  LEA R2, P2, R26, R5, 0x2 ;  /* 0x000000051a027211 */ /* 0x000fc400078410ff */
[----:B------:R-:W-:Y:S02]  /*957b0*/  LEA R16, P6, R0, R5, 0x2 ;  /* 0x0000000500107211 */ /* 0x000fe400078c10ff */
[-C--:B------:R-:W-:Y:S02]  /*957c0*/  LEA.HI.X.SX32 R3, R26, R7.reuse, 0x2, P2 ;  /* 0x000000071a037211 */ /* 0x080fe400010f16ff */
[----:B--2---:R-:W-:Y:S01]  /*957d0*/  ISETP.LT.AND P2, PT, R17, UR5, !P0 ;  /* 0x0000000511007c0c */ /* 0x004fe2000c741270 */
[----:B------:R-:W2:Y:S01]  /*957e0*/  LDCU UR5, c[0x0][0x39c] ;  /* 0x00007380ff0577ac */ /* 0x000ea20008000800 */
[----:B------:R-:W-:Y:S01]  /*957f0*/  LEA.HI.X.SX32 R17, R0, R7, 0x2, P6 ;  /* 0x0000000700117211 */ /* 0x000fe200030f16ff */
[----:B------:R-:W-:Y:S01]  /*95800*/  IMAD R0, R4, 0x2, R0 ;  /* 0x0000000204007824 */ /* 0x000fe200078e0200 */
[C---:B-1----:R-:W-:Y:S01]  /*95810*/  LOP3.LUT R18, R6.reuse, 0x11c, RZ, 0xfc, !PT ;  /* 0x0000011c06127812 */ /* 0x042fe200078efcff */
[----:B----4-:R1:W-:Y:S01]  /*95820*/  @P5 STG.E desc[UR22][R2.64], R225 ;  /* 0x000000e102005986 */ /* 0x0103e2000c101916 */
[----:B---3--:R-:W-:-:S02]  /*95830*/  LOP3.LUT R25, R6, 0x11e, RZ, 0xfc, !PT ;  /* 0x0000011e06197812 */ /* 0x008fc400078efcff */
[----:B------:R-:W-:Y:S01]  /*95840*/  ISETP.LT.AND P5, PT, R18, UR6, !P0 ;  /* 0x0000000612007c0c */ /* 0x000fe2000c7a1270 */
[----:B------:R-:W-:Y:S01]  /*95850*/  IMAD R24, R4, 0x2, R0 ;  /* 0x0000000204187824 */ /* 0x000fe200078e0200 */
[----:B------:R-:W3:Y:S01]  /*95860*/  LDCU UR6, c[0x0][0x39c] ;  /* 0x00007380ff0677ac */ /* 0x000ee20008000800 */
[----:B------:R4:W-:Y:S01]  /*95870*/  @P4 STG.E desc[UR22][R16.64], R224 ;  /* 0x000000e010004986 */ /* 0x0009e2000c101916 */
[----:B------:R-:W-:-:S04]  /*95880*/  LEA R18, P4, R0, R5, 0x2 ;  /* 0x0000000500127211 */ /* 0x000fc800078810ff */
[----:B------:R-:W-:Y:S02]  /*95890*/  LEA.HI.X.SX32 R19, R0, R7, 0x2, P4 ;  /* 0x0000000700137211 */ /* 0x000fe400020f16ff */
[----:B------:R-:W-:Y:S01]  /*958a0*/  ISETP.LT.AND P4, PT, R25, UR4, !P0 ;  /* 0x0000000419007c0c */ /* 0x000fe2000c781270 */
[----:B------:R-:W3:Y:S01]  /*958b0*/  LDCU UR4, c[0x0][0x39c] ;  /* 0x00007380ff0477ac */ /* 0x000ee20008000800 */
[----:B-1----:R-:W-:Y:S01]  /*958c0*/  LOP3.LUT R3, R6, 0x120, RZ, 0xfc, !PT ;  /* 0x0000012006037812 */ /* 0x002fe200078efcff */
[----:B------:R-:W-:Y:S01]  /*958d0*/  IMAD R0, R4, 0x2, R24 ;  /* 0x0000000204007824 */ /* 0x000fe200078e0218 */
[----:B------:R-:W-:Y:S01]  /*958e0*/  LEA R2, P6, R24, R5, 0x2 ;  /* 0x0000000518027211 */ /* 0x000fe200078c10ff */
[----:B------:R1:W-:Y:S01]  /*958f0*/  @P3 STG.E desc[UR22][R18.64], R196 ;  /* 0x000000c412003986 */ /* 0x0003e2000c101916 */
[----:B--2---:R-:W-:Y:S01]  /*95900*/  ISETP.LT.AND P3, PT, R3, UR5, !P0 ;  /* 0x0000000503007c0c */ /* 0x004fe2000c761270 */
[----:B------:R-:W-:Y:S01]  /*95910*/  IMAD R26, R4, 0x2, R0 ;  /* 0x00000002041a7824 */ /* 0x000fe200078e0200 */
[----:B------:R-:W-:Y:S01]  /*95920*/  LEA.HI.X.SX32 R3, R24, R7, 0x2, P6 ;  /* 0x0000000718037211 */ /* 0x000fe200030f16ff */
[----:B------:R-:W2:Y:S01]  /*95930*/  LDCU UR5, c[0x0][0x39c] ;  /* 0x00007380ff0577ac */ /* 0x000ea20008000800 */
[----:B----4-:R-:W-:-:S02]  /*95940*/  LEA R16, P6, R0, R5, 0x2 ;  /* 0x0000000500107211 */ /* 0x010fc400078c10ff */
[----:B------:R-:W-:Y:S02]  /*95950*/  LOP3.LUT R25, R6, 0x122, RZ, 0xfc, !PT ;  /* 0x0000012206197812 */ /* 0x000fe400078efcff */
[----:B------:R-:W-:Y:S02]  /*95960*/  LEA.HI.X.SX32 R17, R0, R7, 0x2, P6 ;  /* 0x0000000700117211 */ /* 0x000fe400030f16ff */
[----:B------:R-:W-:Y:S02]  /*95970*/  LEA R24, P6, R26, R5, 0x2 ;  /* 0x000000051a187211 */ /* 0x000fe400078c10ff */
[----:B------:R-:W-:Y:S01]  /*95980*/  LOP3.LUT R0, R6, 0x124, RZ, 0xfc, !PT ;  /* 0x0000012406007812 */ /* 0x000fe200078efcff */
[----:B------:R4:W-:Y:S01]  /*95990*/  @P2 STG.E desc[UR22][R2.64], R197 ;  /* 0x000000c502002986 */ /* 0x0009e2000c101916 */
[----:B---3--:R-:W-:Y:S01]  /*959a0*/  ISETP.LT.AND P2, PT, R25, UR6, !P0 ;  /* 0x0000000619007c0c */ /* 0x008fe2000c741270 */
[----:B------:R-:W3:Y:S01]  /*959b0*/  LDCU UR6, c[0x0][0x39c] ;  /* 0x00007380ff0677ac */ /* 0x000ee20008000800 */
[----:B------:R-:W-:Y:S01]  /*959c0*/  LEA.HI.X.SX32 R25, R26, R7, 0x2, P6 ;  /* 0x000000071a197211 */ /* 0x000fe200030f16ff */
[----:B------:R2:W-:Y:S01]  /*959d0*/  @P5 STG.E desc[UR22][R16.64], R198 ;  /* 0x000000c610005986 */ /* 0x0005e2000c101916 */
[----:B------:R-:W-:Y:S01]  /*959e0*/  ISETP.LT.AND P5, PT, R0, UR4, !P0 ;  /* 0x0000000400007c0c */ /* 0x000fe2000c7a1270 */
[----:B------:R-:W3:Y:S01]  /*959f0*/  LDCU UR4, c[0x0][0x39c] ;  /* 0x00007380ff0477ac */ /* 0x000ee20008000800 */
[----:B------:R-:W-:Y:S01]  /*95a00*/  IMAD R26, R4, 0x2, R26 ;  /* 0x00000002041a7824 */ /* 0x000fe200078e021a */
[----:B-1----:R-:W-:-:S03]  /*95a10*/  LOP3.LUT R18, R6, 0x126, RZ, 0xfc, !PT ;  /* 0x0000012606127812 */ /* 0x002fc600078efcff */
[----:B------:R-:W-:Y:S01]  /*95a20*/  IMAD R0, R4, 0x2, R26 ;  /* 0x0000000204007824 */ /* 0x000fe200078e021a */
[----:B----4-:R-:W-:Y:S01]  /*95a30*/  LEA R2, P6, R26, R5, 0x2 ;  /* 0x000000051a027211 */ /* 0x010fe200078c10ff */
        /* <DEDUP_REMOVED lines=10> */
[----:B---3--:R-:W-:Y:S01]  /*95ae0*/  ISETP.LT.AND P3, PT, R19, UR4, !P0 ;  /* 0x0000000413007c0c */ /* 0x008fe2000c761270 */
[----:B------:R-:W3:Y:S01]  /*95af0*/  LDCU UR4, c[0x0][0x39c] ;  /* 0x00007380ff0477ac */ /* 0x000ee20008000800 */
[----:B------:R-:W-:Y:S01]  /*95b00*/  LEA.HI.X.SX32 R19, R26, R7, 0x2, P6 ;  /* 0x000000071a137211 */ /* 0x000fe200030f16ff */
[----:B------:R-:W-:Y:S01]  /*95b10*/  IMAD R26, R4, 0x2, R26 ;  /* 0x00000002041a7824 */ /* 0x000fe200078e021a */
[C---:B------:R-:W-:Y:S01]  /*95b20*/  LOP3.LUT R0, R6.reuse, 0x12a, RZ, 0xfc, !PT ;  /* 0x0000012a06007812 */ /* 0x040fe200078efcff */
[----:B------:R3:W-:Y:S01]  /*95b30*/  @P2 STG.E desc[UR22][R16.64], R201 ;  /* 0x000000c910002986 */ /* 0x0007e2000c101916 */
[----:B-1----:R-:W-:Y:S02]  /*95b40*/  LOP3.LUT R24, R6, 0x12c, RZ, 0xfc, !PT ;  /* 0x0000012c06187812 */ /* 0x002fe400078efcff */
[----:B------:R-:W-:Y:S01]  /*95b50*/  ISETP.LT.AND P2, PT, R0, UR6, !P0 ;  /* 0x0000000600007c0c */ /* 0x000fe2000c741270 */
[----:B------:R-:W-:Y:S01]  /*95b60*/  IMAD R0, R4, 0x2, R26 ;  /* 0x0000000204007824 */ /* 0x000fe200078e021a */
[----:B------:R-:W1:Y:S01]  /*95b70*/  LDCU UR6, c[0x0][0x39c] ;  /* 0x00007380ff0677ac */ /* 0x000e620008000800 */
[----:B----4-:R-:W-:Y:S01]  /*95b80*/  LEA R2, P6, R26, R5, 0x2 ;  /* 0x000000051a027211 */ /* 0x010fe200078c10ff */
[----:B------:R4:W-:Y:S01]  /*95b90*/  @P5 STG.E desc[UR22][R18.64], R202 ;  /* 0x000000ca12005986 */ /* 0x0009e2000c101916 */
[----:B--2---:R-:W-:Y:S01]  /*95ba0*/  ISETP.LT.AND P5, PT, R24, UR5, !P0 ;  /* 0x0000000518007c0c */ /* 0x004fe2000c7a1270 */
[----:B------:R-:W2:Y:S01]  /*95bb0*/  LDCU UR5, c[0x0][0x39c] ;  /* 0x00007380ff0577ac */ /* 0x000ea20008000800 */
[----:B------:R-:W-:Y:S01]  /*95bc0*/  LEA.HI.X.SX32 R3, R26, R7, 0x2, P6 ;  /* 0x000000071a037211 */ /* 0x000fe200030f16ff */
[----:B------:R-:W-:Y:S01]  /*95bd0*/  IMAD R24, R4, 0x2, R0 ;  /* 0x0000000204187824 */ /* 0x000fe200078e0200 */
[----:B---3--:R-:W-:-:S02]  /*95be0*/  LEA R16, P6, R0, R5, 0x2 ;  /* 0x0000000500107211 */ /* 0x008fc400078c10ff */
[----:B------:R-:W-:Y:S02]  /*95bf0*/  LOP3.LUT R25, R6, 0x12e, RZ, 0xfc, !PT ;  /* 0x0000012e06197812 */ /* 0x000fe400078efcff */
[----:B------:R-:W-:Y:S01]  /*95c00*/  LEA.HI.X.SX32 R17, R0, R7, 0x2, P6 ;  /* 0x0000000700117211 */ /* 0x000fe200030f16ff */
[----:B------:R-:W-:Y:S01]  /*95c10*/  IMAD R0, R4, 0x2, R24 ;  /* 0x0000000204007824 */ /* 0x000fe200078e0218 */
[----:B----4-:R-:W-:Y:S01]  /*95c20*/  LEA R18, P6, R24, R5, 0x2 ;  /* 0x0000000518127211 */ /* 0x010fe200078c10ff */
[----:B------:R3:W-:Y:S01]  /*95c30*/  @P4 STG.E desc[UR22][R2.64], R203 ;  /* 0x000000cb02004986 */ /* 0x0007e2000c101916 */
        /* <DEDUP_REMOVED lines=11> */
[----:B------:R1:W-:Y:S01]  /*95cf0*/  @P2 STG.E desc[UR22][R18.64], R205 ;  /* 0x000000cd12002986 */ /* 0x0003e2000c101916 */
[----:B--2---:R-:W-:Y:S01]  /*95d00*/  ISETP.LT.AND P2, PT, R26, UR5, !P0 ;  /* 0x000000051a007c0c */ /* 0x004fe2000c741270 */
[----:B------:R-:W2:Y:S01]  /*95d10*/  LDCU UR5, c[0x0][0x39c] ;  /* 0x00007380ff0577ac */ /* 0x000ea20008000800 */
[----:B------:R-:W-:Y:S01]  /*95d20*/  IMAD R26, R4, 0x2, R0 ;  /* 0x00000002041a7824 */ /* 0x000fe200078e0200 */
[----:B------:R1:W-:Y:S01]  /*95d30*/  @P5 STG.E desc[UR22][R24.64], R206 ;  /* 0x000000ce18005986 */ /* 0x0003e2000c101916 */
[----:B---3--:R-:W-:-:S02]  /*95d40*/  LEA R2, P5, R0, R5, 0x2 ;  /* 0x0000000500027211 */ /* 0x008fc400078a10ff */
[----:B------:R-:W-:Y:S02]  /*95d50*/  LOP3.LUT R17, R6, 0x134, RZ, 0xfc, !PT ;  /* 0x0000013406117812 */ /* 0x000fe400078efcff */
[----:B------:R-:W-:Y:S02]  /*95d60*/  LEA R16, P6, R26, R5, 0x2 ;  /* 0x000000051a107211 */ /* 0x000fe400078c10ff */
[-C--:B------:R-:W-:Y:S02]  /*95d70*/  LEA.HI.X.SX32 R3, R0, R7.reuse, 0x2, P5 ;  /* 0x0000000700037211 */ /* 0x080fe400028f16ff */
[----:B----4-:R-:W-:Y:S01]  /*95d80*/  ISETP.LT.AND P5, PT, R17, UR4, !P0 ;  /* 0x0000000411007c0c */ /* 0x010fe2000c7a1270 */
[----:B------:R-:W3:Y:S01]  /*95d90*/  LDCU UR4, c[0x0][0x39c] ;  /* 0x00007380ff0477ac */ /* 0x000ee20008000800 */
[----:B------:R-:W-:Y:S01]  /*95da0*/  LEA.HI.X.SX32 R17, R26, R7, 0x2, P6 ;  /* 0x000000071a117211 */ /* 0x000fe200030f16ff */
[----:B------:R-:W-:Y:S01]  /*95db0*/  IMAD R26, R4, 0x2, R26 ;  /* 0x00000002041a7824 */ /* 0x000fe200078e021a */
[----:B------:R4:W-:Y:S01]  /*95dc0*/  @P4 STG.E desc[UR22][R2.64], R207 ;  /* 0x000000cf02004986 */ /* 0x0009e2000c101916 */
[----:B------:R-:W-:-:S03]  /*95dd0*/  LOP3.LUT R0, R6, 0x136, RZ, 0xfc, !PT ;  /* 0x0000013606007812 */ /* 0x000fc600078efcff */
[----:B------:R3:W-:Y:S01]  /*95de0*/  @P3 STG.E desc[UR22][R16.64], R216 ;  /* 0x000000d810003986 */ /* 0x0007e2000c101916 */
[----:B-1----:R-:W-:Y:S02]  /*95df0*/  LEA R18, P3, R26, R5, 0x2 ;  /* 0x000000051a127211 */ /* 0x002fe400078610ff */
[----:B------:R-:W-:Y:S02]  /*95e00*/  LOP3.LUT R24, R6, 0x138, RZ, 0xfc, !PT ;  /* 0x0000013806187812 */ /* 0x000fe400078efcff */
[----:B------:R-:W-:Y:S01]  /*95e10*/  ISETP.LT.AND P4, PT, R0, UR6, !P0 ;  /* 0x0000000600007c0c */ /* 0x000fe2000c781270 */
[----:B------:R-:W1:Y:S01]  /*95e20*/  LDCU UR6, c[0x0][0x39c] ;  /* 0x00007380ff0677ac */ /* 0x000e620008000800 */
[----:B------:R-:W-:Y:S02]  /*95e30*/  LEA R0, R4, R26, 0x1 ;  /* 0x0000001a04007211 */ /* 0x000fe400078e08ff */
        /* <DEDUP_REMOVED lines=11> */
[----:B------:R-:W-:-:S02]  /*95ef0*/  LEA R16, P6, R24, R5, 0x2 ;  /* 0x0000000518107211 */ /* 0x000fc400078c10ff */
[----:B------:R-:W-:Y:S02]  /*95f00*/  LOP3.LUT R25, R6, 0x13c, RZ, 0xfc, !PT ;  /* 0x0000013c06197812 */ /* 0x000fe400078efcff */
[----:B------:R-:W-:Y:S02]  /*95f10*/  LEA.HI.X.SX32 R17, R24, R7, 0x2, P6 ;  /* 0x0000000718117211 */ /* 0x000fe400030f16ff */
[----:B------:R-:W-:Y:S02]  /*95f20*/  LEA R24, P6, R0, R5, 0x2 ;  /* 0x0000000500187211 */ /* 0x000fe400078c10ff */
[----:B----4-:R-:W-:Y:S01]  /*95f30*/  LOP3.LUT R18, R6, 0x13e, RZ, 0xfc, !PT ;  /* 0x0000013e06127812 */ /* 0x010fe200078efcff */
[----:B------:R4:W-:Y:S01]  /*95f40*/  @P5 STG.E desc[UR22][R2.64], R218 ;  /* 0x000000da02005986 */ /* 0x0009e2000c101916 */
[----:B-1----:R-:W-:Y:S01]  /*95f50*/  ISETP.LT.AND P5, PT, R25, UR6, !P0 ;  /* 0x0000000619007c0c */ /* 0x002fe2000c7a1270 */
[----:B------:R-:W1:Y:S01]  /*95f60*/  LDCU UR6, c[0x0][0x39c] ;  /* 0x00007380ff0677ac */ /* 0x000e620008000800 */
[----:B------:R-:W-:Y:S01]  /*95f70*/  LEA.HI.X.SX32 R25, R0, R7, 0x2, P6 ;  /* 0x0000000700197211 */ /* 0x000fe200030f16ff */
[----:B------:R1:W-:Y:S01]  /*95f80*/  @P4 STG.E desc[UR22][R16.64], R219 ;  /* 0x000000db10004986 */ /* 0x0003e2000c101916 */
[----:B--2---:R-:W-:Y:S01]  /*95f90*/  ISETP.LT.AND P4, PT, R18, UR5, !P0 ;  /* 0x0000000512007c0c */ /* 0x004fe2000c781270 */
[----:B------:R-:W2:Y:S01]  /*95fa0*/  LDCU UR5, c[0x0][0x39c] ;  /* 0x00007380ff0577ac */ /* 0x000ea20008000800 */
[----:B------:R-:W-:Y:S01]  /*95fb0*/  IMAD R0, R4, 0x2, R0 ;  /* 0x0000000204007824 */ /* 0x000fe200078e0200 */
[----:B------:R-:W-:-:S03]  /*95fc0*/  LOP3.LUT R19, R6, 0x140, RZ, 0xfc, !PT ;  /* 0x0000014006137812 */ /* 0x000fc600078efcff */
[----:B------:R-:W-:Y:S01]  /*95fd0*/  IMAD R18, R4, 0x2, R0 ;  /* 0x0000000204127824 */ /* 0x000fe200078e0200 */
[C---:B----4-:R-:W-:Y:S01]  /*95fe0*/  LEA R2, P6, R0.reuse, R5, 0x2 ;  /* 0x0000000500027211 */ /* 0x050fe200078c10ff */
[----:B------:R4:W-:Y:S01]  /*95ff0*/  @P3 STG.E desc[UR22][R24.64], R136 ;  /* 0x0000008818003986 */ /* 0x0009e2000c101916 */
[----:B---3--:R-:W-:Y:S01]  /*96000*/  ISETP.LT.AND P3, PT, R19, UR4, !P0 ;  /* 0x0000000413007c0c */ /* 0x008fe2000c761270 */
[----:B------:R-:W3:Y:S01]  /*96010*/  LDCU UR4, c[0x0][0x39c] ;  /* 0x00007380ff0477ac */ /* 0x000ee20008000800 */
[----:B------:R-:W-:Y:S01]  /*96020*/  LEA.HI.X.SX32 R3, R0, R7, 0x2, P6 ;  /* 0x0000000700037211 */ /* 0x000fe200030f16ff */
[----:B------:R-:W-:Y:S01]  /*96030*/  IMAD R0, R4, 0x2, R18 ;  /* 0x0000000204007824 */ /* 0x000fe200078e0212 */
[----:B-1----:R-:W-:Y:S02]  /*96040*/  LEA R16, P6, R18, R5, 0x2 ;  /* 0x0000000512107211 */ /* 0x002fe400078c10ff */
[----:B------:R-:W-:Y:S02]  /*96050*/  LOP3.LUT R19, R6, 0x142, RZ, 0xfc, !PT ;  /* 0x0000014206137812 */ /* 0x000fe400078efcff */
[----:B------:R-:W-:-:S02]  /*96060*/  LEA.HI.X.SX32 R17, R18, R7, 0x2, P6 ;  /* 0x0000000712117211 */ /* 0x000fc400030f16ff */
[C---:B------:R-:W-:Y:S01]  /*96070*/  LEA R18, P6, R0.reuse, R5, 0x2 ;  /* 0x0000000500127211 */ /* 0x040fe200078c10ff */
[----:B------:R1:W-:Y:S01]  /*96080*/  @P2 STG.E desc[UR22][R2.64], R137 ;  /* 0x0000008902002986 */ /* 0x0003e2000c101916 */
[----:B--2---:R-:W-:Y:S01]  /*96090*/  ISETP.LT.AND P2, PT, R19, UR5, !P0 ;  /* 0x0000000513007c0c */ /* 0x004fe2000c741270 */
[----:B------:R-:W2:Y:S01]  /*960a0*/  LDCU UR5, c[0x0][0x39c] ;  /* 0x00007380ff0577ac */ /* 0x000ea20008000800 */
[----:B------:R-:W-:Y:S01]  /*960b0*/  LEA.HI.X.SX32 R19, R0, R7, 0x2, P6 ;  /* 0x0000000700137211 */ /* 0x000fe200030f16ff */
[----:B------:R-:W-:Y:S01]  /*960c0*/  IMAD R0, R4, 0x2, R0 ;  /* 0x0000000204007824 */ /* 0x000fe200078e0200 */
[C---:B----4-:R-:W-:Y:S01]  /*960d0*/  LOP3.LUT R24, R6.reuse, 0x144, RZ, 0xfc, !PT ;  /* 0x0000014406187812 */ /* 0x050fe200078efcff */
[----:B------:R4:W-:Y:S01]  /*960e0*/  @P5 STG.E desc[UR22][R16.64], R138 ;  /* 0x0000008a10005986 */ /* 0x0009e2000c101916 */
[----:B------:R-:W-:Y:S02]  /*960f0*/  LOP3.LUT R25, R6, 0x146, RZ, 0xfc, !PT ;  /* 0x0000014606197812 */ /* 0x000fe400078efcff */
[----:B------:R-:W-:Y:S01]  /*96100*/  ISETP.LT.AND P5, PT, R24, UR6, !P0 ;  /* 0x0000000618007c0c */ /* 0x000fe2000c7a1270 */
[----:B------:R-:W-:Y:S01]  /*96110*/  IMAD R24, R4, 0x2, R0 ;  /* 0x0000000204187824 */ /* 0x000fe200078e0200 */
        /* <DEDUP_REMOVED lines=9> */
[----:B------:R-:W-:Y:S01]  /*961b0*/  IMAD R26, R4, 0x2, R0 ;  /* 0x00000002041a7824 */ /* 0x000fe200078e0200 */
[----:B------:R-:W-:Y:S01]  /*961c0*/  LEA.HI.X.SX32 R17, R24, R7, 0x2, P6 ;  /* 0x0000000718117211 */ /* 0x000fe200030f16ff */
[----:B------:R4:W-:Y:S01]  /*961d0*/  @P3 STG.E desc[UR22][R2.64], R132 ;  /* 0x0000008402003986 */ /* 0x0009e2000c101916 */
[----:B-1----:R-:W-:Y:S02]  /*961e0*/  LEA R18, P6, R0, R5, 0x2 ;  /* 0x0000000500127211 */ /* 0x002fe400078c10ff */
[----:B--2---:R-:W-:Y:S01]  /*961f0*/  ISETP.LT.AND P3, PT, R25, UR5, !P0 ;  /* 0x0000000519007c0c */ /* 0x004fe2000c761270 */
[----:B------:R-:W1:Y:S01]  /*96200*/  LDCU UR5, c[0x0][0x39c] ;  /* 0x00007380ff0577ac */ /* 0x000e620008000800 */
[----:B------:R-:W-:Y:S02]  /*96210*/  LOP3.LUT R25, R6, 0x14a, RZ, 0xfc, !PT ;  /* 0x0000014a06197812 */ /* 0x000fe400078efcff */
[----:B------:R-:W-:-:S02]  /*96220*/  LEA.HI.X.SX32 R19, R0, R7, 0x2, P6 ;  /* 0x0000000700137211 */ /* 0x000fc400030f16ff */
[----:B------:R-:W-:Y:S01]  /*96230*/  LEA R24, P6, R26, R5, 0x2 ;  /* 0x000000051a187211 */ /* 0x000fe200078c10ff */
[----:B------:R2:W-:Y:S01]  /*96240*/  @P2 STG.E desc[UR22][R16.64], R133 ;  /* 0x0000008510002986 */ /* 0x0005e2000c101916 */
[----:B------:R-:W-:Y:S01]  /*96250*/  ISETP.LT.AND P2, PT, R25, UR6, !P0 ;  /* 0x0000000619007c0c */ /* 0x000fe2000c741270 */
[----:B------:R-:W1:Y:S01]  /*96260*/  LDCU UR6, c[0x0][0x39c] ;  /* 0x00007380ff0677ac */ /* 0x000e620008000800 */
        /* <DEDUP_REMOVED lines=9> */
[----:B--2---:R-:W-:Y:S02]  /*96300*/  LOP3.LUT R17, R6, 0x14e, RZ, 0xfc, !PT ;  /* 0x0000014e06117812 */ /* 0x004fe400078efcff */
[----:B------:R-:W-:Y:S02]  /*96310*/  LEA R16, P6, R0, R5, 0x2 ;  /* 0x0000000500107211 */ /* 0x000fe400078c10ff */
[-C--:B------:R-:W-:Y:S02]  /*96320*/  LEA.HI.X.SX32 R3, R26, R7.reuse, 0x2, P4 ;  /* 0x000000071a037211 */ /* 0x080fe400020f16ff */
[----:B-1----:R-:W-:Y:S01]  /*96330*/  ISETP.LT.AND P4, PT, R17, UR5, !P0 ;  /* 0x0000000511007c0c */ /* 0x002fe2000c781270 */
[----:B------:R-:W1:Y:S01]  /*96340*/  LDCU UR5, c[0x0][0x39c] ;  /* 0x00007380ff0577ac */ /* 0x000e620008000800 */
[----:B------:R-:W-:Y:S01]  /*96350*/  LEA.HI.X.SX32 R17, R0, R7, 0x2, P6 ;  /* 0x0000000700117211 */ /* 0x000fe200030f16ff */
[----:B------:R-:W-:Y:S01]  /*96360*/  IMAD R0, R4, 0x2, R0 ;  /* 0x0000000204007824 */ /* 0x000fe200078e0200 */
[C---:B------:R-:W-:Y:S01]  /*96370*/  LOP3.LUT R18, R6.reuse, 0x150, RZ, 0xfc, !PT ;  /* 0x0000015006127812 */ /* 0x040fe200078efcff */
[----:B------:R2:W-:Y:S01]  /*96380*/  @P3 STG.E desc[UR22][R2.64], R148 ;  /* 0x0000009402003986 */ /* 0x0005e2000c101916 */
[----:B---3--:R-:W-:-:S02]  /*96390*/  LOP3.LUT R25, R6, 0x152, RZ, 0xfc, !PT ;  /* 0x0000015206197812 */ /* 0x008fc400078efcff */
[----:B------:R-:W-:Y:S01]  /*963a0*/  ISETP.LT.AND P3, PT, R18, UR6, !P0 ;  /* 0x0000000612007c0c */ /* 0x000fe2000c761270 */
[----:B------:R3:W-:Y:S01]  /*963b0*/  @P2 STG.E desc[UR22][R16.64], R149 ;  /* 0x0000009510002986 */ /* 0x0007e2000c101916 */
[----:B------:R-:W-:Y:S01]  /*963c0*/  LEA R18, P2, R0, R5, 0x2 ;  /* 0x0000000500127211 */ /* 0x000fe200078410ff */
[----:B------:R-:W-:Y:S01]  /*963d0*/  IMAD R24, R4, 0x2, R0 ;  /* 0x0000000204187824 */ /* 0x000fe200078e0200 */
[----:B------:R-:W4:Y:S02]  /*963e0*/  LDCU UR6, c[0x0][0x39c] ;  /* 0x00007380ff0677ac */ /* 0x000f240008000800 */
[----:B------:R-:W-:Y:S02]  /*963f0*/  LEA.HI.X.SX32 R19, R0, R7, 0x2, P2 ;  /* 0x0000000700137211 */ /* 0x000fe400010f16ff */
[----:B------:R-:W-:Y:S01]  /*96400*/  ISETP.LT.AND P2, PT, R25, UR4, !P0 ;  /* 0x0000000419007c0c */ /* 0x000fe2000c741270 */
[----:B------:R-:W4:Y:S01]  /*96410*/  LDCU UR4, c[0x0][0x39c] ;  /* 0x00007380ff0477ac */ /* 0x000f220008000800 */
[----:B--2---:R-:W-:Y:S01]  /*96420*/  LOP3.LUT R3, R6, 0x154, RZ, 0xfc, !PT ;  /* 0x0000015406037812 */ /* 0x004fe200078efcff */
[----:B------:R-:W-:Y:S01]  /*96430*/  IMAD R0, R4, 0x2, R24 ;  /* 0x0000000204007824 */ /* 0x000fe200078e0218 */
[----:B------:R-:W-:Y:S01]  /*96440*/  LEA R2, P6, R24, R5, 0x2 ;  /* 0x0000000518027211 */ /* 0x000fe200078c10ff */
[----:B------:R2:W-:Y:S01]  /*96450*/  @P5 STG.E desc[UR22][R18.64], R150 ;  /* 0x0000009612005986 */ /* 0x0005e2000c101916 */
[----:B-1----:R-:W-:Y:S01]  /*96460*/  ISETP.LT.AND P5, PT, R3, UR5, !P0 ;  /* 0x0000000503007c0c */ /* 0x002fe2000c7a1270 */
[----:B------:R-:W-:Y:S01]  /*96470*/  IMAD R26, R4, 0x2, R0 ;  /* 0x00000002041a7824 */ /* 0x000fe200078e0200 */
[----:B------:R-:W-:Y:S01]  /*96480*/  LEA.HI.X.SX32 R3, R24, R7, 0x2, P6 ;  /* 0x0000000718037211 */ /* 0x000fe200030f16ff */
[----:B------:R-:W1:Y:S01]  /*96490*/  LDCU UR5, c[0x0][0x39c] ;  /* 0x00007380ff0577ac */ /* 0x000e620008000800 */
[----:B---3--:R-:W-:-:S02]  /*964a0*/  LEA R16, P6, R0, R5, 0x2 ;  /* 0x0000000500107211 */ /* 0x008fc400078c10ff */
[----:B------:R-:W-:Y:S02]  /*964b0*/  LOP3.LUT R25, R6, 0x156, RZ, 0xfc, !PT ;  /* 0x0000015606197812 */ /* 0x000fe400078efcff */
[----:B------:R-:W-:Y:S02]  /*964c0*/  LEA.HI.X.SX32 R17, R0, R7, 0x2, P6 ;  /* 0x0000000700117211 */ /* 0x000fe400030f16ff */
[----:B------:R-:W-:Y:S02]  /*964d0*/  LEA R24, P6, R26, R5, 0x2 ;  /* 0x000000051a187211 */ /* 0x000fe400078c10ff */
[----:B------:R-:W-:Y:S01]  /*964e0*/  LOP3.LUT R0, R6, 0x158, RZ, 0xfc, !PT ;  /* 0x0000015806007812 */ /* 0x000fe200078efcff */
[----:B------:R3:W-:Y:S01]  /*964f0*/  @P4 STG.E desc[UR22][R2.64], R151 ;  /* 0x0000009702004986 */ /* 0x0007e2000c101916 */
[----:B----4-:R-:W-:Y:S01]  /*96500*/  ISETP.LT.AND P4, PT, R25, UR6, !P0 ;  /* 0x0000000619007c0c */ /* 0x010fe2000c781270 */
[----:B------:R-:W4:Y:S01]  /*96510*/  LDCU UR6, c[0x0][0x39c] ;  /* 0x00007380ff0677ac */ /* 0x000f220008000800 */
[----:B------:R-:W-:Y:S01]  /*96520*/  LEA.HI.X.SX32 R25, R26, R7, 0x2, P6 ;  /* 0x000000071a197211 */ /* 0x000fe200030f16ff */
[----:B------:R1:W-:Y:S01]  /*96530*/  @P3 STG.E desc[UR22][R16.64], R144 ;  /* 0x0000009010003986 */ /* 0x0003e2000c101916 */
[----:B------:R-:W-:Y:S01]  /*96540*/  ISETP.LT.AND P3, PT, R0, UR4, !P0 ;  /* 0x0000000400007c0c */ /* 0x000fe2000c761270 */
[----:B------:R-:W4:Y:S01]  /*96550*/  LDCU UR4, c[0x0][0x39c] ;  /* 0x00007380ff0477ac */ /* 0x000f220008000800 */
[----:B------:R-:W-:-:S02]  /*96560*/  LEA R26, R4, R26, 0x1 ;  /* 0x0000001a041a7211 */ /* 0x000fc400078e08ff */
[----:B--2---:R-:W-:Y:S02]  /*96570*/  LOP3.LUT R18, R6, 0x15a, RZ, 0xfc, !PT ;  /* 0x0000015a06127812 */ /* 0x004fe400078efcff */
[----:B---3--:R-:W-:Y:S01]  /*96580*/  LEA R2, P6, R26, R5, 0x2 ;  /* 0x000000051a027211 */ /* 0x008fe200078c10ff */
[----:B------:R-:W-:Y:S01]  /*96590*/  IMAD R0, R4, 0x2, R26 ;  /* 0x0000000204007824 */ /* 0x000fe200078e021a */
[----:B------:R2:W-:Y:S01]  /*965a0*/  @P2 STG.E desc[UR22][R24.64], R145 ;  /* 0x0000009118002986 */ /* 0x0005e2000c101916 */
[----:B-1----:R-:W-:Y:S01]  /*965b0*/  ISETP.LT.AND P2, PT, R18, UR5, !P0 ;  /* 0x0000000512007c0c */ /* 0x002fe2000c741270 */
[----:B------:R-:W1:Y:S01]  /*965c0*/  LDCU UR5, c[0x0][0x39c] ;  /* 0x00007380ff0577ac */ /* 0x000e620008000800 */
[----:B------:R-:W-:Y:S01]  /*965d0*/  LEA.HI.X.SX32 R3, R26, R7, 0x2, P6 ;  /* 0x000000071a037211 */ /* 0x000fe200030f16ff */
[----:B------:R-:W-:Y:S01]  /*965e0*/  IMAD R26, R4, 0x2, R0 ;  /* 0x00000002041a7824 */ /* 0x000fe200078e0200 */
[----:B------:R-:W-:Y:S02]  /*965f0*/  LEA R16, P6, R0, R5, 0x2 ;  /* 0x0000000500107211 */ /* 0x000fe400078c10ff */
[----:B------:R-:W-:-:S02]  /*96600*/  LOP3.LUT R19, R6, 0x15c, RZ, 0xfc, !PT ;  /* 0x0000015c06137812 */ /* 0x000fc400078efcff */
[----:B------:R-:W-:Y:S02]  /*96610*/  LEA.HI.X.SX32 R17, R0, R7, 0x2, P6 ;  /* 0x0000000700117211 */ /* 0x000fe400030f16ff */
[C---:B------:R-:W-:Y:S01]  /*96620*/  LEA R18, P6, R26.reuse, R5, 0x2 ;  /* 0x000000051a127211 */ /* 0x040fe200078c10ff */
[----:B------:R3:W-:Y:S01]  /*96630*/  @P5 STG.E desc[UR22][R2.64], R146 ;  /* 0x0000009202005986 */ /* 0x0007e2000c101916 */
[----:B----4-:R-:W-:Y:S01]  /*96640*/  ISETP.LT.AND P5, PT, R19, UR4, !P0 ;  /* 0x0000000413007c0c */ /* 0x010fe2000c7a1270 */
[----:B------:R-:W4:Y:S01]  /*96650*/  LDCU UR4, c[0x0][0x39c] ;  /* 0x00007380ff0477ac */ /* 0x000f220008000800 */
[----:B------:R-:W-:Y:S01]  /*96660*/  LEA.HI.X.SX32 R19, R26, R7, 0x2, P6 ;  /* 0x000000071a137211 */ /* 0x000fe200030f16ff */
[----:B------:R-:W-:Y:S01]  /*96670*/  IMAD R26, R4, 0x2, R26 ;  /* 0x00000002041a7824 */ /* 0x000fe200078e021a */
[C---:B------:R-:W-:Y:S01]  /*96680*/  LOP3.LUT R0, R6.reuse, 0x15e, RZ, 0xfc, !PT ;  /* 0x0000015e06007812 */ /* 0x040fe200078efcff */
[----:B------:R4:W-:Y:S01]  /*96690*/  @P4 STG.E desc[UR22][R16.64], R147 ;  /* 0x0000009310004986 */ /* 0x0009e2000c101916 */
[----:B--2---:R-:W-:-:S02]  /*966a0*/  LOP3.LUT R24, R6, 0x160, RZ, 0xfc, !PT ;  /* 0x0000016006187812 */ /* 0x004fc400078efcff */
[----:B------:R-:W-:Y:S01]  /*966b0*/  ISETP.LT.AND P4, PT, R0, UR6, !P0 ;  /* 0x0000000600007c0c */ /* 0x000fe2000c781270 */
[----:B------:R-:W-:Y:S01]  /*966c0*/  IMAD R0, R4, 0x2, R26 ;  /* 0x0000000204007824 */ /* 0x000fe200078e021a */
[----:B------:R-:W2:Y:S01]  /*966d0*/  LDCU UR6, c[0x0][0x39c] ;  /* 0x00007380ff0677ac */ /* 0x000ea20008000800 */
[----:B---3--:R-:W-:Y:S01]  /*966e0*/  LEA R2, P6, R26, R5, 0x2 ;  /* 0x000000051a027211 */ /* 0x008fe200078c10ff */
[----:B------:R3:W-:Y:S01]  /*966f0*/  @P3 STG.E desc[UR22][R18.64], R164 ;  /* 0x000000a412003986 */ /* 0x0007e2000c101916 */
[----:B-1----:R-:W-:Y:S01]  /*96700*/  ISETP.LT.AND P3, PT, R24, UR5, !P0 ;  /* 0x0000000518007c0c */ /* 0x002fe2000c761270 */
[----:B------:R-:W1:Y:S01]  /*96710*/  LDCU UR5, c[0x0][0x39c] ;  /* 0x00007380ff0577ac */ /* 0x000e620008000800 */
[----:B------:R-:W-:Y:S01]  /*96720*/  LEA.HI.X.SX32 R3, R26, R7, 0x2, P6 ;  /* 0x000000071a037211 */ /* 0x000fe200030f16ff */
[----:B------:R-:W-:Y:S01]  /*96730*/  IMAD R24, R4, 0x2, R0 ;  /* 0x0000000204187824 */ /* 0x000fe200078e0200 */
[----:B----4-:R-:W-:Y:S02]  /*96740*/  LEA R16, P6, R0, R5, 0x2 ;  /* 0x0000000500107211 */ /* 0x010fe400078c10ff */
[----:B------:R-:W-:-:S02]  /*96750*/  LOP3.LUT R25, R6, 0x162, RZ, 0xfc, !PT ;  /* 0x0000016206197812 */ /* 0x000fc400078efcff */
[----:B------:R-:W-:Y:S01]  /*96760*/  LEA.HI.X.SX32 R17, R0, R7, 0x2, P6 ;  /* 0x0000000700117211 */ /* 0x000fe200030f16ff */
[----:B------:R-:W-:Y:S01]  /*96770*/  IMAD R0, R4, 0x2, R24 ;  /* 0x0000000204007824 */ /* 0x000fe200078e0218 */
[----:B---3--:R-:W-:Y:S01]  /*96780*/  LEA R18, P6, R24, R5, 0x2 ;  /* 0x0000000518127211 */ /* 0x008fe200078c10ff */
[----:B------:R3:W-:Y:S01]  /*96790*/  @P2 STG.E desc[UR22][R2.64], R165 ;  /* 0x000000a502002986 */ /* 0x0007e2000c101916 */
[----:B------:R-:W-:Y:S01]  /*967a0*/  ISETP.LT.AND P2, PT, R25, UR4, !P0 ;  /* 0x0000000419007c0c */ /* 0x000fe2000c741270 */
[----:B------:R-:W4:Y:S01]  /*967b0*/  LDCU UR4, c[0x0][0x39c] ;  /* 0x00007380ff0477ac */ /* 0x000f220008000800 */
[----:B------:R-:W-:Y:S02]  /*967c0*/  LOP3.LUT R25, R6, 0x164, RZ, 0xfc, !PT ;  /* 0x0000016406197812 */ /* 0x000fe400078efcff */
[----:B------:R-:W-:Y:S02]  /*967d0*/  LEA.HI.X.SX32 R19, R24, R7, 0x2, P6 ;  /* 0x0000000718137211 */ /* 0x000fe400030f16ff */
[----:B------:R-:W-:Y:S01]  /*967e0*/  LEA R24, P6, R0, R5, 0x2 ;  /* 0x0000000500187211 */ /* 0x000fe200078c10ff */
[----:B------:R3:W-:Y:S01]  /*967f0*/  @P5 STG.E desc[UR22][R16.64], R166 ;  /* 0x000000a610005986 */ /* 0x0007e2000c101916 */
[----:B--2---:R-:W-:Y:S01]  /*96800*/  ISETP.LT.AND P5, PT, R25, UR6, !P0 ;  /* 0x0000000619007c0c */ /* 0x004fe2000c7a1270 */
[----:B------:R-:W2:Y:S01]  /*96810*/  LDCU UR6, c[0x0][0x39c] ;  /* 0x00007380ff0677ac */ /* 0x000ea20008000800 */
[----:B------:R-:W-:-:S02]  /*96820*/  LOP3.LUT R26, R6, 0x166, RZ, 0xfc, !PT ;  /* 0x00000166061a7812 */ /* 0x000fc400078efcff */
[----:B------:R-:W-:Y:S01]  /*96830*/  LEA.HI.X.SX32 R25, R0, R7, 0x2, P6 ;  /* 0x0000000700197211 */ /* 0x000fe200030f16ff */
[----:B------:R-:W-:Y:S01]  /*96840*/  IMAD R0, R4, 0x2, R0 ;  /* 0x0000000204007824 */ /* 0x000fe200078e0200 */
[----:B------:R2:W-:Y:S01]  /*96850*/  @P4 STG.E desc[UR22][R18.64], R167 ;  /* 0x000000a712004986 */ /* 0x0005e2000c101916 */
[----:B-1----:R-:W-:Y:S01]  /*96860*/  ISETP.LT.AND P4, PT, R26, UR5, !P0 ;  /* 0x000000051a007c0c */ /* 0x002fe2000c781270 */
[----:B------:R-:W1:Y:S01]  /*96870*/  LDCU UR5, c[0x0][0x39c] ;  /* 0x00007380ff0577ac */ /* 0x000e620008000800 */
[----:B------:R-:W-:Y:S01]  /*96880*/  IMAD R26, R4, 0x2, R0 ;  /* 0x00000002041a7824 */ /* 0x000fe200078e0200 */
[----:B------:R1:W-:Y:S01]  /*96890*/  @P3 STG.E desc[UR22][R24.64], R160 ;  /* 0x000000a018003986 */ /* 0x0003e2000c101916 */
[-C--:B---3--:R-:W-:Y:S02]  /*968a0*/  LEA R2, P3, R0, R5.reuse, 0x2 ;  /* 0x0000000500027211 */ /* 0x088fe400078610ff */
[----:B------:R-:W-:Y:S02]  /*968b0*/  LOP3.LUT R17, R6, 0x168, RZ, 0xfc, !PT ;  /* 0x0000016806117812 */ /* 0x000fe400078efcff */
[----:B------:R-:W-:-:S02]  /*968c0*/  LEA R16, P6, R26, R5, 0x2 ;  /* 0x000000051a107211 */ /* 0x000fc400078c10ff */
        /* <DEDUP_REMOVED lines=8> */
[----:B--2---:R-:W-:Y:S02]  /*96950*/  LEA R18, P5, R26, R5, 0x2 ;  /* 0x000000051a127211 */ /* 0x004fe400078a10ff */
[----:B-1----:R-:W-:Y:S02]  /*96960*/  LOP3.LUT R24, R6, 0x16c, RZ, 0xfc, !PT ;  /* 0x0000016c06187812 */ /* 0x002fe400078efcff */
[----:B------:R-:W-:Y:S01]  /*96970*/  ISETP.LT.AND P2, PT, R0, UR6, !P0 ;  /* 0x0000000600007c0c */ /* 0x000fe2000c741270 */
[----:B------:R-:W-:Y:S01]  /*96980*/  IMAD R0, R4, 0x2, R26 ;  /* 0x0000000204007824 */ /* 0x000fe200078e021a */
[----:B------:R-:W-:Y:S01]  /*96990*/  LEA.HI.X.SX32 R19, R26, R7, 0x2, P5 ;  /* 0x000000071a137211 */ /* 0x000fe200028f16ff */
[----:B------:R-:W1:Y:S01]  /*969a0*/  LDCU UR6, c[0x0][0x39c] ;  /* 0x00007380ff0677ac */ /* 0x000e620008000800 */
[----:B------:R-:W-:Y:S01]  /*969b0*/  ISETP.LT.AND P5, PT, R24, UR5, !P0 ;  /* 0x0000000518007c0c */ /* 0x000fe2000c7a1270 */
        /* <DEDUP_REMOVED lines=37> */
[----:B------:R-:W-:Y:S02]  /*96c10*/  LEA.HI.X.SX32 R19, R0, R7, 0x2, P6 ;  /* 0x0000000700137211 */ /* 0x000fe400030f16ff */
[----:B----4-:R-:W-:Y:S02]  /*96c20*/  LOP3.LUT R24, R6, 0x178, RZ, 0xfc, !PT ;  /* 0x0000017806187812 */ /* 0x010fe400078efcff */
[----:B------:R-:W-:Y:S01]  /*96c30*/  LEA R0, R4, R0, 0x1 ;  /* 0x0000000004007211 */ /* 0x000fe200078e08ff */
[----:B------:R4:W-:Y:S01]  /*96c40*/  @P3 STG.E desc[UR22][R16.64], R176 ;  /* 0x000000b010003986 */ /* 0x0009e2000c101916 */
[----:B------:R-:W-:Y:S01]  /*96c50*/  ISETP.LT.AND P3, PT, R24, UR6, !P0 ;  /* 0x0000000618007c0c */ /* 0x000fe2000c761270 */
[----:B------:R-:W2:Y:S01]  /*96c60*/  LDCU UR6, c[0x0][0x39c] ;  /* 0x00007380ff0677ac */ /* 0x000ea20008000800 */
[----:B------:R-:W-:Y:S01]  /*96c70*/  LOP3.LUT R25, R6, 0x17a, RZ, 0xfc, !PT ;  /* 0x0000017a06197812 */ /* 0x000fe200078efcff */
[----:B------:R-:W-:Y:S01]  /*96c80*/  IMAD R24, R4, 0x2, R0 ;  /* 0x0000000204187824 */ /* 0x000fe200078e0200 */
        /* <DEDUP_REMOVED lines=9> */
[----:B------:R-:W-:Y:S02]  /*96d20*/  LEA.HI.X.SX32 R17, R24, R7, 0x2, P6 ;  /* 0x0000000718117211 */ /* 0x000fe400030f16ff */
[----:B-1----:R-:W-:Y:S01]  /*96d30*/  LEA R18, P6, R0, R5, 0x2 ;  /* 0x0000000500127211 */ /* 0x002fe200078c10ff */
[----:B------:R1:W-:Y:S01]  /*96d40*/  @P5 STG.E desc[UR22][R2.64], R178 ;  /* 0x000000b202005986 */ /* 0x0003e2000c101916 */
[----:B--2---:R-:W-:Y:S01]  /*96d50*/  ISETP.LT.AND P5, PT, R25, UR5, !P0 ;  /* 0x0000000519007c0c */ /* 0x004fe2000c7a1270 */
[----:B------:R-:W2:Y:S01]  /*96d60*/  LDCU UR5, c[0x0][0x39c] ;  /* 0x00007380ff0577ac */ /* 0x000ea20008000800 */
[----:B------:R-:W-:Y:S02]  /*96d70*/  LOP3.LUT R25, R6, 0x17e, RZ, 0xfc, !PT ;  /* 0x0000017e06197812 */ /* 0x000fe400078efcff */
[----:B------:R-:W-:-:S02]  /*96d80*/  LEA.HI.X.SX32 R19, R0, R7, 0x2, P6 ;  /* 0x0000000700137211 */ /* 0x000fc400030f16ff */
[----:B------:R-:W-:Y:S01]  /*96d90*/  LEA R24, P6, R26, R5, 0x2 ;  /* 0x000000051a187211 */ /* 0x000fe200078c10ff */
[----:B------:R4:W-:Y:S01]  /*96da0*/  @P4 STG.E desc[UR22][R16.64], R179 ;  /* 0x000000b310004986 */ /* 0x0009e2000c101916 */
[----:B------:R-:W-:Y:S01]  /*96db0*/  ISETP.LT.AND P4, PT, R25, UR6, !P0 ;  /* 0x0000000619007c0c */ /* 0x000fe2000c781270 */
        /* <DEDUP_REMOVED lines=9> */
[----:B-1----:R-:W-:-:S02]  /*96e50*/  LEA R2, P2, R26, R5, 0x2 ;  /* 0x000000051a027211 */ /* 0x002fc400078410ff */
[----:B----4-:R-:W-:Y:S02]  /*96e60*/  LOP3.LUT R17, R6, 0x182, RZ, 0xfc, !PT ;  /* 0x0000018206117812 */ /* 0x010fe400078efcff */
[----:B------:R-:W-:Y:S02]  /*96e70*/  LEA R16, P6, R0, R5, 0x2 ;  /* 0x0000000500107211 */ /* 0x000fe400078c10ff */
[-C--:B------:R-:W-:Y:S02]  /*96e80*/  LEA.HI.X.SX32 R3, R26, R7.reuse, 0x2, P2 ;  /* 0x000000071a037211 */ /* 0x080fe400010f16ff */
[----:B--2---:R-:W-:Y:S01]  /*96e90*/  ISETP.LT.AND P2, PT, R17, UR5, !P0 ;  /* 0x0000000511007c0c */ /* 0x004fe2000c741270 */
        /* <DEDUP_REMOVED lines=34> */
[----:B------:R-:W-:Y:S01]  /*970c0*/  IMAD R26, R4, 0x2, R26 ;  /* 0x00000002041a7824 */ /* 0x000fe200078e021a */
[----:B--2---:R-:W-:-:S03]  /*970d0*/  LOP3.LUT R18, R6, 0x18e, RZ, 0xfc, !PT ;  /* 0x0000018e06127812 */ /* 0x004fc600078efcff */
[----:B------:R-:W-:Y:S01]  /*970e0*/  IMAD R0, R4, 0x2, R26 ;  /* 0x0000000204007824 */ /* 0x000fe200078e021a */
[----:B---3--:R-:W-:Y:S01]  /*970f0*/  LEA R2, P6, R26, R5, 0x2 ;  /* 0x000000051a027211 */ /* 0x008fe200078c10ff */
[----:B------:R2:W-:Y:S01]  /*97100*/  @P4 STG.E desc[UR22][R24.64], R79 ;  /* 0x0000004f18004986 */ /* 0x0005e2000c101916 */
[----:B-1----:R-:W-:Y:S01]  /*97110*/  ISETP.LT.AND P4, PT, R18, UR5, !P0 ;  /* 0x0000000512007c0c */ /* 0x002fe2000c781270 */
[----:B------:R-:W1:Y:S01]  /*97120*/  LDCU UR5, c[0x0][0x39c] ;  /* 0x00007380ff0577ac */ /* 0x000e620008000800 */
[----:B------:R-:W-:Y:S01]  /*97130*/  LEA.HI.X.SX32 R3, R26, R7, 0x2, P6 ;  /* 0x000000071a037211 */ /* 0x000fe200030f16ff */
[----:B------:R-:W-:Y:S01]  /*97140*/  IMAD R26, R4, 0x2, R0 ;  /* 0x00000002041a7824 */ /* 0x000fe200078e0200 */
[----:B------:R-:W-:Y:S02]  /*97150*/  LEA R16, P6, R0, R5, 0x2 ;  /* 0x0000000500107211 */ /* 0x000fe400078c10ff */
[----:B------:R-:W-:Y:S02]  /*97160*/  LOP3.LUT R19, R6, 0x190, RZ, 0xfc, !PT ;  /* 0x0000019006137812 */ /* 0x000fe400078efcff */
[----:B------:R-:W-:-:S02]  /*97170*/  LEA.HI.X.SX32 R17, R0, R7, 0x2, P6 ;  /* 0x0000000700117211 */ /* 0x000fc400030f16ff */
        /* <DEDUP_REMOVED lines=8> */
[----:B--2---:R-:W-:Y:S02]  /*97200*/  LOP3.LUT R24, R6, 0x194, RZ, 0xfc, !PT ;  /* 0x0000019406187812 */ /* 0x004fe400078efcff */
        /* <DEDUP_REMOVED lines=9> */
[----:B----4-:R-:W-:-:S02]  /*972a0*/  LEA R16, P6, R0, R5, 0x2 ;  /* 0x0000000500107211 */ /* 0x010fc400078c10ff */
[----:B------:R-:W-:Y:S02]  /*972b0*/  LOP3.LUT R25, R6, 0x196, RZ, 0xfc, !PT ;  /* 0x0000019606197812 */ /* 0x000fe400078efcff */
[----:B------:R-:W-:Y:S01]  /*972c0*/  LEA.HI.X.SX32 R17, R0, R7, 0x2, P6 ;  /* 0x0000000700117211 */ /* 0x000fe200030f16ff */
[----:B------:R4:W-:Y:S01]  /*972d0*/  @P4 STG.E desc[UR22][R2.64], R87 ;  /* 0x0000005702004986 */ /* 0x0009e2000c101916 */
[----:B------:R-:W-:Y:S02]  /*972e0*/  LEA R0, R4, R24, 0x1 ;  /* 0x0000001804007211 */ /* 0x000fe400078e08ff */
[----:B---3--:R-:W-:Y:S02]  /*972f0*/  LEA R18, P6, R24, R5, 0x2 ;  /* 0x0000000518127211 */ /* 0x008fe400078c10ff */
[----:B------:R-:W-:Y:S01]  /*97300*/  ISETP.LT.AND P4, PT, R25, UR4, !P0 ;  /* 0x0000000419007c0c */ /* 0x000fe2000c781270 */
[----:B------:R-:W3:Y:S01]  /*97310*/  LDCU UR4, c[0x0][0x39c] ;  /* 0x00007380ff0477ac */ /* 0x000ee20008000800 */
[----:B------:R-:W-:-:S02]  /*97320*/  LOP3.LUT R25, R6, 0x198, RZ, 0xfc, !PT ;  /* 0x0000019806197812 */ /* 0x000fc400078efcff */
        /* <DEDUP_REMOVED lines=9> */
[----:B-1----:R-:W-:Y:S01]  /*973c0*/  ISETP.LT.AND P2, PT, R26, UR5, !P0 ;  /* 0x000000051a007c0c */ /* 0x002fe2000c741270 */
[----:B------:R-:W1:Y:S01]  /*973d0*/  LDCU UR5, c[0x0][0x39c] ;  /* 0x00007380ff0577ac */ /* 0x000e620008000800 */
[----:B------:R-:W-:Y:S01]  /*973e0*/  IMAD R26, R4, 0x2, R0 ;  /* 0x00000002041a7824 */ /* 0x000fe200078e0200 */
[----:B------:R1:W-:Y:S01]  /*973f0*/  @P5 STG.E desc[UR22][R24.64], R94 ;  /* 0x0000005e18005986 */ /* 0x0003e2000c101916 */
[----:B----4-:R-:W-:-:S02]  /*97400*/  LEA R2, P5, R0, R5, 0x2 ;  /* 0x0000000500027211 */ /* 0x010fc400078a10ff */
[----:B---3--:R-:W-:Y:S02]  /*97410*/  LOP3.LUT R17, R6, 0x19c, RZ, 0xfc, !PT ;  /* 0x0000019c06117812 */ /* 0x008fe400078efcff */
[----:B------:R-:W-:Y:S02]  /*97420*/  LEA R16, P6, R26, R5, 0x2 ;  /* 0x000000051a107211 */ /* 0x000fe400078c10ff */
[-C--:B------:R-:W-:Y:S02]  /*97430*/  LEA.HI.X.SX32 R3, R0, R7.reuse, 0x2, P5 ;  /* 0x0000000700037211 */ /* 0x080fe400028f16ff */
[----:B------:R-:W-:Y:S01]  /*97440*/  ISETP.LT.AND P5, PT, R17, UR4, !P0 ;  /* 0x0000000411007c0c */ /* 0x000fe2000c7a1270 */
        /* <DEDUP_REMOVED lines=92> */
[----:B------:R-:W-:Y:S02]  /*97a10*/  LEA.HI.X.SX32 R17, R0, R7, 0x2, P6 ;  /* 0x0000000700117211 */ /* 0x000fe400030f16ff */
[----:B------:R-:W-:-:S02]  /*97a20*/  LOP3.LUT R18, R6, 0x1b8, RZ, 0xfc, !PT ;  /* 0x000001b806127812 */ /* 0x000fc400078efcff */
[----:B------:R-:W-:Y:S01]  /*97a30*/  LEA R0, R4, R0, 0x1 ;  /* 0x0000000004007211 */ /* 0x000fe200078e08ff */
[----:B------:R2:W-:Y:S01]  /*97a40*/  @P3 STG.E desc[UR22][R2.64], R124 ;  /* 0x0000007c02003986 */ /* 0x0005e2000c101916 */
[----:B------:R-:W-:Y:S01]  /*97a50*/  ISETP.LT.AND P3, PT, R18, UR6, !P0 ;  /* 0x0000000612007c0c */ /* 0x000fe2000c761270 */
[----:B------:R-:W4:Y:S02]  /*97a60*/  LDCU UR6, c[0x0][0x39c] ;  /* 0x00007380ff0677ac */ /* 0x000f240008000800 */
[----:B------:R1:W-:Y:S01]  /*97a70*/  @P2 STG.E desc[UR22][R16.64], R125 ;  /* 0x0000007d10002986 */ /* 0x0003e2000c101916 */
[----:B------:R-:W-:Y:S02]  /*97a80*/  LEA R18, P2, R0, R5, 0x2 ;  /* 0x0000000500127211 */ /* 0x000fe400078410ff */
[----:B---3--:R-:W-:Y:S01]  /*97a90*/  LOP3.LUT R25, R6, 0x1ba, RZ, 0xfc, !PT ;  /* 0x000001ba06197812 */ /* 0x008fe200078efcff */
[----:B------:R-:W-:Y:S01]  /*97aa0*/  IMAD R24, R4, 0x2, R0 ;  /* 0x0000000204187824 */ /* 0x000fe200078e0200 */
[----:B------:R-:W-:-:S02]  /*97ab0*/  LEA.HI.X.SX32 R19, R0, R7, 0x2, P2 ;  /* 0x0000000700137211 */ /* 0x000fc400010f16ff */
[----:B------:R-:W-:Y:S01]  /*97ac0*/  ISETP.LT.AND P2, PT, R25, UR4, !P0 ;  /* 0x0000000419007c0c */ /* 0x000fe2000c741270 */
[----:B------:R-:W3:Y:S01]  /*97ad0*/  LDCU UR4, c[0x0][0x39c] ;  /* 0x00007380ff0477ac */ /* 0x000ee20008000800 */
        /* <DEDUP_REMOVED lines=8> */
[----:B------:R-:W-:-:S02]  /*97b60*/  LEA R16, P6, R0, R5, 0x2 ;  /* 0x0000000500107211 */ /* 0x000fc400078c10ff */
[----:B------:R-:W-:Y:S02]  /*97b70*/  LOP3.LUT R25, R6, 0x1be, RZ, 0xfc, !PT ;  /* 0x000001be06197812 */ /* 0x000fe400078efcff */
[----:B------:R-:W-:Y:S02]  /*97b80*/  LEA.HI.X.SX32 R17, R0, R7, 0x2, P6 ;  /* 0x0000000700117211 */ /* 0x000fe400030f16ff */
[----:B------:R-:W-:Y:S01]  /*97b90*/  LEA R24, P6, R26, R5, 0x2 ;  /* 0x000000051a187211 */ /* 0x000fe200078c10ff */
[----:B------:R1:W-:Y:S01]  /*97ba0*/  @P4 STG.E desc[UR22][R2.64], R127 ;  /* 0x0000007f02004986 */ /* 0x0003e2000c101916 */
[----:B------:R-:W-:Y:S02]  /*97bb0*/  LOP3.LUT R0, R6, 0x1c0, RZ, 0xfc, !PT ;  /* 0x000001c006007812 */ /* 0x000fe400078efcff */
[----:B----4-:R-:W-:Y:S01]  /*97bc0*/  ISETP.LT.AND P4, PT, R25, UR6, !P0 ;  /* 0x0000000619007c0c */ /* 0x010fe2000c781270 */
[----:B------:R4:W-:Y:S01]  /*97bd0*/  @P3 STG.E desc[UR22][R16.64], R8 ;  /* 0x0000000810003986 */ /* 0x0009e2000c101916 */
[----:B------:R-:W-:Y:S01]  /*97be0*/  LEA.HI.X.SX32 R25, R26, R7, 0x2, P6 ;  /* 0x000000071a197211 */ /* 0x000fe200030f16ff */
[----:B------:R-:W-:Y:S01]  /*97bf0*/  IMAD R26, R4, 0x2, R26 ;  /* 0x00000002041a7824 */ /* 0x000fe200078e021a */
[----:B---3--:R-:W-:Y:S01]  /*97c00*/  ISETP.LT.AND P3, PT, R0, UR4, !P0 ;  /* 0x0000000400007c0c */ /* 0x008fe2000c761270 */
[----:B------:R-:W3:Y:S01]  /*97c10*/  LDCU UR4, c[0x0][0x39c] ;  /* 0x00007380ff0477ac */ /* 0x000ee20008000800 */
[----:B--2---:R-:W-:Y:S01]  /*97c20*/  LOP3.LUT R18, R6, 0x1c2, RZ, 0xfc, !PT ;  /* 0x000001c206127812 */ /* 0x004fe200078efcff */
[----:B------:R-:W-:Y:S01]  /*97c30*/  IMAD R0, R4, 0x2, R26 ;  /* 0x0000000204007824 */ /* 0x000fe200078e021a */
[----:B-1----:R-:W-:Y:S01]  /*97c40*/  LEA R2, P6, R26, R5, 0x2 ;  /* 0x000000051a027211 */ /* 0x002fe200078c10ff */
[----:B------:R-:W1:Y:S01]  /*97c50*/  LDCU UR6, c[0x0][0x39c] ;  /* 0x00007380ff0677ac */ /* 0x000e620008000800 */
[----:B------:R2:W-:Y:S01]  /*97c60*/  @P2 STG.E desc[UR22][R24.64], R9 ;  /* 0x0000000918002986 */ /* 0x0005e2000c101916 */
[----:B------:R-:W-:Y:S01]  /*97c70*/  ISETP.LT.AND P2, PT, R18, UR5, !P0 ;  /* 0x0000000512007c0c */ /* 0x000fe2000c741270 */
[----:B------:R-:W-:Y:S01]  /*97c80*/  IMAD R18, R4, 0x2, R0 ;  /* 0x0000000204127824 */ /* 0x000fe200078e0200 */
[----:B------:R-:W-:Y:S01]  /*97c90*/  LEA.HI.X.SX32 R3, R26, R7, 0x2, P6 ;  /* 0x000000071a037211 */ /* 0x000fe200030f16ff */
[----:B------:R-:W1:Y:S01]  /*97ca0*/  LDCU UR5, c[0x0][0x39c] ;  /* 0x00007380ff0577ac */ /* 0x000e620008000800 */
[----:B----4-:R-:W-:Y:S01]  /*97cb0*/  LEA R16, P6, R0, R5, 0x2 ;  /* 0x0000000500107211 */ /* 0x010fe200078c10ff */
[----:B------:R-:W4:Y:S01]  /*97cc0*/  LDS.128 R24, [R252+0x800] ;  /* 0x00080000fc187984 */ /* 0x000f220000000c00 */
[----:B------:R-:W-:-:S02]  /*97cd0*/  LOP3.LUT R19, R6, 0x1c4, RZ, 0xfc, !PT ;  /* 0x000001c406137812 */ /* 0x000fc400078efcff */
[----:B------:R-:W-:Y:S02]  /*97ce0*/  LEA.HI.X.SX32 R17, R0, R7, 0x2, P6 ;  /* 0x0000000700117211 */ /* 0x000fe400030f16ff */
[C---:B------:R-:W-:Y:S01]  /*97cf0*/  LEA R8, P6, R18.reuse, R5, 0x2 ;  /* 0x0000000512087211 */ /* 0x040fe200078c10ff */
[----:B------:R1:W-:Y:S01]  /*97d00*/  @P5 STG.E desc[UR22][R2.64], R10 ;  /* 0x0000000a02005986 */ /* 0x0003e2000c101916 */
[----:B---3--:R-:W-:Y:S01]  /*97d10*/  ISETP.LT.AND P5, PT, R19, UR4, !P0 ;  /* 0x0000000413007c0c */ /* 0x008fe2000c7a1270 */
[----:B------:R-:W3:Y:S01]  /*97d20*/  LDCU UR4, c[0x0][0x39c] ;  /* 0x00007380ff0477ac */ /* 0x000ee20008000800 */
[----:B--2---:R-:W-:Y:S01]  /*97d30*/  LEA.HI.X.SX32 R9, R18, R7, 0x2, P6 ;  /* 0x0000000712097211 */ /* 0x004fe200030f16ff */
[----:B------:R-:W-:Y:S01]  /*97d40*/  IMAD R18, R4, 0x2, R18 ;  /* 0x0000000204127824 */ /* 0x000fe200078e0212 */
[C---:B------:R-:W-:Y:S01]  /*97d50*/  LOP3.LUT R0, R6.reuse, 0x1c6, RZ, 0xfc, !PT ;  /* 0x000001c606007812 */ /* 0x040fe200078efcff */
[----:B------:R2:W-:Y:S01]  /*97d60*/  @P4 STG.E desc[UR22][R16.64], R11 ;  /* 0x0000000b10004986 */ /* 0x0005e2000c101916 */
[----:B------:R-:W-:-:S02]  /*97d70*/  LOP3.LUT R19, R6, 0x1c8, RZ, 0xfc, !PT ;  /* 0x000001c806137812 */ /* 0x000fc400078efcff */
[----:B-1----:R-:W-:Y:S01]  /*97d80*/  ISETP.LT.AND P4, PT, R0, UR6, !P0 ;  /* 0x0000000600007c0c */ /* 0x002fe2000c781270 */
[----:B------:R-:W-:Y:S01]  /*97d90*/  IMAD R0, R4, 0x2, R18 ;  /* 0x0000000204007824 */ /* 0x000fe200078e0212 */
[----:B------:R-:W1:Y:S01]  /*97da0*/  LDCU UR6, c[0x0][0x39c] ;  /* 0x00007380ff0677ac */ /* 0x000e620008000800 */
[C---:B------:R-:W-:Y:S01]  /*97db0*/  LEA R2, P6, R18.reuse, R5, 0x2 ;  /* 0x0000000512027211 */ /* 0x040fe200078c10ff */
[----:B------:R3:W-:Y:S01]  /*97dc0*/  @P3 STG.E desc[UR22][R8.64], R12 ;  /* 0x0000000c08003986 */ /* 0x0007e2000c101916 */
[----:B------:R-:W-:Y:S01]  /*97dd0*/  ISETP.LT.AND P3, PT, R19, UR5, !P0 ;  /* 0x0000000513007c0c */ /* 0x000fe2000c761270 */
[----:B------:R-:W1:Y:S01]  /*97de0*/  LDCU UR5, c[0x0][0x39c] ;  /* 0x00007380ff0577ac */ /* 0x000e620008000800 */
[----:B------:R-:W-:Y:S02]  /*97df0*/  LEA.HI.X.SX32 R3, R18, R7, 0x2, P6 ;  /* 0x0000000712037211 */ /* 0x000fe400030f16ff */
[----:B------:R-:W-:Y:S01]  /*97e00*/  LEA R10, P6, R0, R5, 0x2 ;  /* 0x00000005000a7211 */ /* 0x000fe200078c10ff */
[----:B--2---:R-:W-:Y:S01]  /*97e10*/  IMAD R16, R4, 0x2, R0 ;  /* 0x0000000204107824 */ /* 0x004fe200078e0200 */
[----:B------:R-:W-:-:S02]  /*97e20*/  LOP3.LUT R17, R6, 0x1ca, RZ, 0xfc, !PT ;  /* 0x000001ca06117812 */ /* 0x000fc400078efcff */
[----:B------:R-:W-:Y:S01]  /*97e30*/  LEA.HI.X.SX32 R11, R0, R7, 0x2, P6 ;  /* 0x00000007000b7211 */ /* 0x000fe200030f16ff */
[----:B------:R-:W-:Y:S01]  /*97e40*/  IMAD R0, R4, 0x2, R16 ;  /* 0x0000000204007824 */ /* 0x000fe200078e0210 */
[----:B---3--:R-:W-:Y:S01]  /*97e50*/  LEA R8, P6, R16, R5, 0x2 ;  /* 0x0000000510087211 */ /* 0x008fe200078c10ff */
[----:B------:R2:W-:Y:S01]  /*97e60*/  @P2 STG.E desc[UR22][R2.64], R13 ;  /* 0x0000000d02002986 */ /* 0x0005e2000c101916 */
[----:B------:R-:W-:Y:S01]  /*97e70*/  ISETP.LT.AND P2, PT, R17, UR4, !P0 ;  /* 0x0000000411007c0c */ /* 0x000fe2000c741270 */
[----:B------:R-:W3:Y:S01]  /*97e80*/  LDCU UR4, c[0x0][0x39c] ;  /* 0x00007380ff0477ac */ /* 0x000ee20008000800 */
        /* <DEDUP_REMOVED lines=10> */
[----:B------:R-:W-:Y:S01]  /*97f30*/  ISETP.LT.AND P4, PT, R12, UR5, !P0 ;  /* 0x000000050c007c0c */ /* 0x000fe2000c781270 */
[----:B------:R-:W1:Y:S01]  /*97f40*/  LDCU UR5, c[0x0][0x39c] ;  /* 0x00007380ff0577ac */ /* 0x000e620008000800 */
[----:B------:R-:W-:Y:S01]  /*97f50*/  IMAD R12, R4, 0x2, R0 ;  /* 0x00000002040c7824 */ /* 0x000fe200078e0200 */
[----:B------:R-:W-:Y:S01]  /*97f60*/  @P3 STG.E desc[UR22][R16.64], R20 ;  /* 0x0000001410003986 */ /* 0x000fe2000c101916 */
[-C--:B--2---:R-:W-:Y:S02]  /*97f70*/  LEA R2, P3, R0, R5.reuse, 0x2 ;  /* 0x0000000500027211 */ /* 0x084fe400078610ff */
[----:B------:R-:W-:Y:S02]  /*97f80*/  LOP3.LUT R11, R6, 0x1d0, RZ, 0xfc, !PT ;  /* 0x000001d0060b7812 */ /* 0x000fe400078efcff */
[----:B------:R-:W-:-:S02]  /*97f90*/  LEA R10, P6, R12, R5, 0x2 ;  /* 0x000000050c0a7211 */ /* 0x000fc400078c10ff */
[-C--:B------:R-:W-:Y:S02]  /*97fa0*/  LEA.HI.X.SX32 R3, R0, R7.reuse, 0x2, P3 ;  /* 0x0000000700037211 */ /* 0x080fe400018f16ff */
[----:B---3--:R-:W-:Y:S01]  /*97fb0*/  ISETP.LT.AND P3, PT, R11, UR4, !P0 ;  /* 0x000000040b007c0c */ /* 0x008fe2000c761270 */
[----:B------:R-:W2:Y:S01]  /*97fc0*/  LDCU UR4, c[0x0][0x39c] ;  /* 0x00007380ff0477ac */ /* 0x000ea20008000800 */
        /* <DEDUP_REMOVED lines=8> */
[----:B------:R-:W-:Y:S01]  /*98050*/  IMAD R0, R4, 0x2, R12 ;  /* 0x0000000204007824 */ /* 0x000fe200078e020c */
[----:B------:R-:W-:Y:S01]  /*98060*/  LEA.HI.X.SX32 R9, R12, R7, 0x2, P5 ;  /* 0x000000070c097211 */ /* 0x000fe200028f16ff */
[----:B------:R-:W1:Y:S01]  /*98070*/  LDCU UR6, c[0x0][0x39c] ;  /* 0x00007380ff0677ac */ /* 0x000e620008000800 */
[----:B------:R-:W-:Y:S01]  /*98080*/  ISETP.LT.AND P5, PT, R13, UR5, !P0 ;  /* 0x000000050d007c0c */ /* 0x000fe2000c7a1270 */
[----:B------:R-:W1:Y:S01]  /*98090*/  LDCU UR5, c[0x0][0x39c] ;  /* 0x00007380ff0577ac */ /* 0x000e620008000800 */
[----:B---3--:R-:W-:Y:S01]  /*980a0*/  LOP3.LUT R3, R6, 0x1d6, RZ, 0xfc, !PT ;  /* 0x000001d606037812 */ /* 0x008fe200078efcff */
[----:B------:R-:W-:Y:S01]  /*980b0*/  IMAD R12, R4, 0x2, R0 ;  /* 0x00000002040c7824 */ /* 0x000fe200078e0200 */
[C---:B------:R-:W-:Y:S01]  /*980c0*/  LEA R2, P6, R0.reuse, R5, 0x2 ;  /* 0x0000000500027211 */ /* 0x040fe200078c10ff */
[----:B------:R3:W-:Y:S01]  /*980d0*/  @P4 STG.E desc[UR22][R8.64], R23 ;  /* 0x0000001708004986 */ /* 0x0007e2000c101916 */
[----:B--2---:R-:W-:Y:S01]  /*980e0*/  ISETP.LT.AND P4, PT, R3, UR4, !P0 ;  /* 0x0000000403007c0c */ /* 0x004fe2000c781270 */
[----:B------:R-:W2:Y:S01]  /*980f0*/  LDCU UR4, c[0x0][0x39c] ;  /* 0x00007380ff0477ac */ /* 0x000ea20008000800 */
[----:B------:R-:W-:-:S02]  /*98100*/  LEA.HI.X.SX32 R3, R0, R7, 0x2, P6 ;  /* 0x0000000700037211 */ /* 0x000fc400030f16ff */
[----:B------:R-:W-:Y:S02]  /*98110*/  LEA R10, P6, R12, R5, 0x2 ;  /* 0x000000050c0a7211 */ /* 0x000fe400078c10ff */
[----:B------:R-:W-:Y:S02]  /*98120*/  LEA R0, R4, R12, 0x1 ;  /* 0x0000000c04007211 */ /* 0x000fe400078e08ff */
[----:B------:R-:W-:Y:S02]  /*98130*/  LEA.HI.X.SX32 R11, R12, R7, 0x2, P6 ;  /* 0x000000070c0b7211 */ /* 0x000fe400030f16ff */
[C---:B------:R-:W-:Y:S02]  /*98140*/  LOP3.LUT R13, R6.reuse, 0x1d8, RZ, 0xfc, !PT ;  /* 0x000001d8060d7812 */ /* 0x040fe400078efcff */
[----:B---3--:R-:W-:Y:S01]  /*98150*/  LOP3.LUT R8, R6, 0x1da, RZ, 0xfc, !PT ;  /* 0x000001da06087812 */ /* 0x008fe200078efcff */
[----:B------:R3:W-:Y:S01]  /*98160*/  @P3 STG.E desc[UR22][R2.64], R28 ;  /* 0x0000001c02003986 */ /* 0x0007e2000c101916 */
[----:B------:R-:W-:-:S02]  /*98170*/  LEA R12, P6, R0, R5, 0x2 ;  /* 0x00000005000c7211 */ /* 0x000fc400078c10ff */
[----:B-1----:R-:W-:Y:S01]  /*98180*/  ISETP.LT.AND P3, PT, R13, UR6, !P0 ;  /* 0x000000060d007c0c */ /* 0x002fe2000c761270 */
[----:B------:R1:W-:Y:S01]  /*98190*/  @P2 STG.E desc[UR22][R10.64], R29 ;  /* 0x0000001d0a002986 */ /* 0x0003e2000c101916 */
[----:B------:R-:W-:Y:S01]  /*981a0*/  ISETP.LT.AND P2, PT, R8, UR5, !P0 ;  /* 0x0000000508007c0c */ /* 0x000fe2000c741270 */
[----:B------:R-:W4:Y:S01]  /*981b0*/  LDCU UR5, c[0x0][0x39c] ;  /* 0x00007380ff0577ac */ /* 0x000f220008000800 */
[----:B------:R-:W-:Y:S01]  /*981c0*/  LEA.HI.X.SX32 R13, R0, R7, 0x2, P6 ;  /* 0x00000007000d7211 */ /* 0x000fe200030f16ff */
[----:B------:R-:W-:Y:S01]  /*981d0*/  IMAD R0, R4, 0x2, R0 ;  /* 0x0000000204007824 */ /* 0x000fe200078e0200 */
[----:B------:R-:W-:Y:S01]  /*981e0*/  LOP3.LUT R8, R6, 0x1dc, RZ, 0xfc, !PT ;  /* 0x000001dc06087812 */ /* 0x000fe200078efcff */
[----:B------:R-:W4:Y:S02]  /*981f0*/  LDCU UR6, c[0x0][0x39c] ;  /* 0x00007380ff0677ac */ /* 0x000f240008000800 */
[----:B------:R-:W-:Y:S01]  /*98200*/  IMAD R14, R4, 0x2, R0 ;  /* 0x00000002040e7824 */ /* 0x000fe200078e0200 */
[----:B---3--:R-:W-:Y:S01]  /*98210*/  LEA R2, P6, R0, R5, 0x2 ;  /* 0x0000000500027211 */ /* 0x008fe200078c10ff */
[----:B------:R3:W-:Y:S01]  /*98220*/  @P5 STG.E desc[UR22][R12.64], R30 ;  /* 0x0000001e0c005986 */ /* 0x0007e2000c101916 */
[----:B--2---:R-:W-:Y:S01]  /*98230*/  ISETP.LT.AND P5, PT, R8, UR4, !P0 ;  /* 0x0000000408007c0c */ /* 0x004fe2000c7a1270 */
[----:B------:R-:W2:Y:S01]  /*98240*/  LDCU UR4, c[0x0][0x39c] ;  /* 0x00007380ff0477ac */ /* 0x000ea20008000800 */
[----:B------:R-:W-:Y:S01]  /*98250*/  LEA.HI.X.SX32 R3, R0, R7, 0x2, P6 ;  /* 0x0000000700037211 */ /* 0x000fe200030f16ff */
[----:B------:R-:W-:Y:S01]  /*98260*/  IMAD R0, R4, 0x2, R14 ;  /* 0x0000000204007824 */ /* 0x000fe200078e020e */
[----:B------:R-:W-:-:S02]  /*98270*/  LEA R8, P6, R14, R5, 0x2 ;  /* 0x000000050e087211 */ /* 0x000fc400078c10ff */
[----:B-1----:R-:W-:Y:S02]  /*98280*/  LOP3.LUT R11, R6, 0x1de, RZ, 0xfc, !PT ;  /* 0x000001de060b7812 */ /* 0x002fe400078efcff */
[----:B------:R-:W-:Y:S01]  /*98290*/  LEA.HI.X.SX32 R9, R14, R7, 0x2, P6 ;  /* 0x000000070e097211 */ /* 0x000fe200030f16ff */
[----:B------:R1:W-:Y:S01]  /*982a0*/  @P4 STG.E desc[UR22][R2.64], R31 ;  /* 0x0000001f02004986 */ /* 0x0003e2000c101916 */
[C---:B------:R-:W-:Y:S02]  /*982b0*/  LEA R10, P6, R0.reuse, R5, 0x2 ;  /* 0x00000005000a7211 */ /* 0x040fe400078c10ff */
[----:B----4-:R-:W-:Y:S01]  /*982c0*/  ISETP.LT.AND P4, PT, R11, UR5, !P0 ;  /* 0x000000050b007c0c */ /* 0x010fe2000c781270 */
[----:B------:R-:W4:Y:S01]  /*982d0*/  LDCU UR5, c[0x0][0x39c] ;  /* 0x00007380ff0577ac */ /* 0x000f220008000800 */
[----:B------:R-:W-:Y:S01]  /*982e0*/  LEA.HI.X.SX32 R11, R0, R7, 0x2, P6 ;  /* 0x00000007000b7211 */ /* 0x000fe200030f16ff */
[----:B------:R-:W-:Y:S01]  /*982f0*/  IMAD R0, R4, 0x2, R0 ;  /* 0x0000000204007824 */ /* 0x000fe200078e0200 */
[C---:B---3--:R-:W-:Y:S01]  /*98300*/  LOP3.LUT R12, R6.reuse, 0x1e0, RZ, 0xfc, !PT ;  /* 0x000001e0060c7812 */ /* 0x048fe200078efcff */
[----:B------:R3:W-:Y:S01]  /*98310*/  @P3 STG.E desc[UR22][R8.64], R36 ;  /* 0x0000002408003986 */ /* 0x0007e2000c101916 */
[----:B------:R-:W-:-:S02]  /*98320*/  LOP3.LUT R13, R6, 0x1e2, RZ, 0xfc, !PT ;  /* 0x000001e2060d7812 */ /* 0x000fc400078efcff */
[----:B------:R-:W-:Y:S01]  /*98330*/  ISETP.LT.AND P3, PT, R12, UR6, !P0 ;  /* 0x000000060c007c0c */ /* 0x000fe2000c761270 */
[----:B------:R-:W-:Y:S01]  /*98340*/  IMAD R12, R4, 0x2, R0 ;  /* 0x00000002040c7824 */ /* 0x000fe200078e0200 */
[C---:B-1----:R-:W-:Y:S01]  /*98350*/  LEA R2, P6, R0.reuse, R5, 0x2 ;  /* 0x0000000500027211 */ /* 0x042fe200078c10ff */
[----:B------:R-:W1:Y:S01]  /*98360*/  LDCU UR6, c[0x0][0x39c] ;  /* 0x00007380ff0677ac */ /* 0x000e620008000800 */
[----:B------:R4:W-:Y:S01]  /*98370*/  @P2 STG.E desc[UR22][R10.64], R37 ;  /* 0x000000250a002986 */ /* 0x0009e2000c101916 */
[----:B--2---:R-:W-:Y:S02]  /*98380*/  ISETP.LT.AND P2, PT, R13, UR4, !P0 ;  /* 0x000000040d007c0c */ /* 0x004fe4000c741270 */
[----:B------:R-:W-:Y:S01]  /*98390*/  LEA.HI.X.SX32 R3, R0, R7, 0x2, P6 ;  /* 0x0000000700037211 */ /* 0x000fe200030f16ff */
[----:B------:R-:W2:Y:S01]  /*983a0*/  LDCU UR4, c[0x0][0x39c] ;  /* 0x00007380ff0477ac */ /* 0x000ea20008000800 */
[----:B---3--:R-:W-:Y:S01]  /*983b0*/  LEA R8, P6, R12, R5, 0x2 ;  /* 0x000000050c087211 */ /* 0x008fe200078c10ff */
[----:B------:R-:W-:Y:S01]  /*983c0*/  IMAD R0, R4, 0x2, R12 ;  /* 0x0000000204007824 */ /* 0x000fe200078e020c */
[----:B------:R-:W-:Y:S01]  /*983d0*/  LOP3.LUT R13, R6, 0x1e4, RZ, 0xfc, !PT ;  /* 0x000001e4060d7812 */ /* 0x000fe200078efcff */
[----:B------:R3:W-:Y:S01]  /*983e0*/  @P5 STG.E desc[UR22][R2.64], R38 ;  /* 0x0000002602005986 */ /* 0x0007e2000c101916 */
[----:B------:R-:W-:Y:S01]  /*983f0*/  LEA.HI.X.SX32 R9, R12, R7, 0x2, P6 ;  /* 0x000000070c097211 */ /* 0x000fe200030f16ff */
[----:B------:R-:W-:Y:S01]  /*98400*/  IMAD R14, R4, 0x2, R0 ;  /* 0x00000002040e7824 */ /* 0x000fe200078e0200 */
[----:B----4-:R-:W-:Y:S01]  /*98410*/  ISETP.LT.AND P5, PT, R13, UR5, !P0 ;  /* 0x000000050d007c0c */ /* 0x010fe2000c7a1270 */
[----:B------:R-:W4:Y:S01]  /*98420*/  LDCU UR5, c[0x0][0x39c] ;  /* 0x00007380ff0577ac */ /* 0x000f220008000800 */
[----:B------:R-:W-:-:S02]  /*98430*/  LEA R10, P6, R0, R5, 0x2 ;  /* 0x00000005000a7211 */ /* 0x000fc400078c10ff */
[----:B------:R-:W-:Y:S02]  /*98440*/  LOP3.LUT R13, R6, 0x1e6, RZ, 0xfc, !PT ;  /* 0x000001e6060d7812 */ /* 0x000fe400078efcff */
[----:B------:R-:W-:Y:S02]  /*98450*/  LEA.HI.X.SX32 R11, R0, R7, 0x2, P6 ;  /* 0x00000007000b7211 */ /* 0x000fe400030f16ff */
        /* <DEDUP_REMOVED lines=20> */
[C---:B-1----:R-:W-:Y:S01]  /*985a0*/  LOP3.LUT R10, R6.reuse, 0x1ec, RZ, 0xfc, !PT ;  /* 0x000001ec060a7812 */ /* 0x042fe200078efcff */
[----:B------:R1:W-:Y:S01]  /*985b0*/  @P5 STG.E desc[UR22][R2.64], R50 ;  /* 0x0000003202005986 */ /* 0x0003e2000c101916 */
[----:B------:R-:W-:-:S02]  /*985c0*/  LOP3.LUT R13, R6, 0x1ee, RZ, 0xfc, !PT ;  /* 0x000001ee060d7812 */ /* 0x000fc400078efcff */
[----:B------:R-:W-:Y:S01]  /*985d0*/  ISETP.LT.AND P5, PT, R10, UR6, !P0 ;  /* 0x000000060a007c0c */ /* 0x000fe2000c7a1270 */
[----:B------:R4:W-:Y:S01]  /*985e0*/  @P4 STG.E desc[UR22][R8.64], R51 ;  /* 0x0000003308004986 */ /* 0x0009e2000c101916 */
[----:B------:R-:W-:Y:S01]  /*985f0*/  LEA R10, P4, R0, R5, 0x2 ;  /* 0x00000005000a7211 */ /* 0x000fe200078810ff */
[----:B------:R-:W-:Y:S01]  /*98600*/  IMAD R12, R4, 0x2, R0 ;  /* 0x00000002040c7824 */ /* 0x000fe200078e0200 */
[----:B------:R-:W4:Y:S02]  /*98610*/  LDCU UR6, c[0x0][0x39c] ;  /* 0x00007380ff0677ac */ /* 0x000f240008000800 */
[----:B------:R-:W-:Y:S02]  /*98620*/  LEA.HI.X.SX32 R11, R0, R7, 0x2, P4 ;  /* 0x00000007000b7211 */ /* 0x000fe400020f16ff */
[----:B--2---:R-:W-:Y:S01]  /*98630*/  ISETP.LT.AND P4, PT, R13, UR4, !P0 ;  /* 0x000000040d007c0c */ /* 0x004fe2000c781270 */
[----:B------:R-:W2:Y:S01]  /*98640*/  LDCU UR4, c[0x0][0x39c] ;  /* 0x00007380ff0477ac */ /* 0x000ea20008000800 */
[----:B-1----:R-:W-:Y:S01]  /*98650*/  LOP3.LUT R3, R6, 0x1f0, RZ, 0xfc, !PT ;  /* 0x000001f006037812 */ /* 0x002fe200078efcff */
[----:B------:R1:W-:Y:S01]  /*98660*/  @P3 STG.E desc[UR22][R10.64], R56 ;  /* 0x000000380a003986 */ /* 0x0003e2000c101916 */
[----:B------:R-:W-:Y:S01]  /*98670*/  LEA R2, P6, R12, R5, 0x2 ;  /* 0x000000050c027211 */ /* 0x000fe200078c10ff */
[----:B------:R-:W-:Y:S01]  /*98680*/  IMAD R0, R4, 0x2, R12 ;  /* 0x0000000204007824 */ /* 0x000fe200078e020c */
[----:B---3--:R-:W-:Y:S01]  /*98690*/  ISETP.LT.AND P3, PT, R3, UR5, !P0 ;  /* 0x0000000503007c0c */ /* 0x008fe2000c761270 */
[----:B------:R-:W3:Y:S01]  /*986a0*/  LDCU UR5, c[0x0][0x39c] ;  /* 0x00007380ff0577ac */ /* 0x000ee20008000800 */
[----:B------:R-:W-:Y:S01]  /*986b0*/  LEA.HI.X.SX32 R3, R12, R7, 0x2, P6 ;  /* 0x000000070c037211 */ /* 0x000fe200030f16ff */
[----:B------:R-:W-:Y:S01]  /*986c0*/  IMAD R12, R4, 0x2, R0 ;  /* 0x00000002040c7824 */ /* 0x000fe200078e0200 */
[----:B----4-:R-:W-:-:S04]  /*986d0*/  LEA R8, P6, R0, R5, 0x2 ;  /* 0x0000000500087211 */ /* 0x010fc800078c10ff */
[----:B------:R-:W-:Y:S02]  /*986e0*/  LEA.HI.X.SX32 R9, R0, R7, 0x2, P6 ;  /* 0x0000000700097211 */ /* 0x000fe400030f16ff */
[----:B-1----:R-:W-:Y:S02]  /*986f0*/  LEA R10, P6, R12, R5, 0x2 ;  /* 0x000000050c0a7211 */ /* 0x002fe400078c10ff */
[----:B------:R-:W-:Y:S01]  /*98700*/  LOP3.LUT R0, R6, 0x1f4, RZ, 0xfc, !PT ;  /* 0x000001f406007812 */ /* 0x000fe200078efcff */
[----:B------:R1:W-:Y:S01]  /*98710*/  @P2 STG.E desc[UR22][R2.64], R57 ;  /* 0x0000003902002986 */ /* 0x0003e2000c101916 */
[----:B------:R-:W-:-:S03]  /*98720*/  LEA.HI.X.SX32 R11, R12, R7, 0x2, P6 ;  /* 0x000000070c0b7211 */ /* 0x000fc600030f16ff */
[----:B------:R4:W-:Y:S01]  /*98730*/  @P5 STG.E desc[UR22][R8.64], R58 ;  /* 0x0000003a08005986 */ /* 0x0009e2000c101916 */
[----:B--2---:R-:W-:Y:S01]  /*98740*/  ISETP.LT.AND P5, PT, R0, UR4, !P0 ;  /* 0x0000000400007c0c */ /* 0x004fe2000c7a1270 */
[----:B------:R-:W2:Y:S01]  /*98750*/  LDCU UR4, c[0x0][0x39c] ;  /* 0x00007380ff0477ac */ /* 0x000ea20008000800 */
[----:B------:R-:W-:Y:S01]  /*98760*/  LOP3.LUT R0, R6, 0x1f6, RZ, 0xfc, !PT ;  /* 0x000001f606007812 */ /* 0x000fe200078efcff */
[----:B------:R-:W-:Y:S01]  /*98770*/  IMAD R12, R4, 0x2, R12 ;  /* 0x00000002040c7824 */ /* 0x000fe200078e020c */
[----:B------:R2:W-:Y:S02]  /*98780*/  @P4 STG.E desc[UR22][R10.64], R59 ;  /* 0x0000003b0a004986 */ /* 0x0005e4000c101916 */
[----:B---3--:R-:W-:Y:S01]  /*98790*/  ISETP.LT.AND P4, PT, R0, UR5, !P0 ;  /* 0x0000000500007c0c */ /* 0x008fe2000c781270 */
[----:B------:R-:W-:Y:S01]  /*987a0*/  IMAD R0, R4, 0x2, R12 ;  /* 0x0000000204007824 */ /* 0x000fe200078e020c */
[----:B------:R-:W-:Y:S01]  /*987b0*/  LOP3.LUT R13, R6, 0x1f2, RZ, 0xfc, !PT ;  /* 0x000001f2060d7812 */ /* 0x000fe200078efcff */
[----:B------:R-:W3:Y:S01]  /*987c0*/  LDCU UR5, c[0x0][0x39c] ;  /* 0x00007380ff0577ac */ /* 0x000ee20008000800 */
[----:B-1----:R-:W-:-:S02]  /*987d0*/  LEA R2, P6, R12, R5, 0x2 ;  /* 0x000000050c027211 */ /* 0x002fc400078c10ff */
[----:B------:R-:W-:Y:S02]  /*987e0*/  LEA R14, R4, R0, 0x1 ;  /* 0x00000000040e7211 */ /* 0x000fe400078e08ff */
[----:B------:R-:W-:Y:S02]  /*987f0*/  ISETP.LT.AND P2, PT, R13, UR6, !P0 ;  /* 0x000000060d007c0c */ /* 0x000fe4000c741270 */
[----:B------:R-:W-:Y:S01]  /*98800*/  LEA.HI.X.SX32 R3, R12, R7, 0x2, P6 ;  /* 0x000000070c037211 */ /* 0x000fe200030f16ff */
[----:B------:R-:W-:Y:S01]  /*98810*/  IMAD R16, R4, 0x2, R14 ;  /* 0x0000000204107824 */ /* 0x000fe200078e020e */
[----:B----4-:R-:W-:Y:S02]  /*98820*/  LEA R8, P6, R0, R5, 0x2 ;  /* 0x0000000500087211 */ /* 0x010fe400078c10ff */
[----:B------:R-:W-:Y:S01]  /*98830*/  LOP3.LUT R12, R6, 0x1f8, RZ, 0xfc, !PT ;  /* 0x000001f8060c7812 */ /* 0x000fe200078efcff */
[----:B------:R1:W-:Y:S01]  /*98840*/  @P3 STG.E desc[UR22][R2.64], R52 ;  /* 0x0000003402003986 */ /* 0x0003e2000c101916 */
[----:B------:R-:W-:Y:S01]  /*98850*/  LEA.HI.X.SX32 R9, R0, R7, 0x2, P6 ;  /* 0x0000000700097211 */ /* 0x000fe200030f16ff */
[----:B------:R-:W-:Y:S01]  /*98860*/  IMAD R0, R4, 0x2, R16 ;  /* 0x0000000204007824 */ /* 0x000fe200078e0210 */
[----:B--2---:R-:W-:Y:S01]  /*98870*/  ISETP.LT.AND P3, PT, R12, UR4, !P0 ;  /* 0x000000040c007c0c */ /* 0x004fe2000c761270 */
[----:B------:R-:W2:Y:S02]  /*98880*/  LDCU UR4, c[0x0][0x39c] ;  /* 0x00007380ff0477ac */ /* 0x000ea40008000800 */
[----:B------:R-:W-:Y:S01]  /*98890*/  IMAD R18, R4, 0x2, R0 ;  /* 0x0000000204127824 */ /* 0x000fe200078e0200 */
[----:B------:R4:W-:Y:S01]  /*988a0*/  @P2 STG.E desc[UR22][R8.64], R53 ;  /* 0x0000003508002986 */ /* 0x0009e2000c101916 */
[----:B------:R-:W-:-:S02]  /*988b0*/  LEA R10, P2, R14, R5, 0x2 ;  /* 0x000000050e0a7211 */ /* 0x000fc400078410ff */
[----:B------:R-:W-:Y:S01]  /*988c0*/  LEA R12, P6, R16, R5, 0x2 ;  /* 0x00000005100c7211 */ /* 0x000fe200078c10ff */
[----:B------:R-:W-:Y:S01]  /*988d0*/  IMAD R20, R4, 0x2, R18 ;  /* 0x0000000204147824 */ /* 0x000fe200078e0212 */
[-C--:B------:R-:W-:Y:S02]  /*988e0*/  LEA.HI.X.SX32 R11, R14, R7.reuse, 0x2, P2 ;  /* 0x000000070e0b7211 */ /* 0x080fe400010f16ff */
[----:B------:R-:W-:Y:S01]  /*988f0*/  LEA.HI.X.SX32 R13, R16, R7, 0x2, P6 ;  /* 0x00000007100d7211 */ /* 0x000fe200030f16ff */
[----:B------:R-:W-:Y:S01]  /*98900*/  IMAD R4, R4, 0x2, R20 ;  /* 0x0000000204047824 */ /* 0x000fe200078e0214 */
[-C--:B-1----:R-:W-:Y:S02]  /*98910*/  LEA R2, P6, R0, R5.reuse, 0x2 ;  /* 0x0000000500027211 */ /* 0x082fe400078c10ff */
[----:B------:R-:W-:Y:S02]  /*98920*/  LEA R14, P2, R18, R5, 0x2 ;  /* 0x00000005120e7211 */ /* 0x000fe400078410ff */
[----:B------:R-:W-:-:S02]  /*98930*/  LOP3.LUT R17, R6, 0x1fa, RZ, 0xfc, !PT ;  /* 0x000001fa06117812 */ /* 0x000fc400078efcff */
[----:B------:R-:W-:Y:S02]  /*98940*/  LOP3.LUT R6, R6, 0x1fc, RZ, 0xfc, !PT ;  /* 0x000001fc06067812 */ /* 0x000fe400078efcff */
[-C--:B------:R-:W-:Y:S02]  /*98950*/  LEA.HI.X.SX32 R3, R0, R7.reuse, 0x2, P6 ;  /* 0x0000000700037211 */ /* 0x080fe400030f16ff */
[----:B------:R-:W-:Y:S02]  /*98960*/  LEA.HI.X.SX32 R15, R18, R7, 0x2, P2 ;  /* 0x00000007120f7211 */ /* 0x000fe400010f16ff */
[----:B----4-:R-:W-:Y:S02]  /*98970*/  LEA R8, P6, R4, R5, 0x2 ;  /* 0x0000000504087211 */ /* 0x010fe400078c10ff */
[----:B---3--:R-:W-:Y:S02]  /*98980*/  ISETP.LT.AND P2, PT, R17, UR5, !P0 ;  /* 0x0000000511007c0c */ /* 0x008fe4000c741270 */
[----:B--2---:R-:W-:-:S02]  /*98990*/  ISETP.LT.AND P0, PT, R6, UR4, !P0 ;  /* 0x0000000406007c0c */ /* 0x004fc4000c701270 */
[----:B------:R-:W-:Y:S02]  /*989a0*/  LEA.HI.X.SX32 R9, R4, R7, 0x2, P6 ;  /* 0x0000000704097211 */ /* 0x000fe400030f16ff */
[C---:B------:R-:W-:Y:S01]  /*989b0*/  LEA R4, P6, R20.reuse, R5, 0x2 ;  /* 0x0000000514047211 */ /* 0x040fe200078c10ff */
[----:B------:R1:W-:Y:S03]  /*989c0*/  @P5 STG.E desc[UR22][R10.64], R54 ;  /* 0x000000360a005986 */ /* 0x0003e6000c101916 */
[----:B------:R-:W-:Y:S01]  /*989d0*/  LEA.HI.X.SX32 R5, R20, R7, 0x2, P6 ;  /* 0x0000000714057211 */ /* 0x000fe200030f16ff */
[----:B------:R1:W-:Y:S04]  /*989e0*/  @P4 STG.E desc[UR22][R12.64], R55 ;  /* 0x000000370c004986 */ /* 0x0003e8000c101916 */
[----:B------:R1:W-:Y:S04]  /*989f0*/  @P3 STG.E desc[UR22][R2.64], R24 ;  /* 0x0000001802003986 */ /* 0x0003e8000c101916 */
[----:B------:R1:W-:Y:S04]  /*98a00*/  @P2 STG.E desc[UR22][R14.64], R25 ;  /* 0x000000190e002986 */ /* 0x0003e8000c101916 */
[----:B------:R1:W-:Y:S04]  /*98a10*/  @P0 STG.E desc[UR22][R4.64], R26 ;  /* 0x0000001a04000986 */ /* 0x0003e8000c101916 */
[----:B------:R1:W-:Y:S01]  /*98a20*/  @P1 STG.E desc[UR22][R8.64], R27 ;  /* 0x0000001b08001986 */ /* 0x0003e2000c101916 */
[----:B------:R-:W-:Y:S06]  /*98a30*/  BAR.SYNC.DEFER_BLOCKING 0x0 ;  /* 0x0000000000007b1d */ /* 0x000fec0000010000 */
[----:B------:R-:W-:Y:S05]  /*98a40*/  BRA.U UP0, `(.L_x_13) ;  /* 0x0000000100a07547 */ /* 0x000fea000b800000 */
[----:B------:R-:W2:Y:S01]  /*98a50*/  S2UR UR5, SR_CgaCtaId ;  /* 0x00000000000579c3 */ /* 0x000ea20000008800 */
[----:B------:R-:W-:Y:S01]  /*98a60*/  NOP ;  /* 0x0000000000007918 */ /* 0x000fe20000000000 */
[----:B------:R-:W-:Y:S01]  /*98a70*/  UMOV UR4, 0x50 ;  /* 0x0000005000047882 */ /* 0x000fe20000000000 */
[----:B------:R-:W-:Y:S02]  /*98a80*/  IMAD.U32 R0, RZ, RZ, UR10 ;  /* 0x0000000aff007e24 */ /* 0x000fe4000f8e00ff */
[----:B-1----:R-:W-:Y:S02]  /*98a90*/  IMAD.MOV.U32 R3, RZ, RZ, 0xff ;  /* 0x000000ffff037424 */ /* 0x002fe400078e00ff */
[----:B------:R-:W-:Y:S01]  /*98aa0*/  IMAD.MOV.U32 R7, RZ, RZ, 0x1 ;  /* 0x00000001ff077424 */ /* 0x000fe200078e00ff */
[----:B------:R-:W-:-:S04]  /*98ab0*/  LOP3.LUT R0, R0, 0xffff, RZ, 0xc0, !PT ;  /* 0x0000ffff00007812 */ /* 0x000fc800078ec0ff */
[----:B------:R-:W-:-:S05]  /*98ac0*/  SHF.R.U32.HI R0, RZ, 0x5, R0 ;  /* 0x00000005ff007819 */ /* 0x000fca0000011600 */
[----:B------:R-:W-:Y:S01]  /*98ad0*/  VIADD R2, R0, 0x10 ;  /* 0x0000001000027836 */ /* 0x000fe20000000000 */
[----:B------:R-:W-:Y:S01]  /*98ae0*/  SHF.L.U32 R0, R3, R0, RZ ;  /* 0x0000000003007219 */ /* 0x000fe200000006ff */
[----:B--2---:R-:W-:-:S03]  /*98af0*/  ULEA UR6, UR5, UR4, 0x18 ;  /* 0x0000000405067291 */ /* 0x004fc6000f8ec0ff */
[----:B------:R-:W-:-:S04]  /*98b00*/  SHF.L.U32 R3, R7, R2, RZ ;  /* 0x0000000207037219 */ /* 0x000fc800000006ff */
[----:B------:R-:W-:Y:S02]  /*98b10*/  LOP3.LUT R0, R3, R0, RZ, 0xfc, !PT ;  /* 0x0000000003007212 */ /* 0x000fe400078efcff */
[----:B------:R-:W1:Y:S02]  /*98b20*/  LDS R5, [UR6] ;  /* 0x00000006ff057984 */ /* 0x000e640008000800 */
[C---:B------:R-:W-:Y:S02]  /*98b30*/  LOP3.LUT R2, R0.reuse, 0xffff, RZ, 0xc0, !PT ;  /* 0x0000ffff00027812 */ /* 0x040fe400078ec0ff */
[----:B-1----:R-:W-:-:S04]  /*98b40*/  LOP3.LUT R3, R0, 0xffff, R5, 0x80, !PT ;  /* 0x0000ffff00037812 */ /* 0x002fc800078e8005 */
[----:B------:R-:W-:-:S13]  /*98b50*/  ISETP.NE.AND P0, PT, R3, R2, PT ;  /* 0x000000020300720c */ /* 0x000fda0003f05270 */
[----:B------:R-:W-:Y:S05]  /*98b60*/  @P0 BRA `(.L_x_14) ;  /* 0x0000000000500947 */ /* 0x000fea0003800000 */
[----:B------:R-:W-:Y:S02]  /*98b70*/  SHF.R.U32.HI R5, RZ, 0x10, R5 ;  /* 0x00000010ff057819 */ /* 0x000fe40000011605 */
[----:B------:R-:W-:-:S04]  /*98b80*/  SHF.R.U32.HI R2, RZ, 0x10, R0 ;  /* 0x00000010ff027819 */ /* 0x000fc80000011600 */
[----:B------:R-:W-:-:S04]  /*98b90*/  LOP3.LUT R5, R5, R2, RZ, 0xc0, !PT ;  /* 0x0000000205057212 */ /* 0x000fc800078ec0ff */
[----:B------:R-:W-:-:S13]  /*98ba0*/  ISETP.NE.AND P0, PT, R5, R2, PT ;  /* 0x000000020500720c */ /* 0x000fda0003f05270 */
[----:B------:R-:W-:Y:S05]  /*98bb0*/  @P0 BRA `(.L_x_15) ;  /* 0x0000000000300947 */ /* 0x000fea0003800000 */
[----:B------:R-:W-:Y:S01]  /*98bc0*/  R2UR UR4, R0 ;  /* 0x00000000000472ca */ /* 0x000fe200000e0000 */
[----:B------:R-:W-:Y:S01]  /*98bd0*/  VOTEU.ANY UR5, UPT, PT ;  /* 0x0000000000057886 */ /* 0x000fe200038e0100 */
[----:B------:R-:W1:Y:S01]  /*98be0*/  S2R R0, SR_LANEID ;  /* 0x0000000000007919 */ /* 0x000e620000000000 */
[----:B------:R-:W-:-:S10]  /*98bf0*/  UFLO.U32 UR5, UR5 ;  /* 0x00000005000572bd */ /* 0x000fd400080e0000 */
[----:B------:R-:W-:-:S06]  /*98c00*/  ULOP3.LUT UR4, URZ, UR4, URZ, 0x33, !UPT ;  /* 0x00000004ff047292 */ /* 0x000fcc000f8e33ff */
[----:B------:R-:W-:-:S04]  /*98c10*/  IMAD.U32 R2, RZ, RZ, UR4 ;  /* 0x00000004ff027e24 */ /* 0x000fc8000f8e00ff */
[----:B------:R-:W2:Y:S02]  /*98c20*/  REDUX UR7, R2 ;  /* 0x00000000020773c4 */ /* 0x000ea40000000000 */
[----:B------:R3:W-:Y:S01]  /*98c30*/  UTCATOMSWS.AND URZ, UR4 ;  /* 0x0000000400ff79e3 */ /* 0x0007e20008000000 */
[----:B-1----:R-:W-:Y:S01]  /*98c40*/  ISETP.EQ.U32.AND P0, PT, R0, UR5, PT ;  /* 0x0000000500007c0c */ /* 0x002fe2000bf02070 */
[----:B--2---:R-:W-:-:S12]  /*98c50*/  IMAD.U32 R0, RZ, RZ, UR7 ;  /* 0x00000007ff007e24 */ /* 0x004fd8000f8e00ff */
[----:B------:R3:W-:Y:S01]  /*98c60*/  @P0 ATOMS.AND RZ, [UR6], R0 ;  /* 0x00000000ffff098c */ /* 0x0007e2000a800006 */
[----:B------:R-:W-:Y:S05]  /*98c70*/  BRA `(.L_x_13) ;  /* 0x0000000000147947 */ /* 0x000fea0003800000 */
.L_x_15:
[----:B------:R-:W-:-:S07]  /*98c80*/  MOV R2, 0x98ca0 ;  /* 0x00098ca000027802 */ /* 0x000fce0000000f00 */
[----:B------:R-:W-:Y:S05]  /*98c90*/  CALL.REL.NOINC `($__internal_0_$__cuda_sm10x_tcgen05_guardrail_trap_col_being_dealloced_not_returned_by_alloc) ;  /* 0x00000000002c7944 */ /* 0x000fea0003c00000 */
[----:B------:R-:W-:Y:S05]  /*98ca0*/  BRA `(.L_x_13) ;  /* 0x0000000000087947 */ /* 0x000fea0003800000 */
.L_x_14:
[----:B------:R-:W-:-:S07]  /*98cb0*/  MOV R2, 0x98cd0 ;  /* 0x00098cd000027802 */ /* 0x000fce0000000f00 */
[----:B------:R-:W-:Y:S05]  /*98cc0*/  CALL.REL.NOINC `($__internal_2_$__cuda_sm10x_tcgen05_guardrail_trap_unallocated_columns_being_dealloced) ;  /* 0x0000000000387944 */ /* 0x000fea0003c00000 */
.L_x_13:
[----:B------:R-:W-:Y:S01]  /*98cd0*/  NOP ;  /* 0x0000000000007918 */ /* 0x000fe20000000000 */
[----:B---3--:R-:W-:Y:S05]  /*98ce0*/  EXIT ;  /* 0x000000000000794d */ /* 0x008fea0003800000 */
.L_x_9:
[----:B------:R-:W1:Y:S02]  /*98cf0*/  SYNCS.PHASECHK.TRANS64.TRYWAIT P4, [UR16], R124 ;  /* 0x0000007cff0075a7 */ /* 0x000e640008081110 */
[----:B-1----:R-:W-:Y:S05]  /*98d00*/  @!P4 BRA `(.L_x_9) ;  /* 0xfffffffc00f8c947 */ /* 0x002fea000383ffff */
[----:B------:R-:W-:Y:S05]  /*98d10*/  BRA `(.L_x_16) ;  /* 0xfffffe2c002c7947 */ /* 0x000fea000383ffff */
.L_x_12:
[----:B------:R-:W2:Y:S02]  /*98d20*/  SYNCS.PHASECHK.TRANS64.TRYWAIT P1, [UR8], R2 ;  /* 0x00000002ff0075a7 */ /* 0x000ea40008021108 */
[----:B--2---:R-:W-:Y:S05]  /*98d30*/  @!P1 BRA `(.L_x_12) ;  /* 0xfffffffc00f89947 */ /* 0x004fea000383ffff */
[----:B------:R-:W-:Y:S05]  /*98d40*/  BRA `(.L_x_11) ;  /* 0xffffff6c00087947 */ /* 0x000fea000383ffff */
        .weak           $__internal_0_$__cuda_sm10x_tcgen05_guardrail_trap_col_being_dealloced_not_returned_by_alloc
        .type           $__internal_0_$__cuda_sm10x_tcgen05_guardrail_trap_col_being_dealloced_not_returned_by_alloc,@function
        .size           $__internal_0_$__cuda_sm10x_tcgen05_guardrail_trap_col_being_dealloced_not_returned_by_alloc,($__internal_1_$__cuda_sm10x_tcgen05_guardrail_trap_phase_invalid_during_alloc - $__internal_0_$__cuda_sm10x_tcgen05_guardrail_trap_col_being_dealloced_not_returned_by_alloc)
$__internal_0_$__cuda_sm10x_tcgen05_guardrail_trap_col_being_dealloced_not_returned_by_alloc:
[----:B------:R-:W-:Y:S05]  /*98d50*/  BPT.TRAP 0x1 ;  /* 0x000000040000795c */ /* 0x000fea0000300000 */
[----:B------:R-:W-:-:S04]  /*98d60*/  IMAD.MOV.U32 R3, RZ, RZ, 0x0 ;  /* 0x00000000ff037424 */ /* 0x000fc800078e00ff */
[----:B------:R-:W-:Y:S05]  /*98d70*/  RET.REL.NODEC R2 `(matmul_kernel) ;  /* 0xfffff67002a07950 */ /* 0x000fea0003c3ffff */
        .weak           $__internal_1_$__cuda_sm10x_tcgen05_guardrail_trap_phase_invalid_during_alloc
        .type           $__internal_1_$__cuda_sm10x_tcgen05_guardrail_trap_phase_invalid_during_alloc,@function
        .size           $__internal_1_$__cuda_sm10x_tcgen05_guardrail_trap_phase_invalid_during_alloc,($__internal_2_$__cuda_sm10x_tcgen05_guardrail_trap_unallocated_columns_being_dealloced - $__internal_1_$__cuda_sm10x_tcgen05_guardrail_trap_phase_invalid_during_alloc)
$__internal_1_$__cuda_sm10x_tcgen05_guardrail_trap_phase_invalid_during_alloc:
[----:B------:R-:W-:Y:S05]  /*98d80*/  BPT.TRAP 0x1 ;  /* 0x000000040000795c */ /* 0x000fea0000300000 */
[----:B------:R-:W-:-:S04]  /*98d90*/  IMAD.MOV.U32 R3, RZ, RZ, 0x0 ;  /* 0x00000000ff037424 */ /* 0x000fc800078e00ff */
[----:B------:R-:W-:Y:S05]  /*98da0*/  RET.REL.NODEC R2 `(matmul_kernel) ;  /* 0xfffff67002947950 */ /* 0x000fea0003c3ffff */
        .weak           $__internal_2_$__cuda_sm10x_tcgen05_guardrail_trap_unallocated_columns_being_dealloced
        .type           $__internal_2_$__cuda_sm10x_tcgen05_guardrail_trap_unallocated_columns_being_dealloced,@function
        .size           $__internal_2_$__cuda_sm10x_tcgen05_guardrail_trap_unallocated_columns_being_dealloced,(.L_x_20 - $__internal_2_$__cuda_sm10x_tcgen05_guardrail_trap_unallocated_columns_being_dealloced)
$__internal_2_$__cuda_sm10x_tcgen05_guardrail_trap_unallocated_columns_being_dealloced:
[----:B------:R-:W-:Y:S05]  /*98db0*/  BPT.TRAP 0x1 ;  /* 0x000000040000795c */ /* 0x000fea0000300000 */
[----:B------:R-:W-:-:S04]  /*98dc0*/  IMAD.MOV.U32 R3, RZ, RZ, 0x0 ;  /* 0x00000000ff037424 */ /* 0x000fc800078e00ff */
[----:B------:R-:W-:Y:S05]  /*98dd0*/  RET.REL.NODEC R2 `(matmul_kernel) ;  /* 0xfffff67002887950 */ /* 0x000fea0003c3ffff */
.L_x_17:
[----:B------:R-:W-:-:S00]  /*98de0*/  BRA `(.L_x_17) ;  /* 0xfffffffc00fc7947 */ /* 0x000fc0000383ffff */
[----:B------:R-:W-:-:S00]  /*98df0*/  NOP ;  /* 0x0000000000007918 */ /* 0x000fc00000000000 */
        /* <DEDUP_REMOVED lines=8> */
.L_x_20:


//--------------------- .nv.shared.matmul_kernel  --------------------------
	.section	.nv.shared.matmul_kernel,"aw",@nobits
	.sectionflags	@""
	.align	16
	.zero		1024


//--------------------- .nv.shared.reserved.0     --------------------------
	.section	.nv.shared.reserved.0,"aw",@nobits
	.align	8
	.weak		__nv_reservedSMEM_offset_0_alias
	.size		__nv_reservedSMEM_offset_0_alias, 0, 64
	.other		__nv_reservedSMEM_offset_0_alias,@"STO_CUDA_RESERVED_SHARED STV_DEFAULT"
__nv_reservedSMEM_offset_0_alias:
	.zero		0
.nv.shared.reserved.0:
	.zero		64
	.weak		__nv_reservedSMEM_allocation_phase
	.type		__nv_reservedSMEM_allocation_phase,@object
	.size		__nv_reservedSMEM_allocation_phase,(.L_0 - __nv_reservedSMEM_allocation_phase)
__nv_reservedSMEM_allocation_phase:
	.zero		1
.L_0:
	.zero		7
	.weak		__nv_reservedSMEM_devtool_atexit_pc
	.type		__nv_reservedSMEM_devtool_atexit_pc,@object
	.size		__nv_reservedSMEM_devtool_atexit_pc,(__nv_reservedSMEM_allocation_mask - __nv_reservedSMEM_devtool_atexit_pc)
__nv_reservedSMEM_devtool_atexit_pc:
	.zero		8
	.weak		__nv_reservedSMEM_allocation_mask
	.type		__nv_reservedSMEM_allocation_mask,@object
	.size		__nv_reservedSMEM_allocation_mask,(.L_2 - __nv_reservedSMEM_allocation_mask)
__nv_reservedSMEM_allocation_mask:
	.zero		4
.L_2:


//--------------------- .nv.constant0.matmul_kernel --------------------------
	.section	.nv.constant0.matmul_kernel,"a",@progbits
	.sectionflags	@""
	.align	4
.nv.constant0.matmul_kernel:
	.zero		976


//--------------------- SYMBOLS --------------------------

	.type		.nv.reservedSmem.offset0,@object
	.size		.nv.reservedSmem.offset0,0x4
	.type		.nv.reservedSmem.cap,@object
	.size		.nv.reservedSmem.cap,0x4
